	.target	sm_90a

	.elftype	@"ET_EXEC"


//--------------------- .note.nv.tkinfo           --------------------------
	.section	.note.nv.tkinfo,"",@"SHT_NOTE"
	.sectionflags	@"SHF_NOTE_NV_TKINFO"
	.tkinfo
        /*0018*/ 	.word	0x00000002
        /*0030*/ 	.string	""
        /*0030*/ 	.string	"ptxas"
        /*0030*/ 	.string	"Cuda compilation tools, release 13.0, V13.0.88"
        /*0030*/ 	.string	"Build cuda_13.0.r13.0/compiler.36424714_0"
        /*0030*/ 	.string	"-arch sm_90a -m 64 "



//--------------------- .note.nv.cuinfo           --------------------------
	.section	.note.nv.cuinfo,"",@"SHT_NOTE"
	.sectionflags	@"SHF_NOTE_NV_CUINFO"
        /*0018*/ 	.short	0x0002
        /*001a*/ 	.short	0x005a
        /*001c*/ 	.short	0x0082
	.zero		2


//--------------------- .nv.info                  --------------------------
	.section	.nv.info,"",@"SHT_CUDA_INFO"
	.align	4


	//----- nvinfo : EIATTR_REGCOUNT
	.align		4
        /*0000*/ 	.byte	0x04, 0x2f
        /*0002*/ 	.short	(.L_15 - .L_14)
	.align		4
.L_14:
        /*0004*/ 	.word	index@(_ZN7cutlass13device_kernelINS_4gemm6kernel13GemmUniversalINS1_17GroupProblemShapeIN4cute5tupleIJiiiEEEEENS1_10collective13CollectiveMmaINS1_39MainloopSm90ArrayTmaGmmaWarpSpecializedILi8ENS6_IJNS5_1CILi1EEESD_SD_EEENS1_55KernelPtrArrayTmaWarpSpecializedCooperativeFP8FastAccumEEENS6_IJNSC_ILi128EEENSC_ILi256EEENSC_ILi64EEEEEENS_12float_e4m3_tEPNS6_IJlSD_NSC_ILi0EEEEEESL_SO_NS5_8TiledMMAINS5_8MMA_AtomIJNS5_4SM904GMMA31MMA_64x256x32_F32E4M3E4M3_SS_TNILNSS_7ScaleInE1ELSU_1EEEEEENS5_6LayoutINS6_IJNSC_ILi2EEESD_SD_EEENS6_IJSD_SM_SM_EEEEENS6_IJNS5_10UnderscoreES12_S12_EEEEENS5_13SM90_TMA_LOADENS5_14ComposedLayoutINS5_7SwizzleILi2ELi4ELi3EEENS5_18smem_ptr_flag_bitsILi8EEENSX_INS6_IJNSC_ILi8EEESJ_EEENS6_IJSJ_SD_EEEEEEEvNS5_8identityES15_S1F_vS1G_EENS_8epilogue10collective18CollectiveEpilogueINS1I_30Sm90PtrArrayTmaWarpSpecializedILi4ELi2ELi16ELb1ELb0ELi2EEEJSK_NS6_IJSH_NSC_ILi32EEEEEENS_6half_tEPNS6_IJSD_lSM_EEES1P_S1R_NS1I_6fusion15FusionCallbacksIS1M_NS1S_17LinearCombinationIS1P_fS1P_fLNS_15FloatRoundStyleE2EEESK_S1O_JEEES15_NS16_INS17_ILi3ELi4ELi3EEENS19_ILi16EEENSX_INS6_IJSJ_S1B_EEENS6_IJSD_SJ_EEEEEEENS5_17SM75_U16x8_LDSM_TENS5_14SM90_TMA_STOREES23_NS5_17SM90_U16x8_STSM_TENS5_9Copy_AtomIJNS5_17SM90_U32x4_STSM_NES1P_EEEvEEEvvEEEEvNT_6ParamsE)
        /*0008*/ 	.word	0x000000a8


	//----- nvinfo : EIATTR_FRAME_SIZE
	.align		4
.L_15:
        /*000c*/ 	.byte	0x04, 0x11
        /*000e*/ 	.short	(.L_17 - .L_16)
	.align		4
.L_16:
        /*0010*/ 	.word	index@($__internal_0_$__cuda_sm20_div_u64)
        /*0014*/ 	.word	0x00000000


	//----- nvinfo : EIATTR_FRAME_SIZE
	.align		4
.L_17:
        /*0018*/ 	.byte	0x04, 0x11
        /*001a*/ 	.short	(.L_19 - .L_18)
	.align		4
.L_18:
        /*001c*/ 	.word	index@(_ZN7cutlass13device_kernelINS_4gemm6kernel13GemmUniversalINS1_17GroupProblemShapeIN4cute5tupleIJiiiEEEEENS1_10collective13CollectiveMmaINS1_39MainloopSm90ArrayTmaGmmaWarpSpecializedILi8ENS6_IJNS5_1CILi1EEESD_SD_EEENS1_55KernelPtrArrayTmaWarpSpecializedCooperativeFP8FastAccumEEENS6_IJNSC_ILi128EEENSC_ILi256EEENSC_ILi64EEEEEENS_12float_e4m3_tEPNS6_IJlSD_NSC_ILi0EEEEEESL_SO_NS5_8TiledMMAINS5_8MMA_AtomIJNS5_4SM904GMMA31MMA_64x256x32_F32E4M3E4M3_SS_TNILNSS_7ScaleInE1ELSU_1EEEEEENS5_6LayoutINS6_IJNSC_ILi2EEESD_SD_EEENS6_IJSD_SM_SM_EEEEENS6_IJNS5_10UnderscoreES12_S12_EEEEENS5_13SM90_TMA_LOADENS5_14ComposedLayoutINS5_7SwizzleILi2ELi4ELi3EEENS5_18smem_ptr_flag_bitsILi8EEENSX_INS6_IJNSC_ILi8EEESJ_EEENS6_IJSJ_SD_EEEEEEEvNS5_8identityES15_S1F_vS1G_EENS_8epilogue10collective18CollectiveEpilogueINS1I_30Sm90PtrArrayTmaWarpSpecializedILi4ELi2ELi16ELb1ELb0ELi2EEEJSK_NS6_IJSH_NSC_ILi32EEEEEENS_6half_tEPNS6_IJSD_lSM_EEES1P_S1R_NS1I_6fusion15FusionCallbacksIS1M_NS1S_17LinearCombinationIS1P_fS1P_fLNS_15FloatRoundStyleE2EEESK_S1O_JEEES15_NS16_INS17_ILi3ELi4ELi3EEENS19_ILi16EEENSX_INS6_IJSJ_S1B_EEENS6_IJSD_SJ_EEEEEEENS5_17SM75_U16x8_LDSM_TENS5_14SM90_TMA_STOREES23_NS5_17SM90_U16x8_STSM_TENS5_9Copy_AtomIJNS5_17SM90_U32x4_STSM_NES1P_EEEvEEEvvEEEEvNT_6ParamsE)
        /*0020*/ 	.word	0x00000000


	//----- nvinfo : EIATTR_MIN_STACK_SIZE
	.align		4
.L_19:
        /*0024*/ 	.byte	0x04, 0x12
        /*0026*/ 	.short	(.L_21 - .L_20)
	.align		4
.L_20:
        /*0028*/ 	.word	index@(_ZN7cutlass13device_kernelINS_4gemm6kernel13GemmUniversalINS1_17GroupProblemShapeIN4cute5tupleIJiiiEEEEENS1_10collective13CollectiveMmaINS1_39MainloopSm90ArrayTmaGmmaWarpSpecializedILi8ENS6_IJNS5_1CILi1EEESD_SD_EEENS1_55KernelPtrArrayTmaWarpSpecializedCooperativeFP8FastAccumEEENS6_IJNSC_ILi128EEENSC_ILi256EEENSC_ILi64EEEEEENS_12float_e4m3_tEPNS6_IJlSD_NSC_ILi0EEEEEESL_SO_NS5_8TiledMMAINS5_8MMA_AtomIJNS5_4SM904GMMA31MMA_64x256x32_F32E4M3E4M3_SS_TNILNSS_7ScaleInE1ELSU_1EEEEEENS5_6LayoutINS6_IJNSC_ILi2EEESD_SD_EEENS6_IJSD_SM_SM_EEEEENS6_IJNS5_10UnderscoreES12_S12_EEEEENS5_13SM90_TMA_LOADENS5_14ComposedLayoutINS5_7SwizzleILi2ELi4ELi3EEENS5_18smem_ptr_flag_bitsILi8EEENSX_INS6_IJNSC_ILi8EEESJ_EEENS6_IJSJ_SD_EEEEEEEvNS5_8identityES15_S1F_vS1G_EENS_8epilogue10collective18CollectiveEpilogueINS1I_30Sm90PtrArrayTmaWarpSpecializedILi4ELi2ELi16ELb1ELb0ELi2EEEJSK_NS6_IJSH_NSC_ILi32EEEEEENS_6half_tEPNS6_IJSD_lSM_EEES1P_S1R_NS1I_6fusion15FusionCallbacksIS1M_NS1S_17LinearCombinationIS1P_fS1P_fLNS_15FloatRoundStyleE2EEESK_S1O_JEEES15_NS16_INS17_ILi3ELi4ELi3EEENS19_ILi16EEENSX_INS6_IJSJ_S1B_EEENS6_IJSD_SJ_EEEEEEENS5_17SM75_U16x8_LDSM_TENS5_14SM90_TMA_STOREES23_NS5_17SM90_U16x8_STSM_TENS5_9Copy_AtomIJNS5_17SM90_U32x4_STSM_NES1P_EEEvEEEvvEEEEvNT_6ParamsE)
        /*002c*/ 	.word	0x00000000
.L_21:


//--------------------- .nv.compat                --------------------------
	.section	.nv.compat,"",@"SHT_CUDA_COMPAT_INFO"
	.align	4
        /*0000*/ 	.byte	0x02, 0x09, 0x01, 0x00, 0x02, 0x02, 0x04, 0x00, 0x02, 0x05, 0x05, 0x00, 0x03, 0x07, 0x01, 0x01
        /*0010*/ 	.byte	0x02, 0x03, 0x03, 0x00, 0x02, 0x06, 0x01, 0x00, 0x04, 0x0b, 0x08, 0x00, 0x00, 0x00, 0x00, 0x00
        /*0020*/ 	.byte	0x00, 0x00, 0x00, 0x00


//--------------------- .nv.info._ZN7cutlass13device_kernelINS_4gemm6kernel13GemmUniversalINS1_17GroupProblemShapeIN4cute5tupleIJiiiEEEEENS1_10collective13CollectiveMmaINS1_39MainloopSm90ArrayTmaGmmaWarpSpecializedILi8ENS6_IJNS5_1CILi1EEESD_SD_EEENS1_55KernelPtrArrayTmaWarpSpecializedCooperativeFP8FastAccumEEENS6_IJNSC_ILi128EEENSC_ILi256EEENSC_ILi64EEEEEENS_12float_e4m3_tEPNS6_IJlSD_NSC_ILi0EEEEEESL_SO_NS5_8TiledMMAINS5_8MMA_AtomIJNS5_4SM904GMMA31MMA_64x256x32_F32E4M3E4M3_SS_TNILNSS_7ScaleInE1ELSU_1EEEEEENS5_6LayoutINS6_IJNSC_ILi2EEESD_SD_EEENS6_IJSD_SM_SM_EEEEENS6_IJNS5_10UnderscoreES12_S12_EEEEENS5_13SM90_TMA_LOADENS5_14ComposedLayoutINS5_7SwizzleILi2ELi4ELi3EEENS5_18smem_ptr_flag_bitsILi8EEENSX_INS6_IJNSC_ILi8EEESJ_EEENS6_IJSJ_SD_EEEEEEEvNS5_8identityES15_S1F_vS1G_EENS_8epilogue10collective18CollectiveEpilogueINS1I_30Sm90PtrArrayTmaWarpSpecializedILi4ELi2ELi16ELb1ELb0ELi2EEEJSK_NS6_IJSH_NSC_ILi32EEEEEENS_6half_tEPNS6_IJSD_lSM_EEES1P_S1R_NS1I_6fusion15FusionCallbacksIS1M_NS1S_17LinearCombinationIS1P_fS1P_fLNS_15FloatRoundStyleE2EEESK_S1O_JEEES15_NS16_INS17_ILi3ELi4ELi3EEENS19_ILi16EEENSX_INS6_IJSJ_S1B_EEENS6_IJSD_SJ_EEEEEEENS5_17SM75_U16x8_LDSM_TENS5_14SM90_TMA_STOREES23_NS5_17SM90_U16x8_STSM_TENS5_9Copy_AtomIJNS5_17SM90_U32x4_STSM_NES1P_EEEvEEEvvEEEEvNT_6ParamsE --------------------------
	.section	.nv.info._ZN7cutlass13device_kernelINS_4gemm6kernel13GemmUniversalINS1_17GroupProblemShapeIN4cute5tupleIJiiiEEEEENS1_10collective13CollectiveMmaINS1_39MainloopSm90ArrayTmaGmmaWarpSpecializedILi8ENS6_IJNS5_1CILi1EEESD_SD_EEENS1_55KernelPtrArrayTmaWarpSpecializedCooperativeFP8FastAccumEEENS6_IJNSC_ILi128EEENSC_ILi256EEENSC_ILi64EEEEEENS_12float_e4m3_tEPNS6_IJlSD_NSC_ILi0EEEEEESL_SO_NS5_8TiledMMAINS5_8MMA_AtomIJNS5_4SM904GMMA31MMA_64x256x32_F32E4M3E4M3_SS_TNILNSS_7ScaleInE1ELSU_1EEEEEENS5_6LayoutINS6_IJNSC_ILi2EEESD_SD_EEENS6_IJSD_SM_SM_EEEEENS6_IJNS5_10UnderscoreES12_S12_EEEEENS5_13SM90_TMA_LOADENS5_14ComposedLayoutINS5_7SwizzleILi2ELi4ELi3EEENS5_18smem_ptr_flag_bitsILi8EEENSX_INS6_IJNSC_ILi8EEESJ_EEENS6_IJSJ_SD_EEEEEEEvNS5_8identityES15_S1F_vS1G_EENS_8epilogue10collective18CollectiveEpilogueINS1I_30Sm90PtrArrayTmaWarpSpecializedILi4ELi2ELi16ELb1ELb0ELi2EEEJSK_NS6_IJSH_NSC_ILi32EEEEEENS_6half_tEPNS6_IJSD_lSM_EEES1P_S1R_NS1I_6fusion15FusionCallbacksIS1M_NS1S_17LinearCombinationIS1P_fS1P_fLNS_15FloatRoundStyleE2EEESK_S1O_JEEES15_NS16_INS17_ILi3ELi4ELi3EEENS19_ILi16EEENSX_INS6_IJSJ_S1B_EEENS6_IJSD_SJ_EEEEEEENS5_17SM75_U16x8_LDSM_TENS5_14SM90_TMA_STOREES23_NS5_17SM90_U16x8_STSM_TENS5_9Copy_AtomIJNS5_17SM90_U32x4_STSM_NES1P_EEEvEEEvvEEEEvNT_6ParamsE,"",@"SHT_CUDA_INFO"
	.sectionflags	@""
	.align	4


	//----- nvinfo : EIATTR_CUDA_API_VERSION
	.align		4
        /*0000*/ 	.byte	0x04, 0x37
        /*0002*/ 	.short	(.L_23 - .L_22)
.L_22:
        /*0004*/ 	.word	0x00000082


	//----- nvinfo : EIATTR_KPARAM_INFO
	.align		4
.L_23:
        /*0008*/ 	.byte	0x04, 0x17
        /*000a*/ 	.short	(.L_25 - .L_24)
.L_24:
        /*000c*/ 	.word	0x00000000
        /*0010*/ 	.short	0x0000
        /*0012*/ 	.short	0x0070
        /*0014*/ 	.byte	0x00, 0xf0, 0x01, 0x1c


	//----- nvinfo : EIATTR_SPARSE_MMA_MASK
	.align		4
.L_25:
        /*0018*/ 	.byte	0x03, 0x50
        /*001a*/ 	.short	0x0000


	//----- nvinfo : EIATTR_MAXREG_COUNT
	.align		4
        /*001c*/ 	.byte	0x03, 0x1b
        /*001e*/ 	.short	0x00a8


	//----- nvinfo : EIATTR_NUM_BARRIERS
	.align		4
        /*0020*/ 	.byte	0x02, 0x4c
        /*0022*/ 	.byte	0x02
	.zero		1


	//----- nvinfo : EIATTR_EXTERNS
	.align		4
        /*0024*/ 	.byte	0x04, 0x0f
        /*0026*/ 	.short	(.L_27 - .L_26)


	//   ....[0]....
	.align		4
.L_26:
        /*0028*/ 	.word	index@(__assertfail)


	//----- nvinfo : EIATTR_MERCURY_ISA_VERSION
	.align		4
.L_27:
        /*002c*/ 	.byte	0x03, 0x5f
        /*002e*/ 	.short	0x0101


	//----- nvinfo : EIATTR_INT_WARP_WIDE_INSTR_OFFSETS
	.align		4
        /*0030*/ 	.byte	0x04, 0x31
        /*0032*/ 	.short	(.L_29 - .L_28)


	//   ....[0]....
.L_28:
        /*0034*/ 	.word	0x00001200


	//   ....[1]....
        /*0038*/ 	.word	0x00001210


	//   ....[2]....
        /*003c*/ 	.word	0x00001280


	//----- nvinfo : EIATTR_COOP_GROUP_MASK_REGIDS
	.align		4
.L_29:
        /*0040*/ 	.byte	0x04, 0x29
        /*0042*/ 	.short	(.L_31 - .L_30)


	//   ....[0]....
.L_30:
        /*0044*/ 	.word	0xffffffff


	//   ....[1]....
        /*0048*/ 	.word	0xffffffff


	//   ....[2]....
        /*004c*/ 	.word	0xffffffff


	//   ....[3]....
        /*0050*/ 	.word	0xffffffff


	//   ....[4]....
        /*0054*/ 	.word	0xffffffff


	//   ....[5]....
        /*0058*/ 	.word	0xffffffff


	//   ....[6]....
        /*005c*/ 	.word	0xffffffff


	//   ....[7]....
        /*0060*/ 	.word	0xffffffff


	//   ....[8]....
        /*0064*/ 	.word	0xffffffff


	//   ....[9]....
        /*0068*/ 	.word	0xffffffff


	//   ....[10]....
        /*006c*/ 	.word	0xffffffff


	//   ....[11]....
        /*0070*/ 	.word	0xffffffff


	//   ....[12]....
        /*0074*/ 	.word	0xffffffff


	//   ....[13]....
        /*0078*/ 	.word	0xffffffff


	//   ....[14]....
        /*007c*/ 	.word	0xffffffff


	//   ....[15]....
        /*0080*/ 	.word	0xffffffff


	//   ....[16]....
        /*0084*/ 	.word	0xffffffff


	//   ....[17]....
        /*0088*/ 	.word	0xffffffff


	//   ....[18]....
        /*008c*/ 	.word	0xffffffff


	//   ....[19]....
        /*0090*/ 	.word	0xffffffff


	//   ....[20]....
        /*0094*/ 	.word	0xffffffff


	//   ....[21]....
        /*0098*/ 	.word	0xffffffff


	//   ....[22]....
        /*009c*/ 	.word	0xffffffff


	//   ....[23]....
        /*00a0*/ 	.word	0xffffffff


	//   ....[24]....
        /*00a4*/ 	.word	0xffffffff


	//   ....[25]....
        /*00a8*/ 	.word	0xffffffff


	//   ....[26]....
        /*00ac*/ 	.word	0xffffffff


	//   ....[27]....
        /*00b0*/ 	.word	0xffffffff


	//   ....[28]....
        /*00b4*/ 	.word	0xffffffff


	//   ....[29]....
        /*00b8*/ 	.word	0xffffffff


	//   ....[30]....
        /*00bc*/ 	.word	0xffffffff


	//   ....[31]....
        /*00c0*/ 	.word	0xffffffff


	//   ....[32]....
        /*00c4*/ 	.word	0xffffffff


	//   ....[33]....
        /*00c8*/ 	.word	0xffffffff


	//   ....[34]....
        /*00cc*/ 	.word	0xffffffff


	//   ....[35]....
        /*00d0*/ 	.word	0xffffffff


	//   ....[36]....
        /*00d4*/ 	.word	0xffffffff


	//   ....[37]....
        /*00d8*/ 	.word	0xffffffff


	//   ....[38]....
        /*00dc*/ 	.word	0xffffffff


	//   ....[39]....
        /*00e0*/ 	.word	0xffffffff


	//   ....[40]....
        /*00e4*/ 	.word	0xffffffff


	//   ....[41]....
        /*00e8*/ 	.word	0xffffffff


	//   ....[42]....
        /*00ec*/ 	.word	0xffffffff


	//   ....[43]....
        /*00f0*/ 	.word	0xffffffff


	//   ....[44]....
        /*00f4*/ 	.word	0xffffffff


	//   ....[45]....
        /*00f8*/ 	.word	0xffffffff


	//   ....[46]....
        /*00fc*/ 	.word	0xffffffff


	//   ....[47]....
        /*0100*/ 	.word	0xffffffff


	//   ....[48]....
        /*0104*/ 	.word	0xffffffff


	//   ....[49]....
        /*0108*/ 	.word	0xffffffff


	//   ....[50]....
        /*010c*/ 	.word	0xffffffff


	//   ....[51]....
        /*0110*/ 	.word	0xffffffff


	//   ....[52]....
        /*0114*/ 	.word	0xffffffff


	//   ....[53]....
        /*0118*/ 	.word	0xffffffff


	//   ....[54]....
        /*011c*/ 	.word	0xffffffff


	//   ....[55]....
        /*0120*/ 	.word	0xffffffff


	//   ....[56]....
        /*0124*/ 	.word	0xffffffff


	//   ....[57]....
        /*0128*/ 	.word	0xffffffff


	//   ....[58]....
        /*012c*/ 	.word	0xffffffff


	//   ....[59]....
        /*0130*/ 	.word	0xffffffff


	//   ....[60]....
        /*0134*/ 	.word	0xffffffff


	//   ....[61]....
        /*0138*/ 	.word	0xffffffff


	//   ....[62]....
        /*013c*/ 	.word	0xffffffff


	//   ....[63]....
        /*0140*/ 	.word	0xffffffff


	//   ....[64]....
        /*0144*/ 	.word	0xffffffff


	//   ....[65]....
        /*0148*/ 	.word	0xffffffff


	//   ....[66]....
        /*014c*/ 	.word	0xffffffff


	//   ....[67]....
        /*0150*/ 	.word	0xffffffff


	//   ....[68]....
        /*0154*/ 	.word	0xffffffff


	//   ....[69]....
        /*0158*/ 	.word	0xffffffff


	//   ....[70]....
        /*015c*/ 	.word	0xffffffff


	//   ....[71]....
        /*0160*/ 	.word	0xffffffff


	//   ....[72]....
        /*0164*/ 	.word	0xffffffff


	//   ....[73]....
        /*0168*/ 	.word	0xffffffff


	//   ....[74]....
        /*016c*/ 	.word	0xffffffff


	//   ....[75]....
        /*0170*/ 	.word	0xffffffff


	//   ....[76]....
        /*0174*/ 	.word	0xffffffff


	//   ....[77]....
        /*0178*/ 	.word	0xffffffff


	//   ....[78]....
        /*017c*/ 	.word	0x0500000f


	//----- nvinfo : EIATTR_COOP_GROUP_INSTR_OFFSETS
	.align		4
.L_31:
        /*0180*/ 	.byte	0x04, 0x28
        /*0182*/ 	.short	(.L_33 - .L_32)


	//   ....[0]....
.L_32:
        /*0184*/ 	.word	0x00000770


	//   ....[1]....
        /*0188*/ 	.word	0x00000840


	//   ....[2]....
        /*018c*/ 	.word	0x00000ce0


	//   ....[3]....
        /*0190*/ 	.word	0x00000f80


	//   ....[4]....
        /*0194*/ 	.word	0x00001150


	//   ....[5]....
        /*0198*/ 	.word	0x00001990


	//   ....[6]....
        /*019c*/ 	.word	0x000019c0


	//   ....[7]....
        /*01a0*/ 	.word	0x00001a40


	//   ....[8]....
        /*01a4*/ 	.word	0x00001a50


	//   ....[9]....
        /*01a8*/ 	.word	0x00001a90


	//   ....[10]....
        /*01ac*/ 	.word	0x00001ab0


	//   ....[11]....
        /*01b0*/ 	.word	0x00001af0


	//   ....[12]....
        /*01b4*/ 	.word	0x00001b10


	//   ....[13]....
        /*01b8*/ 	.word	0x00001b50


	//   ....[14]....
        /*01bc*/ 	.word	0x00001b70


	//   ....[15]....
        /*01c0*/ 	.word	0x00001be0


	//   ....[16]....
        /*01c4*/ 	.word	0x00001d60


	//   ....[17]....
        /*01c8*/ 	.word	0x00001d70


	//   ....[18]....
        /*01cc*/ 	.word	0x00002350


	//   ....[19]....
        /*01d0*/ 	.word	0x00002360


	//   ....[20]....
        /*01d4*/ 	.word	0x000023b0


	//   ....[21]....
        /*01d8*/ 	.word	0x000023c0


	//   ....[22]....
        /*01dc*/ 	.word	0x00002410


	//   ....[23]....
        /*01e0*/ 	.word	0x00002420


	//   ....[24]....
        /*01e4*/ 	.word	0x00002470


	//   ....[25]....
        /*01e8*/ 	.word	0x00002480


	//   ....[26]....
        /*01ec*/ 	.word	0x000024d0


	//   ....[27]....
        /*01f0*/ 	.word	0x000024e0


	//   ....[28]....
        /*01f4*/ 	.word	0x00002570


	//   ....[29]....
        /*01f8*/ 	.word	0x000025e0


	//   ....[30]....
        /*01fc*/ 	.word	0x00002670


	//   ....[31]....
        /*0200*/ 	.word	0x00002690


	//   ....[32]....
        /*0204*/ 	.word	0x000026a0


	//   ....[33]....
        /*0208*/ 	.word	0x000026b0


	//   ....[34]....
        /*020c*/ 	.word	0x000026c0


	//   ....[35]....
        /*0210*/ 	.word	0x000026d0


	//   ....[36]....
        /*0214*/ 	.word	0x00002c70


	//   ....[37]....
        /*0218*/ 	.word	0x00002f10


	//   ....[38]....
        /*021c*/ 	.word	0x000032c0


	//   ....[39]....
        /*0220*/ 	.word	0x00003750


	//   ....[40]....
        /*0224*/ 	.word	0x00007fd0


	//   ....[41]....
        /*0228*/ 	.word	0x00008540


	//   ....[42]....
        /*022c*/ 	.word	0x000088e0


	//   ....[43]....
        /*0230*/ 	.word	0x00009eb0


	//   ....[44]....
        /*0234*/ 	.word	0x0000a580


	//   ....[45]....
        /*0238*/ 	.word	0x0000aa50


	//   ....[46]....
        /*023c*/ 	.word	0x0000b860


	//   ....[47]....
        /*0240*/ 	.word	0x0000c8e0


	//   ....[48]....
        /*0244*/ 	.word	0x0000c900


	//   ....[49]....
        /*0248*/ 	.word	0x0000c950


	//   ....[50]....
        /*024c*/ 	.word	0x0000c970


	//   ....[51]....
        /*0250*/ 	.word	0x0000c9b0


	//   ....[52]....
        /*0254*/ 	.word	0x0000c9e0


	//   ....[53]....
        /*0258*/ 	.word	0x0000ca20


	//   ....[54]....
        /*025c*/ 	.word	0x0000ca50


	//   ....[55]....
        /*0260*/ 	.word	0x0000ca90


	//   ....[56]....
        /*0264*/ 	.word	0x0000cac0


	//   ....[57]....
        /*0268*/ 	.word	0x0000cb50


	//   ....[58]....
        /*026c*/ 	.word	0x0000cc70


	//   ....[59]....
        /*0270*/ 	.word	0x0000cc90


	//   ....[60]....
        /*0274*/ 	.word	0x0000d2e0


	//   ....[61]....
        /*0278*/ 	.word	0x0000d2f0


	//   ....[62]....
        /*027c*/ 	.word	0x0000d340


	//   ....[63]....
        /*0280*/ 	.word	0x0000d350


	//   ....[64]....
        /*0284*/ 	.word	0x0000d3a0


	//   ....[65]....
        /*0288*/ 	.word	0x0000d3b0


	//   ....[66]....
        /*028c*/ 	.word	0x0000d400


	//   ....[67]....
        /*0290*/ 	.word	0x0000d410


	//   ....[68]....
        /*0294*/ 	.word	0x0000d460


	//   ....[69]....
        /*0298*/ 	.word	0x0000d470


	//   ....[70]....
        /*029c*/ 	.word	0x0000d500


	//   ....[71]....
        /*02a0*/ 	.word	0x0000d570


	//   ....[72]....
        /*02a4*/ 	.word	0x0000d600


	//   ....[73]....
        /*02a8*/ 	.word	0x0000d620


	//   ....[74]....
        /*02ac*/ 	.word	0x0000d630


	//   ....[75]....
        /*02b0*/ 	.word	0x0000d640


	//   ....[76]....
        /*02b4*/ 	.word	0x0000d650


	//   ....[77]....
        /*02b8*/ 	.word	0x0000d660


	//   ....[78]....
        /*02bc*/ 	.word	0x0000ed90


	//----- nvinfo : EIATTR_REG_RECONFIG
	.align		4
.L_33:
        /*02c0*/ 	.byte	0x01, 0x54
	.zero		2


	//----- nvinfo : EIATTR_SYSCALL_OFFSETS
	.align		4
        /*02c4*/ 	.byte	0x04, 0x46
        /*02c6*/ 	.short	(.L_35 - .L_34)


	//   ....[0]....
.L_34:
        /*02c8*/ 	.word	0x00004580


	//   ....[1]....
        /*02cc*/ 	.word	0x00004670


	//----- nvinfo : EIATTR_MBARRIER_INSTR_OFFSETS
	.align		4
.L_35:
        /*02d0*/ 	.byte	0x04, 0x39
        /*02d2*/ 	.short	(.L_37 - .L_36)


	//   ....[0]....
.L_36:
        /*02d4*/ 	.word	0x00000bc0
        /*02d8*/ 	.word	0x000000ff
        /*02dc*/ 	.word	0x00038400
        /*02e0*/ 	.short	0x0100
        /*02e2*/ 	.byte	0x06
	.zero		1


	//   ....[1]....
        /*02e4*/ 	.word	0x00000bd0
        /*02e8*/ 	.word	0x000000ff
        /*02ec*/ 	.word	0x00038440
        /*02f0*/ 	.short	0x0100
        /*02f2*/ 	.byte	0x06
	.zero		1


	//   ....[2]....
        /*02f4*/ 	.word	0x00000be0
        /*02f8*/ 	.word	0x000000ff
        /*02fc*/ 	.word	0x00038408
        /*0300*/ 	.short	0x0100
        /*0302*/ 	.byte	0x06
	.zero		1


	//   ....[3]....
        /*0304*/ 	.word	0x00000bf0
        /*0308*/ 	.word	0x000000ff
        /*030c*/ 	.word	0x00038448
        /*0310*/ 	.short	0x0100
        /*0312*/ 	.byte	0x06
	.zero		1


	//   ....[4]....
        /*0314*/ 	.word	0x00000c00
        /*0318*/ 	.word	0x000000ff
        /*031c*/ 	.word	0x00038410
        /*0320*/ 	.short	0x0100
        /*0322*/ 	.byte	0x06
	.zero		1


	//   ....[5]....
        /*0324*/ 	.word	0x00000c10
        /*0328*/ 	.word	0x000000ff
        /*032c*/ 	.word	0x00038450
        /*0330*/ 	.short	0x0100
        /*0332*/ 	.byte	0x06
	.zero		1


	//   ....[6]....
        /*0334*/ 	.word	0x00000c20
        /*0338*/ 	.word	0x000000ff
        /*033c*/ 	.word	0x00038418
        /*0340*/ 	.short	0x0100
        /*0342*/ 	.byte	0x06
	.zero		1


	//   ....[7]....
        /*0344*/ 	.word	0x00000c30
        /*0348*/ 	.word	0x000000ff
        /*034c*/ 	.word	0x00038458
        /*0350*/ 	.short	0x0100
        /*0352*/ 	.byte	0x06
	.zero		1


	//   ....[8]....
        /*0354*/ 	.word	0x00000c40
        /*0358*/ 	.word	0x000000ff
        /*035c*/ 	.word	0x00038420
        /*0360*/ 	.short	0x0100
        /*0362*/ 	.byte	0x06
	.zero		1


	//   ....[9]....
        /*0364*/ 	.word	0x00000c50
        /*0368*/ 	.word	0x000000ff
        /*036c*/ 	.word	0x00038460
        /*0370*/ 	.short	0x0100
        /*0372*/ 	.byte	0x06
	.zero		1


	//   ....[10]....
        /*0374*/ 	.word	0x00000c60
        /*0378*/ 	.word	0x000000ff
        /*037c*/ 	.word	0x00038428
        /*0380*/ 	.short	0x0100
        /*0382*/ 	.byte	0x06
	.zero		1


	//   ....[11]....
        /*0384*/ 	.word	0x00000c70
        /*0388*/ 	.word	0x000000ff
        /*038c*/ 	.word	0x00038468
        /*0390*/ 	.short	0x0100
        /*0392*/ 	.byte	0x06
	.zero		1


	//   ....[12]....
        /*0394*/ 	.word	0x00000c80
        /*0398*/ 	.word	0x000000ff
        /*039c*/ 	.word	0x00038430
        /*03a0*/ 	.short	0x0100
        /*03a2*/ 	.byte	0x06
	.zero		1


	//   ....[13]....
        /*03a4*/ 	.word	0x00000c90
        /*03a8*/ 	.word	0x000000ff
        /*03ac*/ 	.word	0x00038470
        /*03b0*/ 	.short	0x0100
        /*03b2*/ 	.byte	0x06
	.zero		1


	//   ....[14]....
        /*03b4*/ 	.word	0x00000ca0
        /*03b8*/ 	.word	0x000000ff
        /*03bc*/ 	.word	0x00038438
        /*03c0*/ 	.short	0x0100
        /*03c2*/ 	.byte	0x06
	.zero		1


	//   ....[15]....
        /*03c4*/ 	.word	0x00000cb0
        /*03c8*/ 	.word	0x000000ff
        /*03cc*/ 	.word	0x00038478
        /*03d0*/ 	.short	0x0100
        /*03d2*/ 	.byte	0x06
	.zero		1


	//   ....[16]....
        /*03d4*/ 	.word	0x00000e60
        /*03d8*/ 	.word	0x000000ff
        /*03dc*/ 	.word	0x00038480
        /*03e0*/ 	.short	0x0100
        /*03e2*/ 	.byte	0x06
	.zero		1


	//   ....[17]....
        /*03e4*/ 	.word	0x00000e70
        /*03e8*/ 	.word	0x000000ff
        /*03ec*/ 	.word	0x000384c0
        /*03f0*/ 	.short	0x0100
        /*03f2*/ 	.byte	0x06
	.zero		1


	//   ....[18]....
        /*03f4*/ 	.word	0x00000e80
        /*03f8*/ 	.word	0x000000ff
        /*03fc*/ 	.word	0x00038488
        /*0400*/ 	.short	0x0100
        /*0402*/ 	.byte	0x06
	.zero		1


	//   ....[19]....
        /*0404*/ 	.word	0x00000e90
        /*0408*/ 	.word	0x000000ff
        /*040c*/ 	.word	0x000384c8
        /*0410*/ 	.short	0x0100
        /*0412*/ 	.byte	0x06
	.zero		1


	//   ....[20]....
        /*0414*/ 	.word	0x00000ea0
        /*0418*/ 	.word	0x000000ff
        /*041c*/ 	.word	0x00038490
        /*0420*/ 	.short	0x0100
        /*0422*/ 	.byte	0x06
	.zero		1


	//   ....[21]....
        /*0424*/ 	.word	0x00000eb0
        /*0428*/ 	.word	0x000000ff
        /*042c*/ 	.word	0x000384d0
        /*0430*/ 	.short	0x0100
        /*0432*/ 	.byte	0x06
	.zero		1


	//   ....[22]....
        /*0434*/ 	.word	0x00000ec0
        /*0438*/ 	.word	0x000000ff
        /*043c*/ 	.word	0x00038498
        /*0440*/ 	.short	0x0100
        /*0442*/ 	.byte	0x06
	.zero		1


	//   ....[23]....
        /*0444*/ 	.word	0x00000ed0
        /*0448*/ 	.word	0x000000ff
        /*044c*/ 	.word	0x000384d8
        /*0450*/ 	.short	0x0100
        /*0452*/ 	.byte	0x06
	.zero		1


	//   ....[24]....
        /*0454*/ 	.word	0x00000ee0
        /*0458*/ 	.word	0x000000ff
        /*045c*/ 	.word	0x000384a0
        /*0460*/ 	.short	0x0100
        /*0462*/ 	.byte	0x06
	.zero		1


	//   ....[25]....
        /*0464*/ 	.word	0x00000ef0
        /*0468*/ 	.word	0x000000ff
        /*046c*/ 	.word	0x000384e0
        /*0470*/ 	.short	0x0100
        /*0472*/ 	.byte	0x06
	.zero		1


	//   ....[26]....
        /*0474*/ 	.word	0x00000f00
        /*0478*/ 	.word	0x000000ff
        /*047c*/ 	.word	0x000384a8
        /*0480*/ 	.short	0x0100
        /*0482*/ 	.byte	0x06
	.zero		1


	//   ....[27]....
        /*0484*/ 	.word	0x00000f10
        /*0488*/ 	.word	0x000000ff
        /*048c*/ 	.word	0x000384e8
        /*0490*/ 	.short	0x0100
        /*0492*/ 	.byte	0x06
	.zero		1


	//   ....[28]....
        /*0494*/ 	.word	0x00000f20
        /*0498*/ 	.word	0x000000ff
        /*049c*/ 	.word	0x000384b0
        /*04a0*/ 	.short	0x0100
        /*04a2*/ 	.byte	0x06
	.zero		1


	//   ....[29]....
        /*04a4*/ 	.word	0x00000f30
        /*04a8*/ 	.word	0x000000ff
        /*04ac*/ 	.word	0x000384f0
        /*04b0*/ 	.short	0x0100
        /*04b2*/ 	.byte	0x06
	.zero		1


	//   ....[30]....
        /*04b4*/ 	.word	0x00000f40
        /*04b8*/ 	.word	0x000000ff
        /*04bc*/ 	.word	0x000384b8
        /*04c0*/ 	.short	0x0100
        /*04c2*/ 	.byte	0x06
	.zero		1


	//   ....[31]....
        /*04c4*/ 	.word	0x00000f50
        /*04c8*/ 	.word	0x000000ff
        /*04cc*/ 	.word	0x000384f8
        /*04d0*/ 	.short	0x0100
        /*04d2*/ 	.byte	0x06
	.zero		1


	//   ....[32]....
        /*04d4*/ 	.word	0x000010c0
        /*04d8*/ 	.word	0x000000ff
        /*04dc*/ 	.word	0x00038500
        /*04e0*/ 	.short	0x0100
        /*04e2*/ 	.byte	0x06
	.zero		1


	//   ....[33]....
        /*04e4*/ 	.word	0x000010d0
        /*04e8*/ 	.word	0x000000ff
        /*04ec*/ 	.word	0x00038520
        /*04f0*/ 	.short	0x0100
        /*04f2*/ 	.byte	0x06
	.zero		1


	//   ....[34]....
        /*04f4*/ 	.word	0x000010e0
        /*04f8*/ 	.word	0x000000ff
        /*04fc*/ 	.word	0x00038508
        /*0500*/ 	.short	0x0100
        /*0502*/ 	.byte	0x06
	.zero		1


	//   ....[35]....
        /*0504*/ 	.word	0x000010f0
        /*0508*/ 	.word	0x000000ff
        /*050c*/ 	.word	0x00038528
        /*0510*/ 	.short	0x0100
        /*0512*/ 	.byte	0x06
	.zero		1


	//   ....[36]....
        /*0514*/ 	.word	0x00001100
        /*0518*/ 	.word	0x000000ff
        /*051c*/ 	.word	0x00038510
        /*0520*/ 	.short	0x0100
        /*0522*/ 	.byte	0x06
	.zero		1


	//   ....[37]....
        /*0524*/ 	.word	0x00001110
        /*0528*/ 	.word	0x000000ff
        /*052c*/ 	.word	0x00038530
        /*0530*/ 	.short	0x0100
        /*0532*/ 	.byte	0x06
	.zero		1


	//   ....[38]....
        /*0534*/ 	.word	0x00001120
        /*0538*/ 	.word	0x000000ff
        /*053c*/ 	.word	0x00038518
        /*0540*/ 	.short	0x0100
        /*0542*/ 	.byte	0x06
	.zero		1


	//   ....[39]....
        /*0544*/ 	.word	0x00001130
        /*0548*/ 	.word	0x000000ff
        /*054c*/ 	.word	0x00038538
        /*0550*/ 	.short	0x0100
        /*0552*/ 	.byte	0x06
	.zero		1


	//   ....[40]....
        /*0554*/ 	.word	0x000012d0
        /*0558*/ 	.word	0x000000ff
        /*055c*/ 	.word	0x00038540
        /*0560*/ 	.short	0x0100
        /*0562*/ 	.byte	0x06
	.zero		1


	//   ....[41]....
        /*0564*/ 	.word	0x000012e0
        /*0568*/ 	.word	0x000000ff
        /*056c*/ 	.word	0x00038548
        /*0570*/ 	.short	0x0100
        /*0572*/ 	.byte	0x06
	.zero		1


	//   ....[42]....
        /*0574*/ 	.word	0x00003c80
        /*0578*/ 	.word	0x000000ff
        /*057c*/ 	.word	0x00038480
        /*0580*/ 	.short	0x010a
        /*0582*/ 	.byte	0x04
	.zero		1


	//   ....[43]....
        /*0584*/ 	.word	0x00003cc0
        /*0588*/ 	.word	0x000000ff
        /*058c*/ 	.word	0x00038480
        /*0590*/ 	.short	0x010a
        /*0592*/ 	.byte	0x04
	.zero		1


	//   ....[44]....
        /*0594*/ 	.word	0x00003fc0
        /*0598*/ 	.word	0x000000ff
        /*059c*/ 	.word	0x00038480
        /*05a0*/ 	.short	0x010a
        /*05a2*/ 	.byte	0x04
	.zero		1


	//   ....[45]....
        /*05a4*/ 	.word	0x00004000
        /*05a8*/ 	.word	0x000000ff
        /*05ac*/ 	.word	0x00038480
        /*05b0*/ 	.short	0x010a
        /*05b2*/ 	.byte	0x04
	.zero		1


	//   ....[46]....
        /*05b4*/ 	.word	0x000041e0
        /*05b8*/ 	.word	0x000000ff
        /*05bc*/ 	.word	0x00000000
        /*05c0*/ 	.short	0x0101
        /*05c2*/ 	.byte	0x04
	.zero		1


	//   ....[47]....
        /*05c4*/ 	.word	0x00004390
        /*05c8*/ 	.word	0x000000ff
        /*05cc*/ 	.word	0x00000000
        /*05d0*/ 	.short	0x0101
        /*05d2*/ 	.byte	0x04
	.zero		1


	//   ....[48]....
        /*05d4*/ 	.word	0x00004a20
        /*05d8*/ 	.word	0x000000ff
        /*05dc*/ 	.word	0x00038500
        /*05e0*/ 	.short	0x010a
        /*05e2*/ 	.byte	0x2f
	.zero		1


	//   ....[49]....
        /*05e4*/ 	.word	0x000050a0
        /*05e8*/ 	.word	0x000000ff
        /*05ec*/ 	.word	0x00000000
        /*05f0*/ 	.short	0x0101
        /*05f2*/ 	.byte	0x04
	.zero		1


	//   ....[50]....
        /*05f4*/ 	.word	0x000050d0
        /*05f8*/ 	.word	0x000000ff
        /*05fc*/ 	.word	0x00038508
        /*0600*/ 	.short	0x010a
        /*0602*/ 	.byte	0x2f
	.zero		1


	//   ....[51]....
        /*0604*/ 	.word	0x00005670
        /*0608*/ 	.word	0x000000ff
        /*060c*/ 	.word	0x00000000
        /*0610*/ 	.short	0x0101
        /*0612*/ 	.byte	0x04
	.zero		1


	//   ....[52]....
        /*0614*/ 	.word	0x000056a0
        /*0618*/ 	.word	0x000000ff
        /*061c*/ 	.word	0x00038510
        /*0620*/ 	.short	0x010a
        /*0622*/ 	.byte	0x2f
	.zero		1


	//   ....[53]....
        /*0624*/ 	.word	0x00005c70
        /*0628*/ 	.word	0x000000ff
        /*062c*/ 	.word	0x00000000
        /*0630*/ 	.short	0x0101
        /*0632*/ 	.byte	0x04
	.zero		1


	//   ....[54]....
        /*0634*/ 	.word	0x00005ca0
        /*0638*/ 	.word	0x000000ff
        /*063c*/ 	.word	0x00038518
        /*0640*/ 	.short	0x010a
        /*0642*/ 	.byte	0x2f
	.zero		1


	//   ....[55]....
        /*0644*/ 	.word	0x00006270
        /*0648*/ 	.word	0x000000ff
        /*064c*/ 	.word	0x00000000
        /*0650*/ 	.short	0x0101
        /*0652*/ 	.byte	0x04
	.zero		1


	//   ....[56]....
        /*0654*/ 	.word	0x000062c0
        /*0658*/ 	.word	0x000000ff
        /*065c*/ 	.word	0x00038500
        /*0660*/ 	.short	0x010a
        /*0662*/ 	.byte	0x2f
	.zero		1


	//   ....[57]....
        /*0664*/ 	.word	0x00006890
        /*0668*/ 	.word	0x000000ff
        /*066c*/ 	.word	0x00000000
        /*0670*/ 	.short	0x0101
        /*0672*/ 	.byte	0x04
	.zero		1


	//   ....[58]....
        /*0674*/ 	.word	0x000068c0
        /*0678*/ 	.word	0x000000ff
        /*067c*/ 	.word	0x00038508
        /*0680*/ 	.short	0x010a
        /*0682*/ 	.byte	0x2f
	.zero		1


	//   ....[59]....
        /*0684*/ 	.word	0x00006e90
        /*0688*/ 	.word	0x000000ff
        /*068c*/ 	.word	0x00000000
        /*0690*/ 	.short	0x0101
        /*0692*/ 	.byte	0x04
	.zero		1


	//   ....[60]....
        /*0694*/ 	.word	0x00006ec0
        /*0698*/ 	.word	0x000000ff
        /*069c*/ 	.word	0x00038510
        /*06a0*/ 	.short	0x010a
        /*06a2*/ 	.byte	0x2f
	.zero		1


	//   ....[61]....
        /*06a4*/ 	.word	0x00007490
        /*06a8*/ 	.word	0x000000ff
        /*06ac*/ 	.word	0x00000000
        /*06b0*/ 	.short	0x0101
        /*06b2*/ 	.byte	0x04
	.zero		1


	//   ....[62]....
        /*06b4*/ 	.word	0x000074c0
        /*06b8*/ 	.word	0x000000ff
        /*06bc*/ 	.word	0x00038518
        /*06c0*/ 	.short	0x010a
        /*06c2*/ 	.byte	0x2f
	.zero		1


	//   ....[63]....
        /*06c4*/ 	.word	0x00007b10
        /*06c8*/ 	.word	0x000000ff
        /*06cc*/ 	.word	0x00000000
        /*06d0*/ 	.short	0x0101
        /*06d2*/ 	.byte	0x05
	.zero		1


	//   ....[64]....
        /*06d4*/ 	.word	0x00007b60
        /*06d8*/ 	.word	0x000000ff
        /*06dc*/ 	.word	0x00038400
        /*06e0*/ 	.short	0x010a
        /*06e2*/ 	.byte	0x04
	.zero		1


	//   ....[65]....
        /*06e4*/ 	.word	0x00007c70
        /*06e8*/ 	.word	0x000000ff
        /*06ec*/ 	.word	0x00000000
        /*06f0*/ 	.short	0x0101
        /*06f2*/ 	.byte	0x04
	.zero		1


	//   ....[66]....
        /*06f4*/ 	.word	0x00008270
        /*06f8*/ 	.word	0x000000ff
        /*06fc*/ 	.word	0x00000000
        /*0700*/ 	.short	0x0101
        /*0702*/ 	.byte	0x2f
	.zero		1


	//   ....[67]....
        /*0704*/ 	.word	0x000089f0
        /*0708*/ 	.word	0x000000ff
        /*070c*/ 	.word	0x00038548
        /*0710*/ 	.short	0x010a
        /*0712*/ 	.byte	0x23
	.zero		1


	//   ....[68]....
        /*0714*/ 	.word	0x00008af0
        /*0718*/ 	.word	0x000000ff
        /*071c*/ 	.word	0x00038400
        /*0720*/ 	.short	0x010a
        /*0722*/ 	.byte	0x08
	.zero		1


	//   ....[69]....
        /*0724*/ 	.word	0x00008c20
        /*0728*/ 	.word	0x000000ff
        /*072c*/ 	.word	0x00000000
        /*0730*/ 	.short	0x0101
        /*0732*/ 	.byte	0x08
	.zero		1


	//   ....[70]....
        /*0734*/ 	.word	0x00008e10
        /*0738*/ 	.word	0x000000ff
        /*073c*/ 	.word	0x00038520
        /*0740*/ 	.short	0x010a
        /*0742*/ 	.byte	0x23
	.zero		1


	//   ....[71]....
        /*0744*/ 	.word	0x00008f20
        /*0748*/ 	.word	0x000000ff
        /*074c*/ 	.word	0x00038500
        /*0750*/ 	.short	0x010b
        /*0752*/ 	.byte	0x23
	.zero		1


	//   ....[72]....
        /*0754*/ 	.word	0x00008f80
        /*0758*/ 	.word	0x000000ff
        /*075c*/ 	.word	0x00000000
        /*0760*/ 	.short	0x0101
        /*0762*/ 	.byte	0x08
	.zero		1


	//   ....[73]....
        /*0764*/ 	.word	0x00008fb0
        /*0768*/ 	.word	0x000000ff
        /*076c*/ 	.word	0x00038528
        /*0770*/ 	.short	0x010a
        /*0772*/ 	.byte	0x23
	.zero		1


	//   ....[74]....
        /*0774*/ 	.word	0x000090e0
        /*0778*/ 	.word	0x000000ff
        /*077c*/ 	.word	0x00038508
        /*0780*/ 	.short	0x010b
        /*0782*/ 	.byte	0x23
	.zero		1


	//   ....[75]....
        /*0784*/ 	.word	0x00009140
        /*0788*/ 	.word	0x000000ff
        /*078c*/ 	.word	0x00000000
        /*0790*/ 	.short	0x0101
        /*0792*/ 	.byte	0x09
	.zero		1


	//   ....[76]....
        /*0794*/ 	.word	0x00009170
        /*0798*/ 	.word	0x000000ff
        /*079c*/ 	.word	0x00038530
        /*07a0*/ 	.short	0x010a
        /*07a2*/ 	.byte	0x23
	.zero		1


	//   ....[77]....
        /*07a4*/ 	.word	0x000092a0
        /*07a8*/ 	.word	0x000000ff
        /*07ac*/ 	.word	0x00038510
        /*07b0*/ 	.short	0x010b
        /*07b2*/ 	.byte	0x23
	.zero		1


	//   ....[78]....
        /*07b4*/ 	.word	0x00009300
        /*07b8*/ 	.word	0x000000ff
        /*07bc*/ 	.word	0x00000000
        /*07c0*/ 	.short	0x0101
        /*07c2*/ 	.byte	0x27
	.zero		1


	//   ....[79]....
        /*07c4*/ 	.word	0x00009330
        /*07c8*/ 	.word	0x000000ff
        /*07cc*/ 	.word	0x00038538
        /*07d0*/ 	.short	0x010a
        /*07d2*/ 	.byte	0x23
	.zero		1


	//   ....[80]....
        /*07d4*/ 	.word	0x00009460
        /*07d8*/ 	.word	0x000000ff
        /*07dc*/ 	.word	0x00038518
        /*07e0*/ 	.short	0x010b
        /*07e2*/ 	.byte	0x23
	.zero		1


	//   ....[81]....
        /*07e4*/ 	.word	0x000094c0
        /*07e8*/ 	.word	0x000000ff
        /*07ec*/ 	.word	0x00000000
        /*07f0*/ 	.short	0x0101
        /*07f2*/ 	.byte	0x2b
	.zero		1


	//   ....[82]....
        /*07f4*/ 	.word	0x00009500
        /*07f8*/ 	.word	0x000000ff
        /*07fc*/ 	.word	0x00038520
        /*0800*/ 	.short	0x010a
        /*0802*/ 	.byte	0x23
	.zero		1


	//   ....[83]....
        /*0804*/ 	.word	0x00009620
        /*0808*/ 	.word	0x000000ff
        /*080c*/ 	.word	0x00038500
        /*0810*/ 	.short	0x010b
        /*0812*/ 	.byte	0x23
	.zero		1


	//   ....[84]....
        /*0814*/ 	.word	0x00009660
        /*0818*/ 	.word	0x000000ff
        /*081c*/ 	.word	0x00000000
        /*0820*/ 	.short	0x0101
        /*0822*/ 	.byte	0x08
	.zero		1


	//   ....[85]....
        /*0824*/ 	.word	0x00009690
        /*0828*/ 	.word	0x000000ff
        /*082c*/ 	.word	0x00038528
        /*0830*/ 	.short	0x010a
        /*0832*/ 	.byte	0x23
	.zero		1


	//   ....[86]....
        /*0834*/ 	.word	0x000097b0
        /*0838*/ 	.word	0x000000ff
        /*083c*/ 	.word	0x00038508
        /*0840*/ 	.short	0x010b
        /*0842*/ 	.byte	0x23
	.zero		1


	//   ....[87]....
        /*0844*/ 	.word	0x000097f0
        /*0848*/ 	.word	0x000000ff
        /*084c*/ 	.word	0x00000000
        /*0850*/ 	.short	0x0101
        /*0852*/ 	.byte	0x09
	.zero		1


	//   ....[88]....
        /*0854*/ 	.word	0x00009820
        /*0858*/ 	.word	0x000000ff
        /*085c*/ 	.word	0x00038530
        /*0860*/ 	.short	0x010a
        /*0862*/ 	.byte	0x23
	.zero		1


	//   ....[89]....
        /*0864*/ 	.word	0x00009940
        /*0868*/ 	.word	0x000000ff
        /*086c*/ 	.word	0x00038510
        /*0870*/ 	.short	0x010b
        /*0872*/ 	.byte	0x23
	.zero		1


	//   ....[90]....
        /*0874*/ 	.word	0x00009980
        /*0878*/ 	.word	0x000000ff
        /*087c*/ 	.word	0x00000000
        /*0880*/ 	.short	0x0101
        /*0882*/ 	.byte	0x27
	.zero		1


	//   ....[91]....
        /*0884*/ 	.word	0x000099b0
        /*0888*/ 	.word	0x000000ff
        /*088c*/ 	.word	0x00038538
        /*0890*/ 	.short	0x010a
        /*0892*/ 	.byte	0x23
	.zero		1


	//   ....[92]....
        /*0894*/ 	.word	0x00009ad0
        /*0898*/ 	.word	0x000000ff
        /*089c*/ 	.word	0x00038518
        /*08a0*/ 	.short	0x010b
        /*08a2*/ 	.byte	0x23
	.zero		1


	//   ....[93]....
        /*08a4*/ 	.word	0x00009b20
        /*08a8*/ 	.word	0x000000ff
        /*08ac*/ 	.word	0x00000000
        /*08b0*/ 	.short	0x0101
        /*08b2*/ 	.byte	0x2b
	.zero		1


	//   ....[94]....
        /*08b4*/ 	.word	0x0000a070
        /*08b8*/ 	.word	0x000000ff
        /*08bc*/ 	.word	0x00038520
        /*08c0*/ 	.short	0x010a
        /*08c2*/ 	.byte	0x23
	.zero		1


	//   ....[95]....
        /*08c4*/ 	.word	0x0000a0b0
        /*08c8*/ 	.word	0x000000ff
        /*08cc*/ 	.word	0x00038528
        /*08d0*/ 	.short	0x010a
        /*08d2*/ 	.byte	0x23
	.zero		1


	//   ....[96]....
        /*08d4*/ 	.word	0x0000a0f0
        /*08d8*/ 	.word	0x000000ff
        /*08dc*/ 	.word	0x00038530
        /*08e0*/ 	.short	0x010a
        /*08e2*/ 	.byte	0x23
	.zero		1


	//   ....[97]....
        /*08e4*/ 	.word	0x0000a160
        /*08e8*/ 	.word	0x00000003
        /*08ec*/ 	.word	0x00038538
        /*08f0*/ 	.short	0x010a
        /*08f2*/ 	.byte	0x3f
	.zero		1


	//   ....[98]....
        /*08f4*/ 	.word	0x0000ae50
        /*08f8*/ 	.word	0x00000008
        /*08fc*/ 	.word	0x000384c0
        /*0900*/ 	.short	0x010a
        /*0902*/ 	.byte	0x3f
	.zero		1


	//   ....[99]....
        /*0904*/ 	.word	0x0000b0e0
        /*0908*/ 	.word	0x000000ff
        /*090c*/ 	.word	0x00038548
        /*0910*/ 	.short	0x0101
        /*0912*/ 	.byte	0x10
	.zero		1


	//   ....[100]....
        /*0914*/ 	.word	0x0000b1d0
        /*0918*/ 	.word	0x00000003
        /*091c*/ 	.word	0x00038400
        /*0920*/ 	.short	0x010a
        /*0922*/ 	.byte	0x3f
	.zero		1


	//   ....[101]....
        /*0924*/ 	.word	0x0000b310
        /*0928*/ 	.word	0x00000002
        /*092c*/ 	.word	0x00000000
        /*0930*/ 	.short	0x0101
        /*0932*/ 	.byte	0x3f
	.zero		1


	//   ....[102]....
        /*0934*/ 	.word	0x0000baf0
        /*0938*/ 	.word	0x00000007
        /*093c*/ 	.word	0x00000000
        /*0940*/ 	.short	0x010a
        /*0942*/ 	.byte	0x3f
	.zero		1


	//   ....[103]....
        /*0944*/ 	.word	0x0000bb70
        /*0948*/ 	.word	0x00000009
        /*094c*/ 	.word	0x00000000
        /*0950*/ 	.short	0x010a
        /*0952*/ 	.byte	0x3f
	.zero		1


	//   ....[104]....
        /*0954*/ 	.word	0x0000bc00
        /*0958*/ 	.word	0x00000006
        /*095c*/ 	.word	0x00000000
        /*0960*/ 	.short	0x010a
        /*0962*/ 	.byte	0x3f
	.zero		1


	//   ....[105]....
        /*0964*/ 	.word	0x0000bc90
        /*0968*/ 	.word	0x00000009
        /*096c*/ 	.word	0x00000000
        /*0970*/ 	.short	0x010a
        /*0972*/ 	.byte	0x3f
	.zero		1


	//   ....[106]....
        /*0974*/ 	.word	0x0000bd20
        /*0978*/ 	.word	0x00000006
        /*097c*/ 	.word	0x00000000
        /*0980*/ 	.short	0x010a
        /*0982*/ 	.byte	0x3f
	.zero		1


	//   ....[107]....
        /*0984*/ 	.word	0x0000bdb0
        /*0988*/ 	.word	0x00000009
        /*098c*/ 	.word	0x00000000
        /*0990*/ 	.short	0x010a
        /*0992*/ 	.byte	0x3f
	.zero		1


	//   ....[108]....
        /*0994*/ 	.word	0x0000be40
        /*0998*/ 	.word	0x00000006
        /*099c*/ 	.word	0x00000000
        /*09a0*/ 	.short	0x010a
        /*09a2*/ 	.byte	0x3f
	.zero		1


	//   ....[109]....
        /*09a4*/ 	.word	0x0000bed0
        /*09a8*/ 	.word	0x00000003
        /*09ac*/ 	.word	0x00000000
        /*09b0*/ 	.short	0x010a
        /*09b2*/ 	.byte	0x3f
	.zero		1


	//   ....[110]....
        /*09b4*/ 	.word	0x0000db50
        /*09b8*/ 	.word	0x00000011
        /*09bc*/ 	.word	0x00038440
        /*09c0*/ 	.short	0x010a
        /*09c2*/ 	.byte	0x3f
	.zero		1


	//   ....[111]....
        /*09c4*/ 	.word	0x0000dc70
        /*09c8*/ 	.word	0x00000011
        /*09cc*/ 	.word	0x00038400
        /*09d0*/ 	.short	0x0101
        /*09d2*/ 	.byte	0x3f
	.zero		1


	//   ....[112]....
        /*09d4*/ 	.word	0x0000dd40
        /*09d8*/ 	.word	0x00000005
        /*09dc*/ 	.word	0x00038440
        /*09e0*/ 	.short	0x010a
        /*09e2*/ 	.byte	0x3f
	.zero		1


	//   ....[113]....
        /*09e4*/ 	.word	0x0000ddf0
        /*09e8*/ 	.word	0x00000007
        /*09ec*/ 	.word	0x00038440
        /*09f0*/ 	.short	0x010a
        /*09f2*/ 	.byte	0x3f
	.zero		1


	//   ....[114]....
        /*09f4*/ 	.word	0x0000dea0
        /*09f8*/ 	.word	0x00000007
        /*09fc*/ 	.word	0x00038440
        /*0a00*/ 	.short	0x010a
        /*0a02*/ 	.byte	0x3f
	.zero		1


	//   ....[115]....
        /*0a04*/ 	.word	0x0000df50
        /*0a08*/ 	.word	0x00000007
        /*0a0c*/ 	.word	0x00038440
        /*0a10*/ 	.short	0x010a
        /*0a12*/ 	.byte	0x3f
	.zero		1


	//   ....[116]....
        /*0a14*/ 	.word	0x0000e000
        /*0a18*/ 	.word	0x00000007
        /*0a1c*/ 	.word	0x00038440
        /*0a20*/ 	.short	0x010a
        /*0a22*/ 	.byte	0x3f
	.zero		1


	//   ....[117]....
        /*0a24*/ 	.word	0x0000e0b0
        /*0a28*/ 	.word	0x00000007
        /*0a2c*/ 	.word	0x00038440
        /*0a30*/ 	.short	0x010a
        /*0a32*/ 	.byte	0x3f
	.zero		1


	//   ....[118]....
        /*0a34*/ 	.word	0x0000e160
        /*0a38*/ 	.word	0x00000007
        /*0a3c*/ 	.word	0x00038440
        /*0a40*/ 	.short	0x010a
        /*0a42*/ 	.byte	0x3f
	.zero		1


	//   ....[119]....
        /*0a44*/ 	.word	0x0000e210
        /*0a48*/ 	.word	0x00000003
        /*0a4c*/ 	.word	0x00038440
        /*0a50*/ 	.short	0x010a
        /*0a52*/ 	.byte	0x3f
	.zero		1


	//   ....[120]....
        /*0a54*/ 	.word	0x0000e270
        /*0a58*/ 	.word	0x00000003
        /*0a5c*/ 	.word	0x00038480
        /*0a60*/ 	.short	0x010a
        /*0a62*/ 	.byte	0x3f
	.zero		1


	//   ....[121]....
        /*0a64*/ 	.word	0x0000e2d0
        /*0a68*/ 	.word	0x00000006
        /*0a6c*/ 	.word	0x00038480
        /*0a70*/ 	.short	0x010a
        /*0a72*/ 	.byte	0x3f
	.zero		1


	//   ....[122]....
        /*0a74*/ 	.word	0x0000e390
        /*0a78*/ 	.word	0x00000006
        /*0a7c*/ 	.word	0x00038500
        /*0a80*/ 	.short	0x010a
        /*0a82*/ 	.byte	0x3f
	.zero		1


	//   ....[123]....
        /*0a84*/ 	.word	0x0000e3f0
        /*0a88*/ 	.word	0x0000000e
        /*0a8c*/ 	.word	0x00038508
        /*0a90*/ 	.short	0x010a
        /*0a92*/ 	.byte	0x3f
	.zero		1


	//   ....[124]....
        /*0a94*/ 	.word	0x0000e450
        /*0a98*/ 	.word	0x0000000e
        /*0a9c*/ 	.word	0x00038510
        /*0aa0*/ 	.short	0x010a
        /*0aa2*/ 	.byte	0x3f
	.zero		1


	//   ....[125]....
        /*0aa4*/ 	.word	0x0000e4b0
        /*0aa8*/ 	.word	0x0000000e
        /*0aac*/ 	.word	0x00038518
        /*0ab0*/ 	.short	0x010a
        /*0ab2*/ 	.byte	0x3f
	.zero		1


	//   ....[126]....
        /*0ab4*/ 	.word	0x0000e510
        /*0ab8*/ 	.word	0x0000000e
        /*0abc*/ 	.word	0x00038500
        /*0ac0*/ 	.short	0x010a
        /*0ac2*/ 	.byte	0x3f
	.zero		1


	//   ....[127]....
        /*0ac4*/ 	.word	0x0000e570
        /*0ac8*/ 	.word	0x0000000e
        /*0acc*/ 	.word	0x00038508
        /*0ad0*/ 	.short	0x010a
        /*0ad2*/ 	.byte	0x3f
	.zero		1


	//   ....[128]....
        /*0ad4*/ 	.word	0x0000e5d0
        /*0ad8*/ 	.word	0x0000000e
        /*0adc*/ 	.word	0x00038510
        /*0ae0*/ 	.short	0x010a
        /*0ae2*/ 	.byte	0x3f
	.zero		1


	//   ....[129]....
        /*0ae4*/ 	.word	0x0000e630
        /*0ae8*/ 	.word	0x0000000e
        /*0aec*/ 	.word	0x00038518
        /*0af0*/ 	.short	0x010a
        /*0af2*/ 	.byte	0x3f
	.zero		1


	//   ....[130]....
        /*0af4*/ 	.word	0x0000e690
        /*0af8*/ 	.word	0x00000003
        /*0afc*/ 	.word	0x00038400
        /*0b00*/ 	.short	0x010a
        /*0b02*/ 	.byte	0x3f
	.zero		1


	//   ....[131]....
        /*0b04*/ 	.word	0x0000e6f0
        /*0b08*/ 	.word	0x00000003
        /*0b0c*/ 	.word	0x00038548
        /*0b10*/ 	.short	0x010a
        /*0b12*/ 	.byte	0x3f
	.zero		1


	//   ....[132]....
        /*0b14*/ 	.word	0x0000e750
        /*0b18*/ 	.word	0x00000003
        /*0b1c*/ 	.word	0x00038400
        /*0b20*/ 	.short	0x010a
        /*0b22*/ 	.byte	0x3f
	.zero		1


	//   ....[133]....
        /*0b24*/ 	.word	0x0000e7b0
        /*0b28*/ 	.word	0x00000003
        /*0b2c*/ 	.word	0x00038520
        /*0b30*/ 	.short	0x010a
        /*0b32*/ 	.byte	0x3f
	.zero		1


	//   ....[134]....
        /*0b34*/ 	.word	0x0000e810
        /*0b38*/ 	.word	0x00000003
        /*0b3c*/ 	.word	0x00038528
        /*0b40*/ 	.short	0x010a
        /*0b42*/ 	.byte	0x3f
	.zero		1


	//   ....[135]....
        /*0b44*/ 	.word	0x0000e870
        /*0b48*/ 	.word	0x00000003
        /*0b4c*/ 	.word	0x00038530
        /*0b50*/ 	.short	0x010a
        /*0b52*/ 	.byte	0x3f
	.zero		1


	//   ....[136]....
        /*0b54*/ 	.word	0x0000e8d0
        /*0b58*/ 	.word	0x00000003
        /*0b5c*/ 	.word	0x00038538
        /*0b60*/ 	.short	0x010a
        /*0b62*/ 	.byte	0x3f
	.zero		1


	//   ....[137]....
        /*0b64*/ 	.word	0x0000e930
        /*0b68*/ 	.word	0x00000003
        /*0b6c*/ 	.word	0x00038520
        /*0b70*/ 	.short	0x010a
        /*0b72*/ 	.byte	0x3f
	.zero		1


	//   ....[138]....
        /*0b74*/ 	.word	0x0000e990
        /*0b78*/ 	.word	0x00000003
        /*0b7c*/ 	.word	0x00038528
        /*0b80*/ 	.short	0x010a
        /*0b82*/ 	.byte	0x3f
	.zero		1


	//   ....[139]....
        /*0b84*/ 	.word	0x0000e9f0
        /*0b88*/ 	.word	0x00000003
        /*0b8c*/ 	.word	0x00038530
        /*0b90*/ 	.short	0x010a
        /*0b92*/ 	.byte	0x3f
	.zero		1


	//   ....[140]....
        /*0b94*/ 	.word	0x0000ea50
        /*0b98*/ 	.word	0x00000003
        /*0b9c*/ 	.word	0x00038538
        /*0ba0*/ 	.short	0x010a
        /*0ba2*/ 	.byte	0x3f
	.zero		1


	//   ....[141]....
        /*0ba4*/ 	.word	0x0000eab0
        /*0ba8*/ 	.word	0x00000003
        /*0bac*/ 	.word	0x00038520
        /*0bb0*/ 	.short	0x010a
        /*0bb2*/ 	.byte	0x3f
	.zero		1


	//   ....[142]....
        /*0bb4*/ 	.word	0x0000eb10
        /*0bb8*/ 	.word	0x00000003
        /*0bbc*/ 	.word	0x00038528
        /*0bc0*/ 	.short	0x010a
        /*0bc2*/ 	.byte	0x3f
	.zero		1


	//   ....[143]....
        /*0bc4*/ 	.word	0x0000eb70
        /*0bc8*/ 	.word	0x00000003
        /*0bcc*/ 	.word	0x00038530
        /*0bd0*/ 	.short	0x010a
        /*0bd2*/ 	.byte	0x3f
	.zero		1


	//   ....[144]....
        /*0bd4*/ 	.word	0x0000ec40
        /*0bd8*/ 	.word	0x00000008
        /*0bdc*/ 	.word	0x000384c0
        /*0be0*/ 	.short	0x010a
        /*0be2*/ 	.byte	0x3f
	.zero		1


	//   ....[145]....
        /*0be4*/ 	.word	0x0000ec90
        /*0be8*/ 	.word	0x00000003
        /*0bec*/ 	.word	0x00038400
        /*0bf0*/ 	.short	0x010a
        /*0bf2*/ 	.byte	0x3f
	.zero		1


	//   ....[146]....
        /*0bf4*/ 	.word	0x0000eea0
        /*0bf8*/ 	.word	0x00000007
        /*0bfc*/ 	.word	0x00000000
        /*0c00*/ 	.short	0x010a
        /*0c02*/ 	.byte	0x3f
	.zero		1


	//   ....[147]....
        /*0c04*/ 	.word	0x0000eef0
        /*0c08*/ 	.word	0x00000009
        /*0c0c*/ 	.word	0x00000000
        /*0c10*/ 	.short	0x010a
        /*0c12*/ 	.byte	0x3f
	.zero		1


	//   ....[148]....
        /*0c14*/ 	.word	0x0000ef40
        /*0c18*/ 	.word	0x00000006
        /*0c1c*/ 	.word	0x00000000
        /*0c20*/ 	.short	0x010a
        /*0c22*/ 	.byte	0x3f
	.zero		1


	//   ....[149]....
        /*0c24*/ 	.word	0x0000ef90
        /*0c28*/ 	.word	0x00000009
        /*0c2c*/ 	.word	0x00000000
        /*0c30*/ 	.short	0x010a
        /*0c32*/ 	.byte	0x3f
	.zero		1


	//   ....[150]....
        /*0c34*/ 	.word	0x0000efe0
        /*0c38*/ 	.word	0x00000006
        /*0c3c*/ 	.word	0x00000000
        /*0c40*/ 	.short	0x010a
        /*0c42*/ 	.byte	0x3f
	.zero		1


	//   ....[151]....
        /*0c44*/ 	.word	0x0000f030
        /*0c48*/ 	.word	0x00000009
        /*0c4c*/ 	.word	0x00000000
        /*0c50*/ 	.short	0x010a
        /*0c52*/ 	.byte	0x3f
	.zero		1


	//   ....[152]....
        /*0c54*/ 	.word	0x0000f080
        /*0c58*/ 	.word	0x00000006
        /*0c5c*/ 	.word	0x00000000
        /*0c60*/ 	.short	0x010a
        /*0c62*/ 	.byte	0x3f
	.zero		1


	//   ....[153]....
        /*0c64*/ 	.word	0x0000f0d0
        /*0c68*/ 	.word	0x00000011
        /*0c6c*/ 	.word	0x00038440
        /*0c70*/ 	.short	0x010a
        /*0c72*/ 	.byte	0x3f
	.zero		1


	//   ....[154]....
        /*0c74*/ 	.word	0x0000f120
        /*0c78*/ 	.word	0x00000005
        /*0c7c*/ 	.word	0x00038440
        /*0c80*/ 	.short	0x010a
        /*0c82*/ 	.byte	0x3f
	.zero		1


	//   ....[155]....
        /*0c84*/ 	.word	0x0000f170
        /*0c88*/ 	.word	0x00000007
        /*0c8c*/ 	.word	0x00038440
        /*0c90*/ 	.short	0x010a
        /*0c92*/ 	.byte	0x3f
	.zero		1


	//   ....[156]....
        /*0c94*/ 	.word	0x0000f1c0
        /*0c98*/ 	.word	0x00000007
        /*0c9c*/ 	.word	0x00038440
        /*0ca0*/ 	.short	0x010a
        /*0ca2*/ 	.byte	0x3f
	.zero		1


	//   ....[157]....
        /*0ca4*/ 	.word	0x0000f210
        /*0ca8*/ 	.word	0x00000007
        /*0cac*/ 	.word	0x00038440
        /*0cb0*/ 	.short	0x010a
        /*0cb2*/ 	.byte	0x3f
	.zero		1


	//   ....[158]....
        /*0cb4*/ 	.word	0x0000f260
        /*0cb8*/ 	.word	0x00000007
        /*0cbc*/ 	.word	0x00038440
        /*0cc0*/ 	.short	0x010a
        /*0cc2*/ 	.byte	0x3f
	.zero		1


	//   ....[159]....
        /*0cc4*/ 	.word	0x0000f2b0
        /*0cc8*/ 	.word	0x00000007
        /*0ccc*/ 	.word	0x00038440
        /*0cd0*/ 	.short	0x010a
        /*0cd2*/ 	.byte	0x3f
	.zero		1


	//   ....[160]....
        /*0cd4*/ 	.word	0x0000f300
        /*0cd8*/ 	.word	0x00000007
        /*0cdc*/ 	.word	0x00038440
        /*0ce0*/ 	.short	0x010a
        /*0ce2*/ 	.byte	0x3f
	.zero		1


	//----- nvinfo : EIATTR_NUM_MBARRIERS
	.align		4
.L_37:
        /*0ce4*/ 	.byte	0x03, 0x38
        /*0ce6*/ 	.short	0x002a


	//----- nvinfo : EIATTR_EXIT_INSTR_OFFSETS
	.align		4
        /*0ce8*/ 	.byte	0x04, 0x1c
        /*0cea*/ 	.short	(.L_39 - .L_38)


	//   ....[0]....
.L_38:
        /*0cec*/ 	.word	0x00002b60


	//   ....[1]....
        /*0cf0*/ 	.word	0x00002c20


	//   ....[2]....
        /*0cf4*/ 	.word	0x00008280


	//   ....[3]....
        /*0cf8*/ 	.word	0x00008320


	//   ....[4]....
        /*0cfc*/ 	.word	0x0000a1b0


	//   ....[5]....
        /*0d00*/ 	.word	0x0000bf20


	//   ....[6]....
        /*0d04*/ 	.word	0x0000e240


	//----- nvinfo : EIATTR_MAX_THREADS
	.align		4
.L_39:
        /*0d08*/ 	.byte	0x04, 0x05
        /*0d0a*/ 	.short	(.L_41 - .L_40)
.L_40:
        /*0d0c*/ 	.word	0x00000180
        /*0d10*/ 	.word	0x00000001
        /*0d14*/ 	.word	0x00000001


	//----- nvinfo : EIATTR_CRS_STACK_SIZE
	.align		4
.L_41:
        /*0d18*/ 	.byte	0x04, 0x1e
        /*0d1a*/ 	.short	(.L_43 - .L_42)
.L_42:
        /*0d1c*/ 	.word	0x00000000


	//----- nvinfo : EIATTR_CBANK_PARAM_SIZE
	.align		4
.L_43:
        /*0d20*/ 	.byte	0x03, 0x19
        /*0d22*/ 	.short	0x0770


	//----- nvinfo : EIATTR_PARAM_CBANK
	.align		4
        /*0d24*/ 	.byte	0x04, 0x0a
        /*0d26*/ 	.short	(.L_45 - .L_44)
	.align		4
.L_44:
        /*0d28*/ 	.word	index@(.nv.constant0._ZN7cutlass13device_kernelINS_4gemm6kernel13GemmUniversalINS1_17GroupProblemShapeIN4cute5tupleIJiiiEEEEENS1_10collective13CollectiveMmaINS1_39MainloopSm90ArrayTmaGmmaWarpSpecializedILi8ENS6_IJNS5_1CILi1EEESD_SD_EEENS1_55KernelPtrArrayTmaWarpSpecializedCooperativeFP8FastAccumEEENS6_IJNSC_ILi128EEENSC_ILi256EEENSC_ILi64EEEEEENS_12float_e4m3_tEPNS6_IJlSD_NSC_ILi0EEEEEESL_SO_NS5_8TiledMMAINS5_8MMA_AtomIJNS5_4SM904GMMA31MMA_64x256x32_F32E4M3E4M3_SS_TNILNSS_7ScaleInE1ELSU_1EEEEEENS5_6LayoutINS6_IJNSC_ILi2EEESD_SD_EEENS6_IJSD_SM_SM_EEEEENS6_IJNS5_10UnderscoreES12_S12_EEEEENS5_13SM90_TMA_LOADENS5_14ComposedLayoutINS5_7SwizzleILi2ELi4ELi3EEENS5_18smem_ptr_flag_bitsILi8EEENSX_INS6_IJNSC_ILi8EEESJ_EEENS6_IJSJ_SD_EEEEEEEvNS5_8identityES15_S1F_vS1G_EENS_8epilogue10collective18CollectiveEpilogueINS1I_30Sm90PtrArrayTmaWarpSpecializedILi4ELi2ELi16ELb1ELb0ELi2EEEJSK_NS6_IJSH_NSC_ILi32EEEEEENS_6half_tEPNS6_IJSD_lSM_EEES1P_S1R_NS1I_6fusion15FusionCallbacksIS1M_NS1S_17LinearCombinationIS1P_fS1P_fLNS_15FloatRoundStyleE2EEESK_S1O_JEEES15_NS16_INS17_ILi3ELi4ELi3EEENS19_ILi16EEENSX_INS6_IJSJ_S1B_EEENS6_IJSD_SJ_EEEEEEENS5_17SM75_U16x8_LDSM_TENS5_14SM90_TMA_STOREES23_NS5_17SM90_U16x8_STSM_TENS5_9Copy_AtomIJNS5_17SM90_U32x4_STSM_NES1P_EEEvEEEvvEEEEvNT_6ParamsE)
        /*0d2c*/ 	.short	0x0210
        /*0d2e*/ 	.short	0x0770


	//----- nvinfo : EIATTR_SW_WAR
	.align		4
.L_45:
        /*0d30*/ 	.byte	0x04, 0x36
        /*0d32*/ 	.short	(.L_47 - .L_46)
.L_46:
        /*0d34*/ 	.word	0x00000008
.L_47:


//--------------------- .nv.callgraph             --------------------------
	.section	.nv.callgraph,"",@"SHT_CUDA_CALLGRAPH"
	.align	4
	.sectionentsize	8
	.align		4
        /*0000*/ 	.word	0x00000000
	.align		4
        /*0004*/ 	.word	0xffffffff
	.align		4
        /*0008*/ 	.word	index@(_ZN7cutlass13device_kernelINS_4gemm6kernel13GemmUniversalINS1_17GroupProblemShapeIN4cute5tupleIJiiiEEEEENS1_10collective13CollectiveMmaINS1_39MainloopSm90ArrayTmaGmmaWarpSpecializedILi8ENS6_IJNS5_1CILi1EEESD_SD_EEENS1_55KernelPtrArrayTmaWarpSpecializedCooperativeFP8FastAccumEEENS6_IJNSC_ILi128EEENSC_ILi256EEENSC_ILi64EEEEEENS_12float_e4m3_tEPNS6_IJlSD_NSC_ILi0EEEEEESL_SO_NS5_8TiledMMAINS5_8MMA_AtomIJNS5_4SM904GMMA31MMA_64x256x32_F32E4M3E4M3_SS_TNILNSS_7ScaleInE1ELSU_1EEEEEENS5_6LayoutINS6_IJNSC_ILi2EEESD_SD_EEENS6_IJSD_SM_SM_EEEEENS6_IJNS5_10UnderscoreES12_S12_EEEEENS5_13SM90_TMA_LOADENS5_14ComposedLayoutINS5_7SwizzleILi2ELi4ELi3EEENS5_18smem_ptr_flag_bitsILi8EEENSX_INS6_IJNSC_ILi8EEESJ_EEENS6_IJSJ_SD_EEEEEEEvNS5_8identityES15_S1F_vS1G_EENS_8epilogue10collective18CollectiveEpilogueINS1I_30Sm90PtrArrayTmaWarpSpecializedILi4ELi2ELi16ELb1ELb0ELi2EEEJSK_NS6_IJSH_NSC_ILi32EEEEEENS_6half_tEPNS6_IJSD_lSM_EEES1P_S1R_NS1I_6fusion15FusionCallbacksIS1M_NS1S_17LinearCombinationIS1P_fS1P_fLNS_15FloatRoundStyleE2EEESK_S1O_JEEES15_NS16_INS17_ILi3ELi4ELi3EEENS19_ILi16EEENSX_INS6_IJSJ_S1B_EEENS6_IJSD_SJ_EEEEEEENS5_17SM75_U16x8_LDSM_TENS5_14SM90_TMA_STOREES23_NS5_17SM90_U16x8_STSM_TENS5_9Copy_AtomIJNS5_17SM90_U32x4_STSM_NES1P_EEEvEEEvvEEEEvNT_6ParamsE)
	.align		4
        /*000c*/ 	.word	index@(__assertfail)
	.align		4
        /*0010*/ 	.word	0x00000000
	.align		4
        /*0014*/ 	.word	0xfffffffe
	.align		4
        /*0018*/ 	.word	0x00000000
	.align		4
        /*001c*/ 	.word	0xfffffffd
	.align		4
        /*0020*/ 	.word	0x00000000
	.align		4
        /*0024*/ 	.word	0xfffffffc


//--------------------- .nv.constant4             --------------------------
	.section	.nv.constant4,"a",@progbits
	.align	8
	.align		8
.nv.constant4:
        /*0000*/ 	.dword	__assertfail
	.align		8
        /*0008*/ 	.dword	__unnamed_1
	.align		8
        /*0010*/ 	.dword	_ZN39_INTERNAL_e9718ab4_4_k_cu_ce6582dd_34434cuda3std3__45__cpo5beginE
	.align		8
        /*0018*/ 	.dword	_ZN39_INTERNAL_e9718ab4_4_k_cu_ce6582dd_34434cuda3std3__45__cpo3endE
	.align		8
        /*0020*/ 	.dword	_ZN39_INTERNAL_e9718ab4_4_k_cu_ce6582dd_34434cuda3std3__45__cpo6cbeginE
	.align		8
        /*0028*/ 	.dword	_ZN39_INTERNAL_e9718ab4_4_k_cu_ce6582dd_34434cuda3std3__45__cpo4cendE
	.align		8
        /*0030*/ 	.dword	_ZN39_INTERNAL_e9718ab4_4_k_cu_ce6582dd_34434cuda3std3__441_GLOBAL__N__e9718ab4_4_k_cu_ce6582dd_34436ignoreE
	.align		8
        /*0038*/ 	.dword	_ZN39_INTERNAL_e9718ab4_4_k_cu_ce6582dd_34434cuda3std3__419piecewise_constructE
	.align		8
        /*0040*/ 	.dword	_ZN39_INTERNAL_e9718ab4_4_k_cu_ce6582dd_34434cuda3std3__48in_placeE
	.align		8
        /*0048*/ 	.dword	_ZN39_INTERNAL_e9718ab4_4_k_cu_ce6582dd_34434cuda3std6ranges3__45__cpo4swapE
	.align		8
        /*0050*/ 	.dword	_ZN39_INTERNAL_e9718ab4_4_k_cu_ce6582dd_34434cuda3std6ranges3__45__cpo9iter_moveE
	.align		8
        /*0058*/ 	.dword	_ZN39_INTERNAL_e9718ab4_4_k_cu_ce6582dd_34434cute7productE
	.align		8
        /*0060*/ 	.dword	_ZN39_INTERNAL_e9718ab4_4_k_cu_ce6582dd_34434cute1_E
	.align		8
        /*0068*/ 	.dword	$str$24
	.align		8
        /*0070*/ 	.dword	$str$25


//--------------------- .text._ZN7cutlass13device_kernelINS_4gemm6kernel13GemmUniversalINS1_17GroupProblemShapeIN4cute5tupleIJiiiEEEEENS1_10collective13CollectiveMmaINS1_39MainloopSm90ArrayTmaGmmaWarpSpecializedILi8ENS6_IJNS5_1CILi1EEESD_SD_EEENS1_55KernelPtrArrayTmaWarpSpecializedCooperativeFP8FastAccumEEENS6_IJNSC_ILi128EEENSC_ILi256EEENSC_ILi64EEEEEENS_12float_e4m3_tEPNS6_IJlSD_NSC_ILi0EEEEEESL_SO_NS5_8TiledMMAINS5_8MMA_AtomIJNS5_4SM904GMMA31MMA_64x256x32_F32E4M3E4M3_SS_TNILNSS_7ScaleInE1ELSU_1EEEEEENS5_6LayoutINS6_IJNSC_ILi2EEESD_SD_EEENS6_IJSD_SM_SM_EEEEENS6_IJNS5_10UnderscoreES12_S12_EEEEENS5_13SM90_TMA_LOADENS5_14ComposedLayoutINS5_7SwizzleILi2ELi4ELi3EEENS5_18smem_ptr_flag_bitsILi8EEENSX_INS6_IJNSC_ILi8EEESJ_EEENS6_IJSJ_SD_EEEEEEEvNS5_8identityES15_S1F_vS1G_EENS_8epilogue10collective18CollectiveEpilogueINS1I_30Sm90PtrArrayTmaWarpSpecializedILi4ELi2ELi16ELb1ELb0ELi2EEEJSK_NS6_IJSH_NSC_ILi32EEEEEENS_6half_tEPNS6_IJSD_lSM_EEES1P_S1R_NS1I_6fusion15FusionCallbacksIS1M_NS1S_17LinearCombinationIS1P_fS1P_fLNS_15FloatRoundStyleE2EEESK_S1O_JEEES15_NS16_INS17_ILi3ELi4ELi3EEENS19_ILi16EEENSX_INS6_IJSJ_S1B_EEENS6_IJSD_SJ_EEEEEEENS5_17SM75_U16x8_LDSM_TENS5_14SM90_TMA_STOREES23_NS5_17SM90_U16x8_STSM_TENS5_9Copy_AtomIJNS5_17SM90_U32x4_STSM_NES1P_EEEvEEEvvEEEEvNT_6ParamsE --------------------------
	.section	.text._ZN7cutlass13device_kernelINS_4gemm6kernel13GemmUniversalINS1_17GroupProblemShapeIN4cute5tupleIJiiiEEEEENS1_10collective13CollectiveMmaINS1_39MainloopSm90ArrayTmaGmmaWarpSpecializedILi8ENS6_IJNS5_1CILi1EEESD_SD_EEENS1_55KernelPtrArrayTmaWarpSpecializedCooperativeFP8FastAccumEEENS6_IJNSC_ILi128EEENSC_ILi256EEENSC_ILi64EEEEEENS_12float_e4m3_tEPNS6_IJlSD_NSC_ILi0EEEEEESL_SO_NS5_8TiledMMAINS5_8MMA_AtomIJNS5_4SM904GMMA31MMA_64x256x32_F32E4M3E4M3_SS_TNILNSS_7ScaleInE1ELSU_1EEEEEENS5_6LayoutINS6_IJNSC_ILi2EEESD_SD_EEENS6_IJSD_SM_SM_EEEEENS6_IJNS5_10UnderscoreES12_S12_EEEEENS5_13SM90_TMA_LOADENS5_14ComposedLayoutINS5_7SwizzleILi2ELi4ELi3EEENS5_18smem_ptr_flag_bitsILi8EEENSX_INS6_IJNSC_ILi8EEESJ_EEENS6_IJSJ_SD_EEEEEEEvNS5_8identityES15_S1F_vS1G_EENS_8epilogue10collective18CollectiveEpilogueINS1I_30Sm90PtrArrayTmaWarpSpecializedILi4ELi2ELi16ELb1ELb0ELi2EEEJSK_NS6_IJSH_NSC_ILi32EEEEEENS_6half_tEPNS6_IJSD_lSM_EEES1P_S1R_NS1I_6fusion15FusionCallbacksIS1M_NS1S_17LinearCombinationIS1P_fS1P_fLNS_15FloatRoundStyleE2EEESK_S1O_JEEES15_NS16_INS17_ILi3ELi4ELi3EEENS19_ILi16EEENSX_INS6_IJSJ_S1B_EEENS6_IJSD_SJ_EEEEEEENS5_17SM75_U16x8_LDSM_TENS5_14SM90_TMA_STOREES23_NS5_17SM90_U16x8_STSM_TENS5_9Copy_AtomIJNS5_17SM90_U32x4_STSM_NES1P_EEEvEEEvvEEEEvNT_6ParamsE,"ax",@progbits
	.align	128
.text._ZN7cutlass13device_kernelINS_4gemm6kernel13GemmUniversalINS1_17GroupProblemShapeIN4cute5tupleIJiiiEEEEENS1_10collective13CollectiveMmaINS1_39MainloopSm90ArrayTmaGmmaWarpSpecializedILi8ENS6_IJNS5_1CILi1EEESD_SD_EEENS1_55KernelPtrArrayTmaWarpSpecializedCooperativeFP8FastAccumEEENS6_IJNSC_ILi128EEENSC_ILi256EEENSC_ILi64EEEEEENS_12float_e4m3_tEPNS6_IJlSD_NSC_ILi0EEEEEESL_SO_NS5_8TiledMMAINS5_8MMA_AtomIJNS5_4SM904GMMA31MMA_64x256x32_F32E4M3E4M3_SS_TNILNSS_7ScaleInE1ELSU_1EEEEEENS5_6LayoutINS6_IJNSC_ILi2EEESD_SD_EEENS6_IJSD_SM_SM_EEEEENS6_IJNS5_10UnderscoreES12_S12_EEEEENS5_13SM90_TMA_LOADENS5_14ComposedLayoutINS5_7SwizzleILi2ELi4ELi3EEENS5_18smem_ptr_flag_bitsILi8EEENSX_INS6_IJNSC_ILi8EEESJ_EEENS6_IJSJ_SD_EEEEEEEvNS5_8identityES15_S1F_vS1G_EENS_8epilogue10collective18CollectiveEpilogueINS1I_30Sm90PtrArrayTmaWarpSpecializedILi4ELi2ELi16ELb1ELb0ELi2EEEJSK_NS6_IJSH_NSC_ILi32EEEEEENS_6half_tEPNS6_IJSD_lSM_EEES1P_S1R_NS1I_6fusion15FusionCallbacksIS1M_NS1S_17LinearCombinationIS1P_fS1P_fLNS_15FloatRoundStyleE2EEESK_S1O_JEEES15_NS16_INS17_ILi3ELi4ELi3EEENS19_ILi16EEENSX_INS6_IJSJ_S1B_EEENS6_IJSD_SJ_EEEEEEENS5_17SM75_U16x8_LDSM_TENS5_14SM90_TMA_STOREES23_NS5_17SM90_U16x8_STSM_TENS5_9Copy_AtomIJNS5_17SM90_U32x4_STSM_NES1P_EEEvEEEvvEEEEvNT_6ParamsE:
        .type           _ZN7cutlass13device_kernelINS_4gemm6kernel13GemmUniversalINS1_17GroupProblemShapeIN4cute5tupleIJiiiEEEEENS1_10collective13CollectiveMmaINS1_39MainloopSm90ArrayTmaGmmaWarpSpecializedILi8ENS6_IJNS5_1CILi1EEESD_SD_EEENS1_55KernelPtrArrayTmaWarpSpecializedCooperativeFP8FastAccumEEENS6_IJNSC_ILi128EEENSC_ILi256EEENSC_ILi64EEEEEENS_12float_e4m3_tEPNS6_IJlSD_NSC_ILi0EEEEEESL_SO_NS5_8TiledMMAINS5_8MMA_AtomIJNS5_4SM904GMMA31MMA_64x256x32_F32E4M3E4M3_SS_TNILNSS_7ScaleInE1ELSU_1EEEEEENS5_6LayoutINS6_IJNSC_ILi2EEESD_SD_EEENS6_IJSD_SM_SM_EEEEENS6_IJNS5_10UnderscoreES12_S12_EEEEENS5_13SM90_TMA_LOADENS5_14ComposedLayoutINS5_7SwizzleILi2ELi4ELi3EEENS5_18smem_ptr_flag_bitsILi8EEENSX_INS6_IJNSC_ILi8EEESJ_EEENS6_IJSJ_SD_EEEEEEEvNS5_8identityES15_S1F_vS1G_EENS_8epilogue10collective18CollectiveEpilogueINS1I_30Sm90PtrArrayTmaWarpSpecializedILi4ELi2ELi16ELb1ELb0ELi2EEEJSK_NS6_IJSH_NSC_ILi32EEEEEENS_6half_tEPNS6_IJSD_lSM_EEES1P_S1R_NS1I_6fusion15FusionCallbacksIS1M_NS1S_17LinearCombinationIS1P_fS1P_fLNS_15FloatRoundStyleE2EEESK_S1O_JEEES15_NS16_INS17_ILi3ELi4ELi3EEENS19_ILi16EEENSX_INS6_IJSJ_S1B_EEENS6_IJSD_SJ_EEEEEEENS5_17SM75_U16x8_LDSM_TENS5_14SM90_TMA_STOREES23_NS5_17SM90_U16x8_STSM_TENS5_9Copy_AtomIJNS5_17SM90_U32x4_STSM_NES1P_EEEvEEEvvEEEEvNT_6ParamsE,@function
        .size           _ZN7cutlass13device_kernelINS_4gemm6kernel13GemmUniversalINS1_17GroupProblemShapeIN4cute5tupleIJiiiEEEEENS1_10collective13CollectiveMmaINS1_39MainloopSm90ArrayTmaGmmaWarpSpecializedILi8ENS6_IJNS5_1CILi1EEESD_SD_EEENS1_55KernelPtrArrayTmaWarpSpecializedCooperativeFP8FastAccumEEENS6_IJNSC_ILi128EEENSC_ILi256EEENSC_ILi64EEEEEENS_12float_e4m3_tEPNS6_IJlSD_NSC_ILi0EEEEEESL_SO_NS5_8TiledMMAINS5_8MMA_AtomIJNS5_4SM904GMMA31MMA_64x256x32_F32E4M3E4M3_SS_TNILNSS_7ScaleInE1ELSU_1EEEEEENS5_6LayoutINS6_IJNSC_ILi2EEESD_SD_EEENS6_IJSD_SM_SM_EEEEENS6_IJNS5_10UnderscoreES12_S12_EEEEENS5_13SM90_TMA_LOADENS5_14ComposedLayoutINS5_7SwizzleILi2ELi4ELi3EEENS5_18smem_ptr_flag_bitsILi8EEENSX_INS6_IJNSC_ILi8EEESJ_EEENS6_IJSJ_SD_EEEEEEEvNS5_8identityES15_S1F_vS1G_EENS_8epilogue10collective18CollectiveEpilogueINS1I_30Sm90PtrArrayTmaWarpSpecializedILi4ELi2ELi16ELb1ELb0ELi2EEEJSK_NS6_IJSH_NSC_ILi32EEEEEENS_6half_tEPNS6_IJSD_lSM_EEES1P_S1R_NS1I_6fusion15FusionCallbacksIS1M_NS1S_17LinearCombinationIS1P_fS1P_fLNS_15FloatRoundStyleE2EEESK_S1O_JEEES15_NS16_INS17_ILi3ELi4ELi3EEENS19_ILi16EEENSX_INS6_IJSJ_S1B_EEENS6_IJSD_SJ_EEEEEEENS5_17SM75_U16x8_LDSM_TENS5_14SM90_TMA_STOREES23_NS5_17SM90_U16x8_STSM_TENS5_9Copy_AtomIJNS5_17SM90_U32x4_STSM_NES1P_EEEvEEEvvEEEEvNT_6ParamsE,(.L_x_324 - _ZN7cutlass13device_kernelINS_4gemm6kernel13GemmUniversalINS1_17GroupProblemShapeIN4cute5tupleIJiiiEEEEENS1_10collective13CollectiveMmaINS1_39MainloopSm90ArrayTmaGmmaWarpSpecializedILi8ENS6_IJNS5_1CILi1EEESD_SD_EEENS1_55KernelPtrArrayTmaWarpSpecializedCooperativeFP8FastAccumEEENS6_IJNSC_ILi128EEENSC_ILi256EEENSC_ILi64EEEEEENS_12float_e4m3_tEPNS6_IJlSD_NSC_ILi0EEEEEESL_SO_NS5_8TiledMMAINS5_8MMA_AtomIJNS5_4SM904GMMA31MMA_64x256x32_F32E4M3E4M3_SS_TNILNSS_7ScaleInE1ELSU_1EEEEEENS5_6LayoutINS6_IJNSC_ILi2EEESD_SD_EEENS6_IJSD_SM_SM_EEEEENS6_IJNS5_10UnderscoreES12_S12_EEEEENS5_13SM90_TMA_LOADENS5_14ComposedLayoutINS5_7SwizzleILi2ELi4ELi3EEENS5_18smem_ptr_flag_bitsILi8EEENSX_INS6_IJNSC_ILi8EEESJ_EEENS6_IJSJ_SD_EEEEEEEvNS5_8identityES15_S1F_vS1G_EENS_8epilogue10collective18CollectiveEpilogueINS1I_30Sm90PtrArrayTmaWarpSpecializedILi4ELi2ELi16ELb1ELb0ELi2EEEJSK_NS6_IJSH_NSC_ILi32EEEEEENS_6half_tEPNS6_IJSD_lSM_EEES1P_S1R_NS1I_6fusion15FusionCallbacksIS1M_NS1S_17LinearCombinationIS1P_fS1P_fLNS_15FloatRoundStyleE2EEESK_S1O_JEEES15_NS16_INS17_ILi3ELi4ELi3EEENS19_ILi16EEENSX_INS6_IJSJ_S1B_EEENS6_IJSD_SJ_EEEEEEENS5_17SM75_U16x8_LDSM_TENS5_14SM90_TMA_STOREES23_NS5_17SM90_U16x8_STSM_TENS5_9Copy_AtomIJNS5_17SM90_U32x4_STSM_NES1P_EEEvEEEvvEEEEvNT_6ParamsE)
        .other          _ZN7cutlass13device_kernelINS_4gemm6kernel13GemmUniversalINS1_17GroupProblemShapeIN4cute5tupleIJiiiEEEEENS1_10collective13CollectiveMmaINS1_39MainloopSm90ArrayTmaGmmaWarpSpecializedILi8ENS6_IJNS5_1CILi1EEESD_SD_EEENS1_55KernelPtrArrayTmaWarpSpecializedCooperativeFP8FastAccumEEENS6_IJNSC_ILi128EEENSC_ILi256EEENSC_ILi64EEEEEENS_12float_e4m3_tEPNS6_IJlSD_NSC_ILi0EEEEEESL_SO_NS5_8TiledMMAINS5_8MMA_AtomIJNS5_4SM904GMMA31MMA_64x256x32_F32E4M3E4M3_SS_TNILNSS_7ScaleInE1ELSU_1EEEEEENS5_6LayoutINS6_IJNSC_ILi2EEESD_SD_EEENS6_IJSD_SM_SM_EEEEENS6_IJNS5_10UnderscoreES12_S12_EEEEENS5_13SM90_TMA_LOADENS5_14ComposedLayoutINS5_7SwizzleILi2ELi4ELi3EEENS5_18smem_ptr_flag_bitsILi8EEENSX_INS6_IJNSC_ILi8EEESJ_EEENS6_IJSJ_SD_EEEEEEEvNS5_8identityES15_S1F_vS1G_EENS_8epilogue10collective18CollectiveEpilogueINS1I_30Sm90PtrArrayTmaWarpSpecializedILi4ELi2ELi16ELb1ELb0ELi2EEEJSK_NS6_IJSH_NSC_ILi32EEEEEENS_6half_tEPNS6_IJSD_lSM_EEES1P_S1R_NS1I_6fusion15FusionCallbacksIS1M_NS1S_17LinearCombinationIS1P_fS1P_fLNS_15FloatRoundStyleE2EEESK_S1O_JEEES15_NS16_INS17_ILi3ELi4ELi3EEENS19_ILi16EEENSX_INS6_IJSJ_S1B_EEENS6_IJSD_SJ_EEEEEEENS5_17SM75_U16x8_LDSM_TENS5_14SM90_TMA_STOREES23_NS5_17SM90_U16x8_STSM_TENS5_9Copy_AtomIJNS5_17SM90_U32x4_STSM_NES1P_EEEvEEEvvEEEEvNT_6ParamsE,@"STO_CUDA_ENTRY STV_DEFAULT"
_ZN7cutlass13device_kernelINS_4gemm6kernel13GemmUniversalINS1_17GroupProblemShapeIN4cute5tupleIJiiiEEEEENS1_10collective13CollectiveMmaINS1_39MainloopSm90ArrayTmaGmmaWarpSpecializedILi8ENS6_IJNS5_1CILi1EEESD_SD_EEENS1_55KernelPtrArrayTmaWarpSpecializedCooperativeFP8FastAccumEEENS6_IJNSC_ILi128EEENSC_ILi256EEENSC_ILi64EEEEEENS_12float_e4m3_tEPNS6_IJlSD_NSC_ILi0EEEEEESL_SO_NS5_8TiledMMAINS5_8MMA_AtomIJNS5_4SM904GMMA31MMA_64x256x32_F32E4M3E4M3_SS_TNILNSS_7ScaleInE1ELSU_1EEEEEENS5_6LayoutINS6_IJNSC_ILi2EEESD_SD_EEENS6_IJSD_SM_SM_EEEEENS6_IJNS5_10UnderscoreES12_S12_EEEEENS5_13SM90_TMA_LOADENS5_14ComposedLayoutINS5_7SwizzleILi2ELi4ELi3EEENS5_18smem_ptr_flag_bitsILi8EEENSX_INS6_IJNSC_ILi8EEESJ_EEENS6_IJSJ_SD_EEEEEEEvNS5_8identityES15_S1F_vS1G_EENS_8epilogue10collective18CollectiveEpilogueINS1I_30Sm90PtrArrayTmaWarpSpecializedILi4ELi2ELi16ELb1ELb0ELi2EEEJSK_NS6_IJSH_NSC_ILi32EEEEEENS_6half_tEPNS6_IJSD_lSM_EEES1P_S1R_NS1I_6fusion15FusionCallbacksIS1M_NS1S_17LinearCombinationIS1P_fS1P_fLNS_15FloatRoundStyleE2EEESK_S1O_JEEES15_NS16_INS17_ILi3ELi4ELi3EEENS19_ILi16EEENSX_INS6_IJSJ_S1B_EEENS6_IJSD_SJ_EEEEEEENS5_17SM75_U16x8_LDSM_TENS5_14SM90_TMA_STOREES23_NS5_17SM90_U16x8_STSM_TENS5_9Copy_AtomIJNS5_17SM90_U32x4_STSM_NES1P_EEEvEEEvvEEEEvNT_6ParamsE:
[----:B------:R-:W1:Y:S08]  /*0000*/  LDC R1, c[0x0][0x28] ;  /* 0x00000a00ff017b82 */ /* 0x000e700000000800 */
[----:B------:R-:W2:Y:S01]  /*0010*/  LDC.64 R6, c[0x0][0x918] ;  /* 0x00024600ff067b82 */ /* 0x000ea20000000a00 */
[----:B------:R-:W-:Y:S01]  /*0020*/  ULDC.64 UR56, c[0x0][0x208] ;  /* 0x0000820000387ab9 */ /* 0x000fe20000000a00 */
[----:B------:R-:W3:Y:S01]  /*0030*/  S2R R33, SR_TID.X ;  /* 0x0000000000217919 */ /* 0x000ee20000002100 */
[----:B------:R-:W-:Y:S01]  /*0040*/  ULDC UR4, c[0x0][0x910] ;  /* 0x0002440000047ab9 */ /* 0x000fe20000000800 */
[----:B------:R-:W-:Y:S01]  /*0050*/  ULDC.64 UR20, c[0x0][0x8d0] ;  /* 0x0002340000147ab9 */ /* 0x000fe20000000a00 */
[----:B------:R-:W-:Y:S01]  /*0060*/  ULDC.64 UR14, c[0x0][0x8c8] ;  /* 0x00023200000e7ab9 */ /* 0x000fe20000000a00 */
[----:B------:R-:W-:Y:S01]  /*0070*/  ULDC UR5, c[0x0][0x908] ;  /* 0x0002420000057ab9 */ /* 0x000fe20000000800 */
[----:B------:R-:W-:Y:S01]  /*0080*/  CS2R R8, SRZ ;  /* 0x0000000000087805 */ /* 0x000fe2000001ff00 */
[----:B------:R-:W-:Y:S01]  /*0090*/  S2UR UR40, SR_CTAID.X ;  /* 0x00000000002879c3 */ /* 0x000fe20000002500 */
[----:B------:R-:W-:Y:S01]  /*00a0*/  ULDC.64 UR22, c[0x0][0x8e8] ;  /* 0x00023a0000167ab9 */ /* 0x000fe20000000a00 */
[----:B------:R-:W-:Y:S01]  /*00b0*/  ULDC.64 UR16, c[0x0][0x8e0] ;  /* 0x0002380000107ab9 */ /* 0x000fe20000000a00 */
[----:B--2---:R-:W2:Y:S01]  /*00c0*/  LDG.E R2, desc[UR56][R6.64] ;  /* 0x0000003806027981 */ /* 0x004ea2000c1e1900 */
[----:B------:R-:W-:-:S03]  /*00d0*/  IMAD.U32 R3, RZ, RZ, UR4 ;  /* 0x00000004ff037e24 */ /* 0x000fc6000f8e00ff */
[----:B------:R-:W4:Y:S01]  /*00e0*/  LDG.E R0, desc[UR56][R6.64+0x4] ;  /* 0x0000043806007981 */ /* 0x000f22000c1e1900 */
[----:B---3--:R-:W-:-:S04]  /*00f0*/  LOP3.LUT R34, R33, 0x1f, RZ, 0xc0, !PT ;  /* 0x0000001f21227812 */ /* 0x008fc800078ec0ff */
[----:B------:R-:W-:Y:S01]  /*0100*/  ISETP.GE.AND P0, PT, R34, R3, PT ;  /* 0x000000032200720c */ /* 0x000fe20003f06270 */
[----:B------:R-:W3:Y:S01]  /*0110*/  S2UR UR4, SR_CTAID.Y ;  /* 0x00000000000479c3 */ /* 0x000ee20000002600 */
[----:B------:R-:W-:-:S04]  /*0120*/  UISETP.NE.U32.AND UP0, UPT, UR20, URZ, UPT ;  /* 0x0000003f1400728c */ /* 0x000fc8000bf05070 */
[----:B------:R-:W-:-:S07]  /*0130*/  UISETP.NE.AND.EX UP0, UPT, UR21, URZ, UPT, UP0 ;  /* 0x0000003f1500728c */ /* 0x000fce000bf05300 */
[----:B------:R-:W1:Y:S01]  /*0140*/  @!P0 LDC.64 R4, c[0x0][0x918] ;  /* 0x00024600ff048b82 */ /* 0x000e620000000a00 */
[----:B------:R-:W-:-:S03]  /*0150*/  UISETP.NE.AND UP3, UPT, UR5, 0x1, UPT ;  /* 0x000000010500788c */ /* 0x000fc6000bf65270 */
[----:B------:R-:W-:-:S08]  /*0160*/  @UP0 ULDC UR8, c[0x0][0x8dc] ;  /* 0x0002370000080ab9 */ /* 0x000fd00000000800 */
[----:B------:R-:W-:Y:S01]  /*0170*/  @UP3 ULDC UR12, c[0x0][0x10] ;  /* 0x00000400000c3ab9 */ /* 0x000fe20000000800 */
[----:B------:R-:W-:Y:S02]  /*0180*/  @UP3 UMOV UR5, URZ ;  /* 0x0000003f00053c82 */ /* 0x000fe40008000000 */
[----:B---3--:R-:W-:Y:S01]  /*0190*/  @UP3 UIMAD.WIDE.U32 UR12, UR40, UR12, UR4 ;  /* 0x0000000c280c32a5 */ /* 0x008fe2000f8e0004 */
[----:B------:R-:W-:Y:S01]  /*01a0*/  @UP3 UMOV UR9, URZ ;  /* 0x0000003f00093c82 */ /* 0x000fe20008000000 */
[----:B-1----:R-:W-:Y:S02]  /*01b0*/  @!P0 IMAD.WIDE.U32 R4, R34, 0xc, R4 ;  /* 0x0000000c22048825 */ /* 0x002fe400078e0004 */
[----:B------:R-:W-:-:S03]  /*01c0*/  @UP3 UIADD3 UR9, UR13, UR9, URZ ;  /* 0x000000090d093290 */ /* 0x000fc6000fffe03f */
[----:B------:R-:W-:Y:S01]  /*01d0*/  @UP3 UMOV UR10, UR12 ;  /* 0x0000000c000a3c82 */ /* 0x000fe20008000000 */
[----:B------:R1:W5:Y:S04]  /*01e0*/  @!P0 LDG.E R8, desc[UR56][R4.64] ;  /* 0x0000003804088981 */ /* 0x000368000c1e1900 */
[----:B------:R1:W5:Y:S01]  /*01f0*/  @!P0 LDG.E R9, desc[UR56][R4.64+0x4] ;  /* 0x0000043804098981 */ /* 0x000362000c1e1900 */
[----:B------:R-:W-:Y:S01]  /*0200*/  ISETP.NE.U32.AND P0, PT, RZ, UR22, PT ;  /* 0x00000016ff007c0c */ /* 0x000fe2000bf05070 */
[----:B------:R-:W-:Y:S01]  /*0210*/  @!UP3 ULDC UR5, c[0x0][0xc] ;  /* 0x000003000005bab9 */ /* 0x000fe20000000800 */
[----:B------:R-:W-:Y:S02]  /*0220*/  UMOV UR41, URZ ;  /* 0x0000003f00297c82 */ /* 0x000fe40008000000 */
[----:B------:R-:W-:Y:S01]  /*0230*/  ISETP.NE.AND.EX P0, PT, RZ, UR23, PT, P0 ;  /* 0x00000017ff007c0c */ /* 0x000fe2000bf05300 */
[----:B------:R-:W-:-:S07]  /*0240*/  @!UP3 UIMAD.WIDE.U32 UR4, UR5, UR4, UR40 ;  /* 0x000000040504b2a5 */ /* 0x000fce000f8e0028 */
[----:B------:R-:W-:Y:S01]  /*0250*/  @!UP3 UMOV UR9, UR5 ;  /* 0x000000050009bc82 */ /* 0x000fe20008000000 */
[----:B------:R-:W-:Y:S01]  /*0260*/  @!UP3 UMOV UR10, UR4 ;  /* 0x00000004000abc82 */ /* 0x000fe20008000000 */
[----:B--2---:R-:W-:-:S13]  /*0270*/  R2UR UR11, R2 ;  /* 0x00000000020b72ca */ /* 0x004fda00000e0000 */
[----:B------:R-:W-:-:S04]  /*0280*/  UIADD3 UR6, UP1, UR11, UR14, URZ ;  /* 0x0000000e0b067290 */ /* 0x000fc8000ff3e03f */
[----:B------:R-:W-:Y:S02]  /*0290*/  ULEA.HI.X.SX32 UR11, UR11, UR15, 0x1, UP1 ;  /* 0x0000000f0b0b7291 */ /* 0x000fe400088f0e3f */
[----:B------:R-:W-:Y:S01]  /*02a0*/  UIADD3 UR6, UP1, UR6, -0x1, URZ ;  /* 0xffffffff06067890 */ /* 0x000fe2000ff3e03f */
[----:B----4-:R-:W-:-:S03]  /*02b0*/  R2UR UR24, R0 ;  /* 0x00000000001872ca */ /* 0x010fc600000e0000 */
[----:B------:R-:W-:Y:S02]  /*02c0*/  UIADD3.X UR11, UR11, -0x1, URZ, UP1, !UPT ;  /* 0xffffffff0b0b7890 */ /* 0x000fe40008ffe43f */
[----:B------:R-:W-:-:S04]  /*02d0*/  @UP0 UIADD3 UR8, UP1, UR6, UR8, URZ ;  /* 0x0000000806080290 */ /* 0x000fc8000ff3e03f */
[----:B------:R-:W-:-:S04]  /*02e0*/  @UP0 UIADD3.X UR26, URZ, UR11, URZ, UP1, !UPT ;  /* 0x0000000b3f1a0290 */ /* 0x000fc80008ffe43f */
[----:B------:R-:W-:Y:S02]  /*02f0*/  @UP0 UIMAD.WIDE.U32 UR18, UR26, UR20, URZ ;  /* 0x000000141a1202a5 */ /* 0x000fe4000f8e003f */
[----:B------:R-:W-:Y:S02]  /*0300*/  @UP0 UIMAD.WIDE.U32 UR12, UR8, UR20, URZ ;  /* 0x00000014080c02a5 */ /* 0x000fe4000f8e003f */
[----:B------:R-:W-:Y:S02]  /*0310*/  @UP0 UIMAD.WIDE.U32 UR18, UP1, UR8, UR21, UR18 ;  /* 0x00000015081202a5 */ /* 0x000fe4000f820012 */
[----:B------:R-:W-:Y:S02]  /*0320*/  UIADD3 UR7, UP2, UR24, UR16, URZ ;  /* 0x0000001018077290 */ /* 0x000fe4000ff5e03f */
[----:B------:R-:W-:Y:S02]  /*0330*/  @UP0 UIADD3.X UR25, URZ, URZ, URZ, UP1, !UPT ;  /* 0x0000003f3f190290 */ /* 0x000fe40008ffe43f */
[----:B------:R-:W-:-:S02]  /*0340*/  @UP0 UIADD3 URZ, UP1, UR13, UR18, URZ ;  /* 0x000000120d3f0290 */ /* 0x000fc4000ff3e03f */
[----:B------:R-:W-:-:S03]  /*0350*/  ULEA.HI.X.SX32 UR8, UR24, UR17, 0x1, UP2 ;  /* 0x0000001118087291 */ /* 0x000fc600090f0e3f */
[----:B------:R-:W-:Y:S02]  /*0360*/  @UP0 UMOV UR24, UR19 ;  /* 0x0000001300180c82 */ /* 0x000fe40008000000 */
[----:B------:R-:W-:Y:S02]  /*0370*/  @UP0 UIMAD.WIDE.U32.X UR12, UR26, UR21, UR24, UP1 ;  /* 0x000000151a0c02a5 */ /* 0x000fe400088e0418 */
[----:B------:R-:W-:-:S04]  /*0380*/  UIADD3 UR19, UP1, UR7, -0x1, URZ ;  /* 0xffffffff07137890 */ /* 0x000fc8000ff3e03f */
[----:B------:R-:W-:Y:S01]  /*0390*/  UIADD3.X UR5, UR8, -0x1, URZ, UP1, !UPT ;  /* 0xffffffff08057890 */ /* 0x000fe20008ffe43f */
[----:B------:R-:W-:Y:S01]  /*03a0*/  @UP0 UMOV UR6, UR12 ;  /* 0x0000000c00060c82 */ /* 0x000fe20008000000 */
[----:B------:R-:W-:Y:S01]  /*03b0*/  @UP0 UMOV UR11, UR13 ;  /* 0x0000000d000b0c82 */ /* 0x000fe20008000000 */
[----:B-1----:R-:W-:Y:S09]  /*03c0*/  @!P0 BRA `(.L_x_0) ;  /* 0x00000000002c8947 */ /* 0x002ff20003800000 */
[----:B------:R-:W-:Y:S02]  /*03d0*/  ULDC UR7, c[0x0][0x8f4] ;  /* 0x00023d0000077ab9 */ /* 0x000fe40000000800 */
[----:B------:R-:W-:-:S04]  /*03e0*/  UIADD3 UR7, UP1, UR19, UR7, URZ ;  /* 0x0000000713077290 */ /* 0x000fc8000ff3e03f */
[----:B------:R-:W-:-:S04]  /*03f0*/  UIADD3.X UR8, URZ, UR5, URZ, UP1, !UPT ;  /* 0x000000053f087290 */ /* 0x000fc80008ffe43f */
[----:B------:R-:W-:-:S04]  /*0400*/  UIMAD.WIDE.U32 UR4, UR8, UR22, URZ ;  /* 0x00000016080472a5 */ /* 0x000fc8000f8e003f */
[----:B------:R-:W-:Y:S02]  /*0410*/  UIMAD.WIDE.U32 UR12, UP1, UR7, UR23, UR4 ;  /* 0x00000017070c72a5 */ /* 0x000fe4000f820004 */
[----:B------:R-:W-:Y:S02]  /*0420*/  UIMAD.WIDE.U32 UR4, UR7, UR22, URZ ;  /* 0x00000016070472a5 */ /* 0x000fe4000f8e003f */
[----:B------:R-:W-:Y:S02]  /*0430*/  UIADD3.X UR19, URZ, URZ, URZ, UP1, !UPT ;  /* 0x0000003f3f137290 */ /* 0x000fe40008ffe43f */
[----:B------:R-:W-:Y:S01]  /*0440*/  UIADD3 URZ, UP1, UR5, UR12, URZ ;  /* 0x0000000c053f7290 */ /* 0x000fe2000ff3e03f */
[----:B------:R-:W-:-:S03]  /*0450*/  UMOV UR18, UR13 ;  /* 0x0000000d00127c82 */ /* 0x000fc60008000000 */
[----:B------:R-:W-:-:S07]  /*0460*/  UIMAD.WIDE.U32.X UR4, UR8, UR23, UR18, UP1 ;  /* 0x00000017080472a5 */ /* 0x000fce00088e0412 */
[----:B------:R-:W-:-:S05]  /*0470*/  UMOV UR19, UR4 ;  /* 0x0000000400137c82 */ /* 0x000fca0008000000 */
.L_x_0:
[----:B------:R-:W-:Y:S01]  /*0480*/  ULDC UR8, c[0x0][0x934] ;  /* 0x00024d0000087ab9 */ /* 0x000fe20000000800 */
[----:B------:R-:W-:Y:S01]  /*0490*/  ULDC UR7, c[0x0][0x904] ;  /* 0x0002410000077ab9 */ /* 0x000fe20000000800 */
[----:B------:R-:W-:Y:S01]  /*04a0*/  ULDC UR4, c[0x0][0x938] ;  /* 0x00024e0000047ab9 */ /* 0x000fe20000000800 */
[----:B------:R-:W-:Y:S01]  /*04b0*/  USHF.L.U32 UR8, UR8, UR7, URZ ;  /* 0x0000000708087299 */ /* 0x000fe2000800063f */
[----:B------:R-:W-:Y:S01]  /*04c0*/  SHF.R.U32.HI R13, RZ, 0x5, R33 ;  /* 0x00000005ff0d7819 */ /* 0x000fe20000011621 */
[----:B------:R-:W-:Y:S01]  /*04d0*/  USHF.L.U32 UR7, UR4, UR7, URZ ;  /* 0x0000000704077299 */ /* 0x000fe2000800063f */
[----:B------:R-:W-:Y:S01]  /*04e0*/  ULDC UR18, c[0x0][0x8d8] ;  /* 0x0002360000127ab9 */ /* 0x000fe20000000800 */
[----:B------:R-:W-:Y:S02]  /*04f0*/  ULDC UR28, c[0x0][0x8f0] ;  /* 0x00023c00001c7ab9 */ /* 0x000fe40000000800 */
[----:B------:R-:W-:Y:S01]  /*0500*/  IMAD.U32 R10, RZ, RZ, UR8 ;  /* 0x00000008ff0a7e24 */ /* 0x000fe2000f8e00ff */
[----:B------:R-:W-:Y:S01]  /*0510*/  USHF.R.U64 UR11, UR6, UR18, UR11 ;  /* 0x00000012060b7299 */ /* 0x000fe2000800120b */
[----:B------:R-:W-:Y:S01]  /*0520*/  IMAD.U32 R11, RZ, RZ, UR7 ;  /* 0x00000007ff0b7e24 */ /* 0x000fe2000f8e00ff */
[----:B------:R-:W-:-:S02]  /*0530*/  USHF.R.U64 UR6, UR19, UR28, UR5 ;  /* 0x0000001c13067299 */ /* 0x000fc40008001205 */
[----:B------:R-:W-:Y:S01]  /*0540*/  IABS R0, R10 ;  /* 0x0000000a00007213 */ /* 0x000fe20000000000 */
[----:B------:R-:W-:Y:S01]  /*0550*/  UIADD3 UR11, UR11, -0x1, UR8 ;  /* 0xffffffff0b0b7890 */ /* 0x000fe2000fffe008 */
[----:B------:R-:W-:Y:S01]  /*0560*/  IABS R2, R11 ;  /* 0x0000000b00027213 */ /* 0x000fe20000000000 */
[----:B------:R-:W-:Y:S01]  /*0570*/  UIADD3 UR6, UR6, -0x1, UR7 ;  /* 0xffffffff06067890 */ /* 0x000fe2000fffe007 */
[----:B------:R-:W-:Y:S01]  /*0580*/  R2UR UR27, R0 ;  /* 0x00000000001b72ca */ /* 0x000fe200000e0000 */
[----:B------:R-:W-:Y:S01]  /*0590*/  UMOV UR4, URZ ;  /* 0x0000003f00047c82 */ /* 0x000fe20008000000 */
[----:B------:R-:W-:Y:S01]  /*05a0*/  UISETP.GE.AND UP5, UPT, UR11, URZ, UPT ;  /* 0x0000003f0b00728c */ /* 0x000fe2000bfa6270 */
[----:B------:R-:W-:Y:S01]  /*05b0*/  IMAD.MOV.U32 R0, RZ, RZ, R2 ;  /* 0x000000ffff007224 */ /* 0x000fe200078e0002 */
[----:B------:R-:W-:Y:S01]  /*05c0*/  UISETP.NE.AND UP4, UPT, UR8, URZ, UPT ;  /* 0x0000003f0800728c */ /* 0x000fe2000bf85270 */
[----:B------:R-:W-:-:S03]  /*05d0*/  UMOV UR54, 0x1 ;  /* 0x0000000100367882 */ /* 0x000fc60000000000 */
[----:B------:R-:W-:-:S05]  /*05e0*/  R2UR UR26, R0 ;  /* 0x00000000001a72ca */ /* 0x000fca00000e0000 */
[----:B------:R-:W1:Y:S08]  /*05f0*/  I2F.RP R0, UR27 ;  /* 0x0000001b00007d06 */ /* 0x000e700008209400 */
[----:B------:R-:W2:Y:S08]  /*0600*/  I2F.RP R4, UR26 ;  /* 0x0000001a00047d06 */ /* 0x000eb00008209400 */
[----:B-1----:R-:W1:Y:S08]  /*0610*/  MUFU.RCP R0, R0 ;  /* 0x0000000000007308 */ /* 0x002e700000001000 */
[----:B--2---:R-:W2:Y:S01]  /*0620*/  MUFU.RCP R4, R4 ;  /* 0x0000000400047308 */ /* 0x004ea20000001000 */
[----:B-1----:R-:W-:-:S02]  /*0630*/  VIADD R2, R0, 0xffffffe ;  /* 0x0ffffffe00027836 */ /* 0x002fc40000000000 */
[----:B------:R-:W-:-:S05]  /*0640*/  IMAD.U32 R0, RZ, RZ, UR11 ;  /* 0x0000000bff007e24 */ /* 0x000fca000f8e00ff */
[----:B------:R-:W1:Y:S01]  /*0650*/  F2I.FTZ.U32.TRUNC.NTZ R2, R2 ;  /* 0x0000000200027305 */ /* 0x000e62000021f000 */
[----:B------:R-:W-:Y:S01]  /*0660*/  IABS R0, R0 ;  /* 0x0000000000007213 */ /* 0x000fe20000000000 */
[----:B--2---:R-:W-:Y:S01]  /*0670*/  VIADD R5, R4, 0xffffffe ;  /* 0x0ffffffe04057836 */ /* 0x004fe20000000000 */
[----:B------:R-:W-:Y:S02]  /*0680*/  IABS R4, R10 ;  /* 0x0000000a00047213 */ /* 0x000fe40000000000 */
[----:B------:R-:W-:-:S03]  /*0690*/  R2UR UR31, R0 ;  /* 0x00000000001f72ca */ /* 0x000fc600000e0000 */
[----:B------:R-:W2:Y:S01]  /*06a0*/  F2I.FTZ.U32.TRUNC.NTZ R5, R5 ;  /* 0x0000000500057305 */ /* 0x000ea2000021f000 */
[----:B------:R-:W-:Y:S01]  /*06b0*/  IMAD.MOV R4, RZ, RZ, -R4 ;  /* 0x000000ffff047224 */ /* 0x000fe200078e0a04 */
[----:B-1----:R-:W-:Y:S01]  /*06c0*/  R2UR UR5, R2 ;  /* 0x00000000020572ca */ /* 0x002fe200000e0000 */
[----:B------:R-:W-:Y:S01]  /*06d0*/  IMAD.U32 R2, RZ, RZ, UR6 ;  /* 0x00000006ff027e24 */ /* 0x000fe2000f8e00ff */
[----:B--2---:R-:W-:-:S04]  /*06e0*/  R2UR UR13, R5 ;  /* 0x00000000050d72ca */ /* 0x004fc800000e0000 */
[----:B------:R-:W-:Y:S01]  /*06f0*/  IABS R5, R2 ;  /* 0x0000000200057213 */ /* 0x000fe20000000000 */
[----:B------:R-:W-:Y:S01]  /*0700*/  IMAD.MOV.U32 R2, RZ, RZ, R4 ;  /* 0x000000ffff027224 */ /* 0x000fe200078e0004 */
[----:B------:R-:W-:-:S05]  /*0710*/  IABS R4, R11 ;  /* 0x0000000b00047213 */ /* 0x000fca0000000000 */
[----:B------:R-:W-:Y:S01]  /*0720*/  UIADD3 UR12, URZ, -UR5, URZ ;  /* 0x800000053f0c7290 */ /* 0x000fe2000fffe03f */
[----:B------:R-:W-:Y:S01]  /*0730*/  IMAD.MOV.U32 R0, RZ, RZ, R5 ;  /* 0x000000ffff007224 */ /* 0x000fe200078e0005 */
[----:B------:R-:W-:Y:S02]  /*0740*/  R2UR UR29, R2 ;  /* 0x00000000021d72ca */ /* 0x000fe400000e0000 */
[----:B------:R-:W-:Y:S01]  /*0750*/  UIMAD UR12, UR12, UR27, URZ ;  /* 0x0000001b0c0c72a4 */ /* 0x000fe2000f8e023f */
[----:B------:R-:W-:Y:S01]  /*0760*/  IMAD.MOV R4, RZ, RZ, -R4 ;  /* 0x000000ffff047224 */ /* 0x000fe200078e0a04 */
[----:B------:R-:W1:Y:S01]  /*0770*/  SHFL.IDX PT, R2, R13, RZ, 0x1f ;  /* 0x00001fff0d027589 */ /* 0x000e6200000e0000 */
[----:B------:R-:W-:Y:S01]  /*0780*/  R2UR UR32, R0 ;  /* 0x00000000002072ca */ /* 0x000fe200000e0000 */
[----:B------:R-:W-:Y:S02]  /*0790*/  UIADD3 UR24, URZ, -UR13, URZ ;  /* 0x8000000d3f187290 */ /* 0x000fe4000fffe03f */
[----:B------:R-:W-:Y:S01]  /*07a0*/  UIMAD.WIDE.U32 UR4, UR5, UR12, UR4 ;  /* 0x0000000c050472a5 */ /* 0x000fe2000f8e0004 */
[----:B------:R-:W-:Y:S01]  /*07b0*/  MOV R0, R4 ;  /* 0x0000000400007202 */ /* 0x000fe20000000f00 */
[----:B------:R-:W-:Y:S01]  /*07c0*/  UIMAD UR24, UR24, UR26, URZ ;  /* 0x0000001a181872a4 */ /* 0x000fe2000f8e023f */
[----:B------:R-:W-:-:S02]  /*07d0*/  UMOV UR12, URZ ;  /* 0x0000003f000c7c82 */ /* 0x000fc40008000000 */
[----:B------:R-:W-:Y:S01]  /*07e0*/  R2UR UR30, R0 ;  /* 0x00000000001e72ca */ /* 0x000fe200000e0000 */
[----:B------:R-:W-:Y:S01]  /*07f0*/  UIMAD.WIDE.U32 UR24, UR13, UR24, UR12 ;  /* 0x000000180d1872a5 */ /* 0x000fe2000f8e000c */
[----:B------:R-:W-:Y:S02]  /*0800*/  SHF.R.U32.HI R0, RZ, 0x7, R33 ;  /* 0x00000007ff007819 */ /* 0x000fe40000011621 */
[----:B------:R-:W-:Y:S02]  /*0810*/  UMOV UR13, UR5 ;  /* 0x00000005000d7c82 */ /* 0x000fe40008000000 */
[----:B------:R-:W-:Y:S02]  /*0820*/  UIMAD.WIDE.U32 UR4, UR13, UR31, URZ ;  /* 0x0000001f0d0472a5 */ /* 0x000fe4000f8e003f */
[----:B------:R-:W-:Y:S01]  /*0830*/  UMOV UR19, UR25 ;  /* 0x0000001900137c82 */ /* 0x000fe20008000000 */
[----:B------:R-:W2:Y:S01]  /*0840*/  SHFL.IDX PT, R0, R0, RZ, 0x1f ;  /* 0x00001fff00007589 */ /* 0x000ea200000e0000 */
[----:B------:R-:W-:-:S02]  /*0850*/  UIMAD UR5, UR5, UR29, UR31 ;  /* 0x0000001d050572a4 */ /* 0x000fc4000f8e021f */
[----:B------:R-:W-:Y:S02]  /*0860*/  UIMAD.WIDE.U32 UR24, UR19, UR32, URZ ;  /* 0x00000020131872a5 */ /* 0x000fe4000f8e003f */
[----:B------:R-:W-:Y:S01]  /*0870*/  UISETP.GT.U32.AND UP1, UPT, UR27, UR5, UPT ;  /* 0x000000051b00728c */ /* 0x000fe2000bf24070 */
[----:B-1----:R-:W-:Y:S01]  /*0880*/  R2UR UR33, R2 ;  /* 0x00000000022172ca */ /* 0x002fe200000e0000 */
[----:B------:R-:W-:Y:S02]  /*0890*/  UIMAD UR25, UR25, UR30, UR32 ;  /* 0x0000001e191972a4 */ /* 0x000fe4000f8e0220 */
[----:B------:R-:W-:Y:S02]  /*08a0*/  ULOP3.LUT UR31, URZ, UR8, URZ, 0x33, !UPT ;  /* 0x000000083f1f7292 */ /* 0x000fe4000f8e333f */
[----:B------:R-:W-:Y:S02]  /*08b0*/  UISETP.GT.U32.AND UP2, UPT, UR26, UR25, UPT ;  /* 0x000000191a00728c */ /* 0x000fe4000bf44070 */
[----:B------:R-:W-:-:S03]  /*08c0*/  ULOP3.LUT UR32, URZ, UR7, URZ, 0x33, !UPT ;  /* 0x000000073f207292 */ /* 0x000fc6000f8e333f */
[----:B------:R-:W-:-:S03]  /*08d0*/  @!UP1 UIADD3 UR5, UR5, -UR27, URZ ;  /* 0x8000001b05059290 */ /* 0x000fc6000fffe03f */
[----:B------:R-:W-:Y:S02]  /*08e0*/  USHF.R.S32.HI UR4, URZ, 0x1f, UR33 ;  /* 0x0000001f3f047899 */ /* 0x000fe40008011421 */
[----:B------:R-:W-:Y:S01]  /*08f0*/  ISETP.NE.AND P1, PT, RZ, UR33, PT ;  /* 0x00000021ff007c0c */ /* 0x000fe2000bf25270 */
[----:B------:R-:W-:Y:S02]  /*0900*/  UISETP.GT.U32.AND UP6, UPT, UR27, UR5, UPT ;  /* 0x000000051b00728c */ /* 0x000fe4000bfc4070 */
[----:B------:R-:W-:Y:S01]  /*0910*/  @!UP2 UIADD3 UR25, UR25, -UR26, URZ ;  /* 0x8000001a1919a290 */ /* 0x000fe2000fffe03f */
[----:B--2---:R-:W-:Y:S01]  /*0920*/  R2UR UR12, R0 ;  /* 0x00000000000c72ca */ /* 0x004fe200000e0000 */
[----:B------:R-:W-:Y:S02]  /*0930*/  UISETP.NE.AND UP2, UPT, UR7, URZ, UPT ;  /* 0x0000003f0700728c */ /* 0x000fe4000bf45270 */
[----:B------:R-:W-:Y:S02]  /*0940*/  UISETP.GT.U32.AND UP1, UPT, UR26, UR25, UPT ;  /* 0x000000191a00728c */ /* 0x000fe4000bf24070 */
[----:B------:R-:W-:-:S03]  /*0950*/  ULEA.HI UR4, UR4, UR33, URZ, 0x2 ;  /* 0x0000002104047291 */ /* 0x000fc6000f8f103f */
[----:B------:R-:W-:Y:S02]  /*0960*/  @!UP6 UIADD3 UR5, UR5, -UR27, URZ ;  /* 0x8000001b0505e290 */ /* 0x000fe4000fffe03f */
[----:B------:R-:W-:Y:S02]  /*0970*/  UISETP.GE.AND UP6, UPT, UR6, URZ, UPT ;  /* 0x0000003f0600728c */ /* 0x000fe4000bfc6270 */
[----:B------:R-:W-:Y:S02]  /*0980*/  @!UP5 UIADD3 UR5, -UR5, URZ, URZ ;  /* 0x0000003f0505d290 */ /* 0x000fe4000fffe13f */
[----:B------:R-:W-:Y:S02]  /*0990*/  @!UP1 UIADD3 UR25, UR25, -UR26, URZ ;  /* 0x8000001a19199290 */ /* 0x000fe4000fffe03f */
[----:B------:R-:W-:Y:S02]  /*09a0*/  USEL UR5, UR31, UR5, !UP4 ;  /* 0x000000051f057287 */ /* 0x000fe4000e000000 */
[----:B------:R-:W-:-:S02]  /*09b0*/  ULOP3.LUT UR4, UR4, 0xfffffffc, URZ, 0xc0, !UPT ;  /* 0xfffffffc04047892 */ /* 0x000fc4000f8ec03f */
[----:B------:R-:W-:Y:S02]  /*09c0*/  UIADD3 UR5, UR11, -UR5, URZ ;  /* 0x800000050b057290 */ /* 0x000fe4000fffe03f */
[----:B------:R-:W-:Y:S02]  /*09d0*/  @!UP6 UIADD3 UR25, -UR25, URZ, URZ ;  /* 0x0000003f1919e290 */ /* 0x000fe4000fffe13f */
[----:B------:R-:W-:Y:S02]  /*09e0*/  UIADD3 UR55, UR33, -UR4, URZ ;  /* 0x8000000421377290 */ /* 0x000fe4000fffe03f */
[----:B------:R-:W-:Y:S02]  /*09f0*/  USEL UR25, UR32, UR25, !UP2 ;  /* 0x0000001920197287 */ /* 0x000fe4000d000000 */
[----:B------:R-:W-:Y:S02]  /*0a00*/  UISETP.NE.AND UP1, UPT, UR12, URZ, UPT ;  /* 0x0000003f0c00728c */ /* 0x000fe4000bf25270 */
[----:B------:R-:W-:-:S02]  /*0a10*/  UIADD3 UR25, UR6, -UR25, URZ ;  /* 0x8000001906197290 */ /* 0x000fc4000fffe03f */
[----:B------:R-:W-:Y:S02]  /*0a20*/  UISETP.EQ.AND UP5, UPT, UR55, 0x3, !UP1 ;  /* 0x000000033700788c */ /* 0x000fe4000cfa2270 */
[----:B------:R-:W-:Y:S02]  /*0a30*/  UIMAD UR24, UR5, UR25, URZ ;  /* 0x00000019051872a4 */ /* 0x000fe4000f8e023f */
[----:B------:R-:W-:Y:S02]  /*0a40*/  USEL UR4, UR25, UR5, !UP3 ;  /* 0x0000000519047287 */ /* 0x000fe4000d800000 */
[----:B------:R-:W-:Y:S02]  /*0a50*/  USHF.R.S32.HI UR25, URZ, 0x1f, UR24 ;  /* 0x0000001f3f197899 */ /* 0x000fe40008011418 */
[----:B------:R-:W-:Y:S01]  /*0a60*/  USHF.R.S32.HI UR5, URZ, 0x1f, UR4 ;  /* 0x0000001f3f057899 */ /* 0x000fe20008011404 */
[----:B------:R-:W-:Y:S01]  /*0a70*/  IMAD.U32 R6, RZ, RZ, UR24 ;  /* 0x00000018ff067e24 */ /* 0x000fe2000f8e00ff */
[----:B------:R-:W-:Y:S01]  /*0a80*/  USEL UR54, UR54, 0x2, UP5 ;  /* 0x0000000236367887 */ /* 0x000fe2000a800000 */
[----:B------:R-:W-:-:S02]  /*0a90*/  IMAD.U32 R4, RZ, RZ, UR4 ;  /* 0x00000004ff047e24 */ /* 0x000fc4000f8e00ff */
[----:B------:R-:W-:Y:S02]  /*0aa0*/  IMAD.U32 R7, RZ, RZ, UR25 ;  /* 0x00000019ff077e24 */ /* 0x000fe4000f8e00ff */
[----:B------:R-:W-:Y:S01]  /*0ab0*/  IMAD.U32 R5, RZ, RZ, UR5 ;  /* 0x00000005ff057e24 */ /* 0x000fe2000f8e00ff */
[----:B------:R-:W-:Y:S06]  /*0ac0*/  @P1 BRA `(.L_x_1) ;  /* 0x0000000000841947 */ /* 0x000fec0003800000 */
[----:B------:R-:W-:Y:S01]  /*0ad0*/  ELECT P1, URZ, PT ;  /* 0x00000000003f782f */ /* 0x000fe20003820000 */
[----:B------:R-:W-:-:S12]  /*0ae0*/  BSSY B0, `(.L_x_1) ;  /* 0x000001f000007945 */ /* 0x000fd80003800000 */
[----:B------:R-:W-:Y:S05]  /*0af0*/  @!P1 BRA `(.L_x_2) ;  /* 0x0000000000749947 */ /* 0x000fea0003800000 */
[----:B------:R-:W1:Y:S01]  /*0b00*/  S2UR UR6, SR_CgaCtaId ;  /* 0x00000000000679c3 */ /* 0x000e620000008800 */
[----:B------:R-:W-:Y:S01]  /*0b10*/  UMOV UR4, 0x400 ;  /* 0x0000040000047882 */ /* 0x000fe20000000000 */
[----:B------:R-:W-:Y:S01]  /*0b20*/  UMOV UR5, 0x1 ;  /* 0x0000000100057882 */ /* 0x000fe20000000000 */
[----:B------:R-:W-:Y:S02]  /*0b30*/  UMOV UR24, 0x140 ;  /* 0x0000014000187882 */ /* 0x000fe40000000000 */
[----:B------:R-:W-:-:S04]  /*0b40*/  UIADD3 UR24, -UR24, 0x100000, URZ ;  /* 0x0010000018187890 */ /* 0x000fc8000fffe13f */
[----:B------:R-:W-:Y:S02]  /*0b50*/  USHF.L.U32 UR25, UR24, 0xb, URZ ;  /* 0x0000000b18197899 */ /* 0x000fe4000800063f */
[----:B------:R-:W-:Y:S02]  /*0b60*/  USHF.L.U32 UR24, UR24, 0x1, URZ ;  /* 0x0000000118187899 */ /* 0x000fe4000800063f */
[----:B-1----:R-:W-:Y:S02]  /*0b70*/  ULEA UR6, UR6, UR4, 0x18 ;  /* 0x0000000406067291 */ /* 0x002fe4000f8ec03f */
[----:B------:R-:W-:-:S04]  /*0b80*/  UIADD3 UR4, -UR5, 0x100000, URZ ;  /* 0x0010000005047890 */ /* 0x000fc8000fffe13f */
[----:B------:R-:W-:Y:S02]  /*0b90*/  USHF.L.U32 UR5, UR4, 0xb, URZ ;  /* 0x0000000b04057899 */ /* 0x000fe4000800063f */
[----:B------:R-:W-:Y:S01]  /*0ba0*/  USHF.L.U32 UR4, UR4, 0x1, URZ ;  /* 0x0000000104047899 */ /* 0x000fe2000800063f */
[----:B------:R-:W1:Y:S11]  /*0bb0*/  FENCE.VIEW.ASYNC.S ;  /* 0x00000000000073c6 */ /* 0x000e760000000000 */
[----:B-1----:R1:W2:Y:S01]  /*0bc0*/  SYNCS.EXCH.64 URZ, [UR6+0x38400], UR4 ;  /* 0x03840004063f75b2 */ /* 0x0022a20008000100 */
[----:B------:R1:W3:Y:S01]  /*0bd0*/  SYNCS.EXCH.64 URZ, [UR6+0x38440], UR24 ;  /* 0x03844018063f75b2 */ /* 0x0002e20008000100 */
[----:B------:R1:W4:Y:S01]  /*0be0*/  SYNCS.EXCH.64 URZ, [UR6+0x38408], UR4 ;  /* 0x03840804063f75b2 */ /* 0x0003220008000100 */
[----:B------:R1:W1:Y:S01]  /*0bf0*/  SYNCS.EXCH.64 URZ, [UR6+0x38448], UR24 ;  /* 0x03844818063f75b2 */ /* 0x0002620008000100 */
        /* <DEDUP_REMOVED lines=12> */
[----:B------:R-:W-:Y:S01]  /*0cc0*/  NOP ;  /* 0x0000000000007918 */ /* 0x000fe20000000000 */
.L_x_2:
[----:B-1----:R-:W-:Y:S05]  /*0cd0*/  BSYNC B0 ;  /* 0x0000000000007941 */ /* 0x002fea0003800000 */
.L_x_1:
[----:B------:R-:W1:Y:S01]  /*0ce0*/  SHFL.IDX PT, R0, R13, RZ, 0x1f ;  /* 0x00001fff0d007589 */ /* 0x000e6200000e0000 */
[----:B------:R-:W-:Y:S01]  /*0cf0*/  UIADD3 UR33, UR12, -0x1, URZ ;  /* 0xffffffff0c217890 */ /* 0x000fe2000fffe03f */
[----:B------:R-:W-:Y:S01]  /*0d00*/  NOP ;  /* 0x0000000000007918 */ /* 0x000fe20000000000 */
[----:B------:R-:W-:Y:S02]  /*0d10*/  UISETP.LT.U32.AND UP6, UPT, UR55, 0x2, !UP1 ;  /* 0x000000023700788c */ /* 0x000fe4000cfc1070 */
[----:B------:R-:W-:Y:S02]  /*0d20*/  UISETP.GE.U32.AND UP5, UPT, UR33, 0x2, UPT ;  /* 0x000000022100788c */ /* 0x000fe4000bfa6070 */
[----:B------:R-:W-:-:S04]  /*0d30*/  USEL UR53, URZ, 0x1, !UP6 ;  /* 0x000000013f357887 */ /* 0x000fc8000f000000 */
[----:B------:R-:W-:Y:S01]  /*0d40*/  USEL UR53, UR53, 0x2, UP5 ;  /* 0x0000000235357887 */ /* 0x000fe2000a800000 */
[----:B-1----:R-:W-:-:S13]  /*0d50*/  ISETP.NE.AND P1, PT, R0, RZ, PT ;  /* 0x000000ff0000720c */ /* 0x002fda0003f25270 */
[----:B------:R-:W-:Y:S05]  /*0d60*/  @P1 BRA `(.L_x_3) ;  /* 0x0000000000841947 */ /* 0x000fea0003800000 */
[----:B------:R-:W-:Y:S01]  /*0d70*/  ELECT P1, URZ, PT ;  /* 0x00000000003f782f */ /* 0x000fe20003820000 */
[----:B------:R-:W-:-:S12]  /*0d80*/  BSSY B0, `(.L_x_3) ;  /* 0x000001f000007945 */ /* 0x000fd80003800000 */
[----:B------:R-:W-:Y:S05]  /*0d90*/  @!P1 BRA `(.L_x_4) ;  /* 0x0000000000749947 */ /* 0x000fea0003800000 */
[----:B------:R-:W1:Y:S01]  /*0da0*/  S2UR UR5, SR_CgaCtaId ;  /* 0x00000000000579c3 */ /* 0x000e620000008800 */
[----:B------:R-:W-:Y:S01]  /*0db0*/  UMOV UR4, 0x400 ;  /* 0x0000040000047882 */ /* 0x000fe20000000000 */
[----:B------:R-:W-:Y:S01]  /*0dc0*/  UMOV UR24, 0x1 ;  /* 0x0000000100187882 */ /* 0x000fe20000000000 */
[----:B------:R-:W-:Y:S01]  /*0dd0*/  UMOV UR11, 0x100 ;  /* 0x00000100000b7882 */ /* 0x000fe20000000000 */
[----:B------:R-:W-:-:S04]  /*0de0*/  UIADD3 UR24, -UR24, 0x100000, URZ ;  /* 0x0010000018187890 */ /* 0x000fc8000fffe13f */
[----:B------:R-:W-:Y:S02]  /*0df0*/  USHF.L.U32 UR25, UR24, 0xb, URZ ;  /* 0x0000000b18197899 */ /* 0x000fe4000800063f */
[----:B------:R-:W-:Y:S02]  /*0e00*/  USHF.L.U32 UR24, UR24, 0x1, URZ ;  /* 0x0000000118187899 */ /* 0x000fe4000800063f */
[----:B-1----:R-:W-:Y:S02]  /*0e10*/  ULEA UR6, UR5, UR4, 0x18 ;  /* 0x0000000405067291 */ /* 0x002fe4000f8ec03f */
[----:B------:R-:W-:-:S04]  /*0e20*/  UIADD3 UR4, -UR11, 0x100000, URZ ;  /* 0x001000000b047890 */ /* 0x000fc8000fffe13f */
[----:B------:R-:W-:Y:S02]  /*0e30*/  USHF.L.U32 UR5, UR4, 0xb, URZ ;  /* 0x0000000b04057899 */ /* 0x000fe4000800063f */
[----:B------:R-:W-:Y:S01]  /*0e40*/  USHF.L.U32 UR4, UR4, 0x1, URZ ;  /* 0x0000000104047899 */ /* 0x000fe2000800063f */
[----:B------:R-:W1:Y:S03]  /*0e50*/  FENCE.VIEW.ASYNC.S ;  /* 0x00000000000073c6 */ /* 0x000e660000000000 */
[----:B-1----:R1:W1:Y:S08]  /*0e60*/  SYNCS.EXCH.64 URZ, [UR6+0x38480], UR24 ;  /* 0x03848018063f75b2 */ /* 0x0022700008000100 */
        /* <DEDUP_REMOVED lines=16> */
.L_x_4:
[----:B-1----:R-:W-:Y:S05]  /*0f70*/  BSYNC B0 ;  /* 0x0000000000007941 */ /* 0x002fea0003800000 */
.L_x_3:
[----:B------:R-:W1:Y:S01]  /*0f80*/  SHFL.IDX PT, R0, R13, RZ, 0x1f ;  /* 0x00001fff0d007589 */ /* 0x000e6200000e0000 */
[----:B------:R-:W-:Y:S01]  /*0f90*/  UISETP.EQ.AND UP6, UPT, UR55, 0x2, !UP1 ;  /* 0x000000023700788c */ /* 0x000fe2000cfc2270 */
[----:B------:R-:W-:-:S03]  /*0fa0*/  NOP ;  /* 0x0000000000007918 */ /* 0x000fc60000000000 */
[----:B------:R-:W-:-:S04]  /*0fb0*/  USEL UR52, URZ, 0x1, !UP6 ;  /* 0x000000013f347887 */ /* 0x000fc8000f000000 */
[----:B------:R-:W-:Y:S01]  /*0fc0*/  USEL UR52, UR52, 0x2, UP5 ;  /* 0x0000000234347887 */ /* 0x000fe2000a800000 */
[----:B-1----:R-:W-:-:S13]  /*0fd0*/  ISETP.NE.AND P1, PT, R0, RZ, PT ;  /* 0x000000ff0000720c */ /* 0x002fda0003f25270 */
[----:B------:R-:W-:Y:S05]  /*0fe0*/  @P1 BRA `(.L_x_5) ;  /* 0x0000000000581947 */ /* 0x000fea0003800000 */
[----:B------:R-:W1:Y:S01]  /*0ff0*/  S2UR UR5, SR_CgaCtaId ;  /* 0x00000000000579c3 */ /* 0x000e620000008800 */
[----:B------:R-:W-:Y:S01]  /*1000*/  UMOV UR4, 0x400 ;  /* 0x0000040000047882 */ /* 0x000fe20000000000 */
[----:B------:R-:W-:Y:S01]  /*1010*/  UMOV UR11, 0x20 ;  /* 0x00000020000b7882 */ /* 0x000fe20000000000 */
[----:B------:R-:W-:Y:S01]  /*1020*/  UMOV UR24, 0x100 ;  /* 0x0000010000187882 */ /* 0x000fe20000000000 */
[----:B------:R-:W-:Y:S01]  /*1030*/  ELECT P1, URZ, PT ;  /* 0x00000000003f782f */ /* 0x000fe20003820000 */
        /* <DEDUP_REMOVED lines=8> */
[----:B-1----:R1:W1:Y:S01]  /*10c0*/  SYNCS.EXCH.64 URZ, [UR6+0x38500], UR4 ;  /* 0x03850004063f75b2 */ /* 0x0022620008000100 */
        /* <DEDUP_REMOVED lines=8> */
.L_x_5:
[----:B------:R-:W2:Y:S01]  /*1150*/  SHFL.IDX PT, R0, R13, RZ, 0x1f ;  /* 0x00001fff0d007589 */ /* 0x000ea200000e0000 */
[----:B------:R-:W-:Y:S01]  /*1160*/  ELECT P1, URZ, PT ;  /* 0x00000000003f782f */ /* 0x000fe20003820000 */
[----:B------:R-:W3:Y:S01]  /*1170*/  LDC.64 R14, c[0x0][0x8f8] ;  /* 0x00023e00ff0e7b82 */ /* 0x000ee20000000a00 */
[----:B-1----:R-:W-:Y:S01]  /*1180*/  UMOV UR4, 0x20 ;  /* 0x0000002000047882 */ /* 0x002fe20000000000 */
[----:B------:R-:W-:Y:S01]  /*1190*/  NOP ;  /* 0x0000000000007918 */ /* 0x000fe20000000000 */
[----:B------:R-:W-:Y:S01]  /*11a0*/  ULDC UR41, c[0x0][0xc] ;  /* 0x0000030000297ab9 */ /* 0x000fe20000000800 */
[----:B------:R-:W-:Y:S02]  /*11b0*/  IMAD.MOV.U32 R16, RZ, RZ, -0x1 ;  /* 0xffffffffff107424 */ /* 0x000fe400078e00ff */
[----:B------:R-:W-:Y:S02]  /*11c0*/  IMAD.MOV.U32 R17, RZ, RZ, -0x1 ;  /* 0xffffffffff117424 */ /* 0x000fe400078e00ff */
[----:B------:R-:W-:Y:S01]  /*11d0*/  IMAD.MOV.U32 R18, RZ, RZ, -0x1 ;  /* 0xffffffffff127424 */ /* 0x000fe200078e00ff */
[----:B--2---:R-:W-:Y:S01]  /*11e0*/  ISETP.NE.OR P1, PT, R0, RZ, !P1 ;  /* 0x000000ff0000720c */ /* 0x004fe20004f25670 */
[----:B------:R-:W-:-:S12]  /*11f0*/  IMAD.U32 R0, RZ, RZ, UR9 ;  /* 0x00000009ff007e24 */ /* 0x000fd8000f8e00ff */
[----:B------:R-:W-:Y:S01]  /*1200*/  VOTEU.ALL UP5, P1 ;  /* 0x00000000003f7886 */ /* 0x000fe200008a0000 */
[----:B------:R-:W-:-:S04]  /*1210*/  VOTEU.ALL UP6, P1 ;  /* 0x00000000003f7886 */ /* 0x000fc800008c0000 */
[----:B------:R-:W1:Y:S01]  /*1220*/  @!UP5 S2UR UR11, SR_CgaCtaId ;  /* 0x00000000000bd9c3 */ /* 0x000e620000008800 */
[----:B------:R-:W-:Y:S01]  /*1230*/  @!UP5 UMOV UR6, 0x400 ;  /* 0x000004000006d882 */ /* 0x000fe20000000000 */
[----:B------:R-:W-:-:S04]  /*1240*/  @!UP5 UIADD3 UR4, -UR4, 0x100000, URZ ;  /* 0x001000000404d890 */ /* 0x000fc8000fffe13f */
[----:B------:R-:W-:Y:S02]  /*1250*/  @!UP5 USHF.L.U32 UR5, UR4, 0xb, URZ ;  /* 0x0000000b0405d899 */ /* 0x000fe4000800063f */
[----:B------:R-:W-:Y:S02]  /*1260*/  @!UP5 USHF.L.U32 UR4, UR4, 0x1, URZ ;  /* 0x000000010404d899 */ /* 0x000fe4000800063f */
[----:B-1----:R-:W-:Y:S01]  /*1270*/  @!UP5 ULEA UR6, UR11, UR6, 0x18 ;  /* 0x000000060b06d291 */ /* 0x002fe2000f8ec03f */
[----:B------:R-:W-:Y:S01]  /*1280*/  VOTEU.ALL UP5, P1 ;  /* 0x00000000003f7886 */ /* 0x000fe200008a0000 */
[----:B---3--:R-:W-:Y:S01]  /*1290*/  ISETP.LE.U32.AND P1, PT, R14, UR10, PT ;  /* 0x0000000a0e007c0c */ /* 0x008fe2000bf23070 */
[----:B------:R-:W-:-:S03]  /*12a0*/  UMOV UR11, URZ ;  /* 0x0000003f000b7c82 */ /* 0x000fc60008000000 */
[----:B------:R-:W-:Y:S01]  /*12b0*/  ISETP.GE.U32.AND.EX P1, PT, R0, R15, PT, P1 ;  /* 0x0000000f0000720c */ /* 0x000fe20003f26110 */
[----:B------:R-:W1:Y:S05]  /*12c0*/  FENCE.VIEW.ASYNC.S ;  /* 0x00000000000073c6 */ /* 0x000e6a0000000000 */
[----:B-1----:R-:W4:Y:S01]  /*12d0*/  @!UP5 SYNCS.EXCH.64 URZ, [UR6+0x38540], UR4 ;  /* 0x03854004063fd5b2 */ /* 0x002f220008000100 */
[----:B------:R1:W4:Y:S01]  /*12e0*/  @!UP6 SYNCS.EXCH.64 URZ, [UR6+0x38548], UR4 ;  /* 0x03854804063fe5b2 */ /* 0x0003220008000100 */
[----:B------:R-:W-:Y:S01]  /*12f0*/  NOP ;  /* 0x0000000000007918 */ /* 0x000fe20000000000 */
[----:B-1----:R-:W-:Y:S01]  /*1300*/  ULDC.U8 UR4, c[0x0][0x900] ;  /* 0x0002400000047ab9 */ /* 0x002fe20000000000 */
[----:B------:R-:W-:Y:S01]  /*1310*/  UMOV UR6, URZ ;  /* 0x0000003f00067c82 */ /* 0x000fe20008000000 */
[----:B----4-:R-:W-:Y:S01]  /*1320*/  BAR.SYNC.DEFER_BLOCKING 0x0 ;  /* 0x0000000000007b1d */ /* 0x010fe20000010000 */
[----:B------:R-:W-:-:S04]  /*1330*/  ISETP.NE.AND P2, PT, RZ, UR4, PT ;  /* 0x00000004ff007c0c */ /* 0x000fc8000bf45270 */
[----:B------:R-:W-:Y:S01]  /*1340*/  P2R R20, PR, RZ, 0x4 ;  /* 0x00000004ff147803 */ /* 0x000fe20000000000 */
[----:B------:R-:W-:Y:S01]  /*1350*/  UMOV UR5, URZ ;  /* 0x0000003f00057c82 */ /* 0x000fe20008000000 */
[----:B------:R-:W-:-:S07]  /*1360*/  UMOV UR4, URZ ;  /* 0x0000003f00047c82 */ /* 0x000fce0008000000 */
[----:B------:R-:W-:Y:S05]  /*1370*/  @P2 BRA P1, `(.L_x_6) ;  /* 0x0000001400f42947 */ /* 0x000fea0000800000 */
[----:B------:R-:W-:Y:S01]  /*1380*/  IMAD.U32 R15, RZ, RZ, UR9 ;  /* 0x00000009ff0f7e24 */ /* 0x000fe2000f8e00ff */
[----:B------:R-:W-:Y:S01]  /*1390*/  ISETP.LE.U32.AND P1, PT, R6, UR10, PT ;  /* 0x0000000a06007c0c */ /* 0x000fe2000bf23070 */
[----:B------:R-:W-:Y:S01]  /*13a0*/  UMOV UR5, URZ ;  /* 0x0000003f00057c82 */ /* 0x000fe20008000000 */
[----:B------:R-:W-:Y:S01]  /*13b0*/  UMOV UR4, URZ ;  /* 0x0000003f00047c82 */ /* 0x000fe20008000000 */
[----:B------:R-:W-:Y:S01]  /*13c0*/  UMOV UR11, URZ ;  /* 0x0000003f000b7c82 */ /* 0x000fe20008000000 */
[----:B------:R-:W-:Y:S01]  /*13d0*/  ISETP.GE.U32.AND.EX P1, PT, R15, R7, PT, P1 ;  /* 0x000000070f00720c */ /* 0x000fe20003f26110 */
[----:B------:R-:W-:-:S12]  /*13e0*/  UMOV UR6, URZ ;  /* 0x0000003f00067c82 */ /* 0x000fd80008000000 */
[----:B------:R-:W-:Y:S05]  /*13f0*/  @!P1 BRA `(.L_x_7) ;  /* 0x0000001000c09947 */ /* 0x000fea0003800000 */
[----:B------:R-:W-:Y:S01]  /*1400*/  VIADD R2, R34, 0x20 ;  /* 0x0000002022027836 */ /* 0x000fe20000000000 */
[----:B-----5:R-:W-:Y:S01]  /*1410*/  MOV R12, R8 ;  /* 0x00000008000c7202 */ /* 0x020fe20000000f00 */
[----:B------:R-:W-:Y:S02]  /*1420*/  IMAD.MOV.U32 R0, RZ, RZ, R34 ;  /* 0x000000ffff007224 */ /* 0x000fe400078e0022 */
[----:B------:R-:W-:Y:S01]  /*1430*/  IMAD.MOV.U32 R17, RZ, RZ, R9 ;  /* 0x000000ffff117224 */ /* 0x000fe200078e0009 */
[----:B------:R-:W-:-:S13]  /*1440*/  ISETP.GE.AND P1, PT, R2, R3, PT ;  /* 0x000000030200720c */ /* 0x000fda0003f26270 */
[----:B------:R-:W1:Y:S01]  /*1450*/  @!P1 LDC.64 R14, c[0x0][0x918] ;  /* 0x00024600ff0e9b82 */ /* 0x000e620000000a00 */
[----:B------:R-:W-:Y:S01]  /*1460*/  @!P1 VIADD R7, R0, 0x20 ;  /* 0x0000002000079836 */ /* 0x000fe20000000000 */
[----:B------:R-:W-:Y:S02]  /*1470*/  UIADD3 UR16, UP5, UR16, -0x1, URZ ;  /* 0xffffffff10107890 */ /* 0x000fe4000ffbe03f */
[----:B------:R-:W-:Y:S01]  /*1480*/  UIADD3 UR14, UP6, UR14, -0x1, URZ ;  /* 0xffffffff0e0e7890 */ /* 0x000fe2000ffde03f */
[----:B------:R-:W-:Y:S01]  /*1490*/  BSSY B0, `(.L_x_8) ;  /* 0x000004f000007945 */ /* 0x000fe20003800000 */
[----:B------:R-:W-:Y:S01]  /*14a0*/  UIADD3.X UR17, UR17, -0x1, URZ, UP5, !UPT ;  /* 0xffffffff11117890 */ /* 0x000fe2000affe43f */
[----:B-1----:R-:W-:-:S05]  /*14b0*/  @!P1 IMAD.WIDE R14, R7, 0xc, R14 ;  /* 0x0000000c070e9825 */ /* 0x002fca00078e020e */
[----:B------:R1:W5:Y:S04]  /*14c0*/  @!P1 LDG.E R8, desc[UR56][R14.64] ;  /* 0x000000380e089981 */ /* 0x000368000c1e1900 */
[----:B------:R1:W5:Y:S01]  /*14d0*/  @!P1 LDG.E R9, desc[UR56][R14.64+0x4] ;  /* 0x000004380e099981 */ /* 0x000362000c1e1900 */
[----:B------:R-:W-:Y:S01]  /*14e0*/  ISETP.GE.AND P1, PT, R0, R3, PT ;  /* 0x000000030000720c */ /* 0x000fe20003f26270 */
[----:B------:R-:W-:Y:S01]  /*14f0*/  UIADD3.X UR15, UR15, -0x1, URZ, UP6, !UPT ;  /* 0xffffffff0f0f7890 */ /* 0x000fe2000b7fe43f */
[----:B------:R-:W-:Y:S01]  /*1500*/  CS2R R6, SRZ ;  /* 0x0000000000067805 */ /* 0x000fe2000001ff00 */
[----:B------:R-:W-:Y:S01]  /*1510*/  UIADD3 UR4, UR8, -0x1, URZ ;  /* 0xffffffff08047890 */ /* 0x000fe2000fffe03f */
[----:B------:R-:W-:Y:S01]  /*1520*/  IMAD.MOV.U32 R27, RZ, RZ, 0x7fffffff ;  /* 0x7fffffffff1b7424 */ /* 0x000fe200078e00ff */
[----:B------:R-:W-:Y:S01]  /*1530*/  UIADD3 UR5, UR7, -0x1, URZ ;  /* 0xffffffff07057890 */ /* 0x000fe2000fffe03f */
[----:B------:R-:W-:-:S07]  /*1540*/  IMAD.MOV.U32 R29, RZ, RZ, RZ ;  /* 0x000000ffff1d7224 */ /* 0x000fce00078e00ff */
[----:B-1----:R-:W-:Y:S05]  /*1550*/  @P1 BRA `(.L_x_9) ;  /* 0x0000000400081947 */ /* 0x002fea0003800000 */
[----:B------:R-:W-:Y:S02]  /*1560*/  PLOP3.LUT P3, PT, PT, PT, UP0, 0x80, 0x0 ;  /* 0x000000000000781c */ /* 0x000fe40003f6f008 */
[C---:B------:R-:W-:Y:S02]  /*1570*/  IADD3 R21, P2, R17.reuse, UR16, RZ ;  /* 0x0000001011157c10 */ /* 0x040fe4000ff5e0ff */
[C---:B------:R-:W-:Y:S02]  /*1580*/  IADD3 R23, P1, R12.reuse, UR14, RZ ;  /* 0x0000000e0c177c10 */ /* 0x040fe4000ff3e0ff */
[----:B------:R-:W-:Y:S02]  /*1590*/  LEA.HI.X.SX32 R22, R17, UR17, 0x1, P2 ;  /* 0x0000001111167c11 */ /* 0x000fe400090f0eff */
[----:B------:R-:W-:-:S05]  /*15a0*/  LEA.HI.X.SX32 R12, R12, UR15, 0x1, P1 ;  /* 0x0000000f0c0c7c11 */ /* 0x000fca00088f0eff */
[----:B------:R-:W-:Y:S05]  /*15b0*/  @!P3 BRA `(.L_x_10) ;  /* 0x000000000030b947 */ /* 0x000fea0003800000 */
[----:B------:R-:W-:Y:S02]  /*15c0*/  ULDC UR6, c[0x0][0x8dc] ;  /* 0x0002370000067ab9 */ /* 0x000fe40000000800 */
[----:B------:R-:W-:-:S05]  /*15d0*/  IADD3 R17, P1, R23, UR6, RZ ;  /* 0x0000000617117c10 */ /* 0x000fca000ff3e0ff */
[----:B------:R-:W-:-:S04]  /*15e0*/  IMAD.X R23, RZ, RZ, R12, P1 ;  /* 0x000000ffff177224 */ /* 0x000fc800008e060c */
[----:B------:R-:W-:-:S04]  /*15f0*/  IMAD.WIDE.U32 R4, R23, UR20, RZ ;  /* 0x0000001417047c25 */ /* 0x000fc8000f8e00ff */
[----:B------:R-:W-:-:S04]  /*1600*/  IMAD.WIDE.U32 R14, P1, R17, UR21, R4 ;  /* 0x00000015110e7c25 */ /* 0x000fc8000f820004 */
[----:B------:R-:W-:-:S04]  /*1610*/  IMAD.WIDE.U32 R4, R17, UR20, RZ ;  /* 0x0000001411047c25 */ /* 0x000fc8000f8e00ff */
[----:B------:R-:W-:Y:S01]  /*1620*/  IMAD.X R19, RZ, RZ, RZ, P1 ;  /* 0x000000ffff137224 */ /* 0x000fe200008e06ff */
[----:B------:R-:W-:Y:S01]  /*1630*/  IADD3 RZ, P1, R5, R14, RZ ;  /* 0x0000000e05ff7210 */ /* 0x000fe20007f3e0ff */
[----:B------:R-:W-:-:S04]  /*1640*/  IMAD.MOV.U32 R18, RZ, RZ, R15 ;  /* 0x000000ffff127224 */ /* 0x000fc800078e000f */
[----:B------:R-:W-:-:S04]  /*1650*/  IMAD.WIDE.U32.X R4, R23, UR21, R18, P1 ;  /* 0x0000001517047c25 */ /* 0x000fc800088e0412 */
[----:B------:R-:W-:Y:S02]  /*1660*/  IMAD.MOV.U32 R23, RZ, RZ, R4 ;  /* 0x000000ffff177224 */ /* 0x000fe400078e0004 */
[----:B------:R-:W-:-:S07]  /*1670*/  IMAD.MOV.U32 R12, RZ, RZ, R5 ;  /* 0x000000ffff0c7224 */ /* 0x000fce00078e0005 */
.L_x_10:
        /* <DEDUP_REMOVED lines=11> */
[----:B------:R-:W-:Y:S01]  /*1730*/  IMAD.MOV.U32 R21, RZ, RZ, R4 ;  /* 0x000000ffff157224 */ /* 0x000fe200078e0004 */
[----:B------:R-:W-:-:S07]  /*1740*/  MOV R22, R5 ;  /* 0x0000000500167202 */ /* 0x000fce0000000f00 */
.L_x_11:
[----:B------:R-:W-:Y:S02]  /*1750*/  SHF.R.U64 R5, R23, UR18, R12 ;  /* 0x0000001217057c19 */ /* 0x000fe4000800120c */
[----:B------:R-:W-:-:S03]  /*1760*/  SHF.R.U64 R4, R21, UR28, R22 ;  /* 0x0000001c15047c19 */ /* 0x000fc60008001216 */
[----:B------:R-:W-:Y:S02]  /*1770*/  VIADD R17, R5, UR4 ;  /* 0x0000000405117c36 */ /* 0x000fe40008000000 */
[----:B------:R-:W-:-:S03]  /*1780*/  VIADD R14, R4, UR5 ;  /* 0x00000005040e7c36 */ /* 0x000fc60008000000 */
[----:B------:R-:W-:Y:S02]  /*1790*/  IABS R15, R17 ;  /* 0x00000011000f7213 */ /* 0x000fe40000000000 */
[----:B------:R-:W-:-:S03]  /*17a0*/  IABS R12, R14 ;  /* 0x0000000e000c7213 */ /* 0x000fc60000000000 */
[----:B------:R-:W-:-:S04]  /*17b0*/  IMAD.HI.U32 R4, R15, UR13, RZ ;  /* 0x0000000d0f047c27 */ /* 0x000fc8000f8e00ff */
[----:B------:R-:W-:-:S04]  /*17c0*/  IMAD.HI.U32 R5, R12, UR19, RZ ;  /* 0x000000130c057c27 */ /* 0x000fc8000f8e00ff */
[----:B------:R-:W-:Y:S02]  /*17d0*/  IMAD R4, R4, UR29, R15 ;  /* 0x0000001d04047c24 */ /* 0x000fe4000f8e020f */
[----:B------:R-:W-:Y:S02]  /*17e0*/  IMAD R5, R5, UR30, R12 ;  /* 0x0000001e05057c24 */ /* 0x000fe4000f8e020c */
[----:B------:R-:W-:Y:S01]  /*17f0*/  IMAD.U32 R15, RZ, RZ, UR31 ;  /* 0x0000001fff0f7e24 */ /* 0x000fe2000f8e00ff */
[----:B------:R-:W-:Y:S01]  /*1800*/  ISETP.LT.U32.AND P1, PT, R4, UR27, PT ;  /* 0x0000001b04007c0c */ /* 0x000fe2000bf21070 */
[----:B------:R-:W-:Y:S01]  /*1810*/  IMAD.U32 R12, RZ, RZ, UR32 ;  /* 0x00000020ff0c7e24 */ /* 0x000fe2000f8e00ff */
[----:B------:R-:W-:-:S11]  /*1820*/  ISETP.LT.U32.AND P2, PT, R5, UR26, PT ;  /* 0x0000001a05007c0c */ /* 0x000fd6000bf41070 */
[----:B------:R-:W-:Y:S01]  /*1830*/  @!P1 VIADD R4, R4, -UR27 ;  /* 0x8000001b04049c36 */ /* 0x000fe20008000000 */
[----:B------:R-:W-:Y:S01]  /*1840*/  ISETP.GE.AND P1, PT, R14, RZ, PT ;  /* 0x000000ff0e00720c */ /* 0x000fe20003f26270 */
[----:B------:R-:W-:Y:S01]  /*1850*/  @!P2 VIADD R5, R5, -UR26 ;  /* 0x8000001a0505ac36 */ /* 0x000fe20008000000 */
[----:B------:R-:W-:Y:S02]  /*1860*/  ISETP.GE.AND P2, PT, R17, RZ, PT ;  /* 0x000000ff1100720c */ /* 0x000fe40003f46270 */
[----:B------:R-:W-:Y:S02]  /*1870*/  ISETP.LT.U32.AND P3, PT, R4, UR27, PT ;  /* 0x0000001b04007c0c */ /* 0x000fe4000bf61070 */
[----:B------:R-:W-:-:S11]  /*1880*/  ISETP.LT.U32.AND P4, PT, R5, UR26, PT ;  /* 0x0000001a05007c0c */ /* 0x000fd6000bf81070 */
[----:B------:R-:W-:Y:S01]  /*1890*/  @!P3 VIADD R4, R4, -UR27 ;  /* 0x8000001b0404bc36 */ /* 0x000fe20008000000 */
[----:B------:R-:W-:Y:S01]  /*18a0*/  PLOP3.LUT P3, PT, PT, PT, UP4, 0x80, 0x0 ;  /* 0x000000000000781c */ /* 0x000fe20003f6f048 */
[----:B------:R-:W-:Y:S01]  /*18b0*/  @!P4 VIADD R5, R5, -UR26 ;  /* 0x8000001a0505cc36 */ /* 0x000fe20008000000 */
[----:B------:R-:W-:Y:S01]  /*18c0*/  PLOP3.LUT P4, PT, PT, PT, UP2, 0x80, 0x0 ;  /* 0x000000000000781c */ /* 0x000fe20003f8f028 */
[----:B------:R-:W-:Y:S02]  /*18d0*/  @!P2 IMAD.MOV R4, RZ, RZ, -R4 ;  /* 0x000000ffff04a224 */ /* 0x000fe400078e0a04 */
[----:B------:R-:W-:Y:S01]  /*18e0*/  @!P1 IMAD.MOV R5, RZ, RZ, -R5 ;  /* 0x000000ffff059224 */ /* 0x000fe200078e0a05 */
[----:B------:R-:W-:Y:S02]  /*18f0*/  PLOP3.LUT P1, PT, PT, PT, UP3, 0x80, 0x0 ;  /* 0x000000000000781c */ /* 0x000fe40003f2f038 */
[----:B------:R-:W-:Y:S02]  /*1900*/  SEL R4, R15, R4, !P3 ;  /* 0x000000040f047207 */ /* 0x000fe40005800000 */
[----:B------:R-:W-:-:S03]  /*1910*/  SEL R5, R12, R5, !P4 ;  /* 0x000000050c057207 */ /* 0x000fc60006000000 */
[----:B------:R-:W-:Y:S02]  /*1920*/  IMAD.IADD R12, R17, 0x1, -R4 ;  /* 0x00000001110c7824 */ /* 0x000fe400078e0a04 */
[----:B------:R-:W-:-:S04]  /*1930*/  IMAD.IADD R5, R14, 0x1, -R5 ;  /* 0x000000010e057824 */ /* 0x000fc800078e0a05 */
[----:B------:R-:W-:Y:S01]  /*1940*/  IMAD R27, R12, R5, RZ ;  /* 0x000000050c1b7224 */ /* 0x000fe200078e02ff */
[----:B------:R-:W-:-:S04]  /*1950*/  SEL R4, R5, R12, !P1 ;  /* 0x0000000c05047207 */ /* 0x000fc80004800000 */
[----:B------:R-:W-:Y:S02]  /*1960*/  SHF.R.S32.HI R5, RZ, 0x1f, R4 ;  /* 0x0000001fff057819 */ /* 0x000fe40000011404 */
[----:B------:R-:W-:-:S07]  /*1970*/  SHF.R.S32.HI R29, RZ, 0x1f, R27 ;  /* 0x0000001fff1d7819 */ /* 0x000fce000001141b */
.L_x_9:
[----:B------:R-:W-:Y:S05]  /*1980*/  BSYNC B0 ;  /* 0x0000000000007941 */ /* 0x000fea0003800000 */
.L_x_8:
[----:B------:R-:W1:Y:S01]  /*1990*/  SHFL.UP PT, R14, R27, 0x1, RZ ;  /* 0x042000001b0e7989 */ /* 0x000e6200000e00ff */
[C---:B------:R-:W-:Y:S02]  /*19a0*/  ISETP.NE.AND P2, PT, R34.reuse, RZ, PT ;  /* 0x000000ff2200720c */ /* 0x040fe40003f45270 */
[C---:B------:R-:W-:Y:S01]  /*19b0*/  ISETP.GE.U32.AND P3, PT, R34.reuse, 0x2, PT ;  /* 0x000000022200780c */ /* 0x040fe20003f66070 */
[----:B------:R-:W2:Y:S01]  /*19c0*/  SHFL.UP PT, R12, R29, 0x1, RZ ;  /* 0x042000001d0c7989 */ /* 0x000ea200000e00ff */
[C---:B------:R-:W-:Y:S02]  /*19d0*/  ISETP.GE.U32.AND P4, PT, R34.reuse, 0x4, PT ;  /* 0x000000042200780c */ /* 0x040fe40003f86070 */
[C---:B------:R-:W-:Y:S02]  /*19e0*/  ISETP.GE.U32.AND P5, PT, R34.reuse, 0x8, PT ;  /* 0x000000082200780c */ /* 0x040fe40003fa6070 */
[----:B------:R-:W-:Y:S02]  /*19f0*/  ISETP.GE.U32.AND P6, PT, R34, 0x10, PT ;  /* 0x000000102200780c */ /* 0x000fe40003fc6070 */
[----:B-1----:R-:W-:-:S02]  /*1a00*/  SEL R14, R14, RZ, P2 ;  /* 0x000000ff0e0e7207 */ /* 0x002fc40001000000 */
[----:B--2---:R-:W-:Y:S02]  /*1a10*/  SEL R12, R12, RZ, P2 ;  /* 0x000000ff0c0c7207 */ /* 0x004fe40001000000 */
[----:B------:R-:W-:-:S04]  /*1a20*/  IADD3 R19, P1, R14, R27, RZ ;  /* 0x0000001b0e137210 */ /* 0x000fc80007f3e0ff */
[----:B------:R-:W-:Y:S01]  /*1a30*/  IADD3.X R21, R12, R29, RZ, P1, !PT ;  /* 0x0000001d0c157210 */ /* 0x000fe20000ffe4ff */
[----:B------:R-:W1:Y:S04]  /*1a40*/  SHFL.UP PT, R14, R19, 0x2, RZ ;  /* 0x04400000130e7989 */ /* 0x000e6800000e00ff */
[----:B------:R-:W2:Y:S01]  /*1a50*/  SHFL.UP PT, R12, R21, 0x2, RZ ;  /* 0x04400000150c7989 */ /* 0x000ea200000e00ff */
[----:B-1----:R-:W-:-:S04]  /*1a60*/  SEL R14, R14, RZ, P3 ;  /* 0x000000ff0e0e7207 */ /* 0x002fc80001800000 */
[----:B------:R-:W-:Y:S02]  /*1a70*/  IADD3 R15, P1, R14, R19, RZ ;  /* 0x000000130e0f7210 */ /* 0x000fe40007f3e0ff */
[----:B--2---:R-:W-:-:S03]  /*1a80*/  SEL R12, R12, RZ, P3 ;  /* 0x000000ff0c0c7207 */ /* 0x004fc60001800000 */
[----:B------:R-:W1:Y:S02]  /*1a90*/  SHFL.UP PT, R14, R15, 0x4, RZ ;  /* 0x048000000f0e7989 */ /* 0x000e6400000e00ff */
[----:B------:R-:W-:-:S05]  /*1aa0*/  IMAD.X R17, R12, 0x1, R21, P1 ;  /* 0x000000010c117824 */ /* 0x000fca00008e0615 */
        /* <DEDUP_REMOVED lines=15> */
[----:B--2---:R-:W-:-:S05]  /*1ba0*/  SEL R12, R12, RZ, P6 ;  /* 0x000000ff0c0c7207 */ /* 0x004fca0003000000 */
[----:B------:R-:W-:Y:S01]  /*1bb0*/  IMAD.X R19, R12, 0x1, R17, P1 ;  /* 0x000000010c137824 */ /* 0x000fe200008e0611 */
[----:B------:R-:W-:-:S04]  /*1bc0*/  ISETP.GT.U32.AND P1, PT, R18, UR10, PT ;  /* 0x0000000a12007c0c */ /* 0x000fc8000bf24070 */
[----:B------:R-:W-:-:S13]  /*1bd0*/  ISETP.GT.U32.AND.EX P1, PT, R19, UR9, PT, P1 ;  /* 0x0000000913007c0c */ /* 0x000fda000bf24110 */
[----:B------:R-:W-:-:S04]  /*1be0*/  VOTE.ANY R12, PT, P1 ;  /* 0x00000000000c7806 */ /* 0x000fc800008e0100 */
[----:B------:R-:W-:-:S13]  /*1bf0*/  ISETP.NE.AND P1, PT, R12, RZ, PT ;  /* 0x000000ff0c00720c */ /* 0x000fda0003f25270 */
[----:B------:R-:W-:Y:S05]  /*1c00*/  @P1 BRA `(.L_x_12) ;  /* 0x00000008006c1947 */ /* 0x000fea0003800000 */
[----:B------:R-:W1:Y:S01]  /*1c10*/  LDC R3, c[0x0][0x910] ;  /* 0x00024400ff037b82 */ /* 0x000e620000000800 */
[----:B------:R-:W-:Y:S01]  /*1c20*/  ULDC UR13, c[0x0][0x8f4] ;  /* 0x00023d00000d7ab9 */ /* 0x000fe20000000800 */
[----:B------:R-:W-:Y:S01]  /*1c30*/  ULDC UR6, c[0x0][0x8dc] ;  /* 0x0002370000067ab9 */ /* 0x000fe20000000800 */
[----:B------:R-:W-:Y:S01]  /*1c40*/  ULDC UR22, c[0x0][0x8d8] ;  /* 0x0002360000167ab9 */ /* 0x000fe20000000800 */
[----:B------:R-:W-:Y:S01]  /*1c50*/  ULDC UR23, c[0x0][0x8f0] ;  /* 0x00023c0000177ab9 */ /* 0x000fe20000000800 */
[----:B------:R-:W-:Y:S01]  /*1c60*/  ULDC.64 UR18, c[0x0][0x8d0] ;  /* 0x0002340000127ab9 */ /* 0x000fe20000000a00 */
[----:B------:R-:W-:-:S05]  /*1c70*/  ULDC.64 UR20, c[0x0][0x8e8] ;  /* 0x00023a0000147ab9 */ /* 0x000fca0000000a00 */
.L_x_17:
[----:B------:R-:W-:Y:S02]  /*1c80*/  IMAD.MOV.U32 R0, RZ, RZ, R2 ;  /* 0x000000ffff007224 */ /* 0x000fe400078e0002 */
[----:B------:R-:W-:Y:S02]  /*1c90*/  VIADD R2, R2, 0x20 ;  /* 0x0000002002027836 */ /* 0x000fe40000000000 */
[----:B-----5:R-:W-:Y:S02]  /*1ca0*/  IMAD.MOV.U32 R12, RZ, RZ, R8 ;  /* 0x000000ffff0c7224 */ /* 0x020fe400078e0008 */
[----:B------:R-:W-:Y:S01]  /*1cb0*/  IMAD.MOV.U32 R17, RZ, RZ, R9 ;  /* 0x000000ffff117224 */ /* 0x000fe200078e0009 */
[----:B-1----:R-:W-:-:S13]  /*1cc0*/  ISETP.GE.AND P1, PT, R2, R3, PT ;  /* 0x000000030200720c */ /* 0x002fda0003f26270 */
[----:B------:R-:W1:Y:S01]  /*1cd0*/  @!P1 LDC.64 R6, c[0x0][0x918] ;  /* 0x00024600ff069b82 */ /* 0x000e620000000a00 */
[----:B------:R-:W-:Y:S01]  /*1ce0*/  @!P1 VIADD R15, R0, 0x20 ;  /* 0x00000020000f9836 */ /* 0x000fe20000000000 */
[----:B------:R-:W-:Y:S01]  /*1cf0*/  BSSY B0, `(.L_x_13) ;  /* 0x0000065000007945 */ /* 0x000fe20003800000 */
[----:B------:R-:W-:Y:S02]  /*1d00*/  IMAD.MOV.U32 R27, RZ, RZ, 0x7fffffff ;  /* 0x7fffffffff1b7424 */ /* 0x000fe400078e00ff */
[----:B-1----:R-:W-:-:S05]  /*1d10*/  @!P1 IMAD.WIDE R14, R15, 0xc, R6 ;  /* 0x0000000c0f0e9825 */ /* 0x002fca00078e0206 */
[----:B------:R1:W5:Y:S04]  /*1d20*/  @!P1 LDG.E R8, desc[UR56][R14.64] ;  /* 0x000000380e089981 */ /* 0x000368000c1e1900 */
[----:B------:R1:W5:Y:S01]  /*1d30*/  @!P1 LDG.E R9, desc[UR56][R14.64+0x4] ;  /* 0x000004380e099981 */ /* 0x000362000c1e1900 */
[----:B------:R-:W-:Y:S01]  /*1d40*/  ISETP.GE.AND P1, PT, R0, R3, PT ;  /* 0x000000030000720c */ /* 0x000fe20003f26270 */
[----:B------:R-:W-:Y:S02]  /*1d50*/  IMAD.MOV.U32 R29, RZ, RZ, RZ ;  /* 0x000000ffff1d7224 */ /* 0x000fe400078e00ff */
[----:B------:R1:W2:Y:S04]  /*1d60*/  SHFL.IDX PT, R6, R19, 0x1f, 0x1f ;  /* 0x03e01f0013067f89 */ /* 0x0002a800000e0000 */
[----:B------:R1:W3:Y:S06]  /*1d70*/  SHFL.IDX PT, R7, R18, 0x1f, 0x1f ;  /* 0x03e01f0012077f89 */ /* 0x0002ec00000e0000 */
[----:B------:R-:W-:Y:S05]  /*1d80*/  @P1 BRA `(.L_x_14) ;  /* 0x00000004006c1947 */ /* 0x000fea0003800000 */
[----:B------:R-:W-:Y:S02]  /*1d90*/  IABS R25, R11 ;  /* 0x0000000b00197213 */ /* 0x000fe40000000000 */
[C---:B------:R-:W-:Y:S02]  /*1da0*/  IADD3 R21, P1, R12.reuse, UR14, RZ ;  /* 0x0000000e0c157c10 */ /* 0x040fe4000ff3e0ff */
[----:B------:R-:W4:Y:S02]  /*1db0*/  I2F.RP R4, R25 ;  /* 0x0000001900047306 */ /* 0x000f240000209400 */
[----:B------:R-:W-:Y:S02]  /*1dc0*/  LEA.HI.X.SX32 R22, R12, UR15, 0x1, P1 ;  /* 0x0000000f0c167c11 */ /* 0x000fe400088f0eff */
[----:B------:R-:W-:-:S04]  /*1dd0*/  IADD3 R12, P1, R17, UR16, RZ ;  /* 0x00000010110c7c10 */ /* 0x000fc8000ff3e0ff */
[----:B------:R-:W-:Y:S02]  /*1de0*/  LEA.HI.X.SX32 R17, R17, UR17, 0x1, P1 ;  /* 0x0000001111117c11 */ /* 0x000fe400088f0eff */
[----:B------:R-:W-:Y:S01]  /*1df0*/  PLOP3.LUT P1, PT, PT, PT, UP0, 0x80, 0x0 ;  /* 0x000000000000781c */ /* 0x000fe20003f2f008 */
[----:B----4-:R-:W4:Y:S02]  /*1e00*/  MUFU.RCP R4, R4 ;  /* 0x0000000400047308 */ /* 0x010f240000001000 */
[----:B----4-:R-:W-:-:S06]  /*1e10*/  VIADD R5, R4, 0xffffffe ;  /* 0x0ffffffe04057836 */ /* 0x010fcc0000000000 */
[----:B------:R-:W4:Y:S02]  /*1e20*/  F2I.FTZ.U32.TRUNC.NTZ R27, R5 ;  /* 0x00000005001b7305 */ /* 0x000f24000021f000 */
[----:B----4-:R-:W-:Y:S02]  /*1e30*/  IADD3 R24, RZ, -R27, RZ ;  /* 0x8000001bff187210 */ /* 0x010fe40007ffe0ff */
[----:B------:R-:W-:Y:S05]  /*1e40*/  @!P1 BRA `(.L_x_15) ;  /* 0x00000000002c9947 */ /* 0x000fea0003800000 */
[----:B------:R-:W-:-:S05]  /*1e50*/  IADD3 R21, P1, R21, UR6, RZ ;  /* 0x0000000615157c10 */ /* 0x000fca000ff3e0ff */
[----:B------:R-:W-:-:S04]  /*1e60*/  IMAD.X R23, RZ, RZ, R22, P1 ;  /* 0x000000ffff177224 */ /* 0x000fc800008e0616 */
[----:B------:R-:W-:-:S04]  /*1e70*/  IMAD.WIDE.U32 R4, R23, UR18, RZ ;  /* 0x0000001217047c25 */ /* 0x000fc8000f8e00ff */
[----:B-1----:R-:W-:-:S04]  /*1e80*/  IMAD.WIDE.U32 R14, P1, R21, UR19, R4 ;  /* 0x00000013150e7c25 */ /* 0x002fc8000f820004 */
[----:B------:R-:W-:-:S04]  /*1e90*/  IMAD.WIDE.U32 R4, R21, UR18, RZ ;  /* 0x0000001215047c25 */ /* 0x000fc8000f8e00ff */
[----:B------:R-:W-:Y:S01]  /*1ea0*/  IMAD.X R19, RZ, RZ, RZ, P1 ;  /* 0x000000ffff137224 */ /* 0x000fe200008e06ff */
[----:B------:R-:W-:Y:S01]  /*1eb0*/  IADD3 RZ, P1, R5, R14, RZ ;  /* 0x0000000e05ff7210 */ /* 0x000fe20007f3e0ff */
[----:B------:R-:W-:-:S04]  /*1ec0*/  IMAD.MOV.U32 R18, RZ, RZ, R15 ;  /* 0x000000ffff127224 */ /* 0x000fc800078e000f */
[----:B------:R-:W-:-:S04]  /*1ed0*/  IMAD.WIDE.U32.X R4, R23, UR19, R18, P1 ;  /* 0x0000001317047c25 */ /* 0x000fc800088e0412 */
[----:B------:R-:W-:Y:S02]  /*1ee0*/  IMAD.MOV.U32 R21, RZ, RZ, R4 ;  /* 0x000000ffff157224 */ /* 0x000fe400078e0004 */
[----:B------:R-:W-:-:S07]  /*1ef0*/  IMAD.MOV.U32 R22, RZ, RZ, R5 ;  /* 0x000000ffff167224 */ /* 0x000fce00078e0005 */
.L_x_15:
        /* <DEDUP_REMOVED lines=12> */
.L_x_16:
[----:B------:R-:W-:Y:S01]  /*1fc0*/  SHF.R.U64 R12, R12, UR23, R17 ;  /* 0x000000170c0c7c19 */ /* 0x000fe20008001211 */
[----:B------:R-:W-:Y:S01]  /*1fd0*/  IMAD.MOV.U32 R4, RZ, RZ, R24 ;  /* 0x000000ffff047224 */ /* 0x000fe200078e0018 */
[----:B------:R-:W-:Y:S02]  /*1fe0*/  IABS R5, R11 ;  /* 0x0000000b00057213 */ /* 0x000fe40000000000 */
[-C--:B-1----:R-:W-:Y:S01]  /*1ff0*/  IABS R18, R10.reuse ;  /* 0x0000000a00127213 */ /* 0x082fe20000000000 */
[----:B------:R-:W-:Y:S01]  /*2000*/  VIADD R15, R12, UR5 ;  /* 0x000000050c0f7c36 */ /* 0x000fe20008000000 */
[----:B------:R-:W-:Y:S01]  /*2010*/  IADD3 R17, RZ, -R5, RZ ;  /* 0x80000005ff117210 */ /* 0x000fe20007ffe0ff */
[----:B------:R-:W-:Y:S01]  /*2020*/  IMAD R12, R4, R25, RZ ;  /* 0x00000019040c7224 */ /* 0x000fe200078e02ff */
[----:B------:R-:W-:Y:S01]  /*2030*/  SHF.R.U64 R21, R21, UR22, R22 ;  /* 0x0000001615157c19 */ /* 0x000fe20008001216 */
[----:B------:R-:W-:Y:S01]  /*2040*/  IMAD.MOV.U32 R4, RZ, RZ, RZ ;  /* 0x000000ffff047224 */ /* 0x000fe200078e00ff */
[----:B------:R-:W-:Y:S01]  /*2050*/  IABS R14, R15 ;  /* 0x0000000f000e7213 */ /* 0x000fe20000000000 */
[----:B------:R-:W-:Y:S01]  /*2060*/  IMAD.MOV.U32 R5, RZ, RZ, R27 ;  /* 0x000000ffff057224 */ /* 0x000fe200078e001b */
[----:B------:R-:W-:Y:S01]  /*2070*/  IABS R23, R10 ;  /* 0x0000000a00177213 */ /* 0x000fe20000000000 */
[----:B------:R-:W-:-:S04]  /*2080*/  IMAD.HI.U32 R4, R27, R12, R4 ;  /* 0x0000000c1b047227 */ /* 0x000fc800078e0004 */
[----:B------:R-:W-:Y:S02]  /*2090*/  IMAD.MOV.U32 R12, RZ, RZ, R17 ;  /* 0x000000ffff0c7224 */ /* 0x000fe400078e0011 */
[----:B------:R-:W1:Y:S01]  /*20a0*/  I2F.RP R17, R18 ;  /* 0x0000001200117306 */ /* 0x000e620000209400 */
[----:B------:R-:W-:Y:S02]  /*20b0*/  IMAD.MOV.U32 R5, RZ, RZ, R14 ;  /* 0x000000ffff057224 */ /* 0x000fe400078e000e */
[----:B------:R-:W-:Y:S02]  /*20c0*/  VIADD R14, R21, UR4 ;  /* 0x00000004150e7c36 */ /* 0x000fe40008000000 */
[----:B------:R-:W-:-:S03]  /*20d0*/  IMAD.HI.U32 R4, R4, R5, RZ ;  /* 0x0000000504047227 */ /* 0x000fc600078e00ff */
[----:B------:R-:W-:Y:S01]  /*20e0*/  IABS R21, R14 ;  /* 0x0000000e00157213 */ /* 0x000fe20000000000 */
[----:B------:R-:W-:-:S05]  /*20f0*/  IMAD R12, R4, R12, R5 ;  /* 0x0000000c040c7224 */ /* 0x000fca00078e0205 */
[----:B------:R-:W-:Y:S01]  /*2100*/  ISETP.GT.U32.AND P1, PT, R25, R12, PT ;  /* 0x0000000c1900720c */ /* 0x000fe20003f24070 */
[----:B-1----:R-:W1:-:S12]  /*2110*/  MUFU.RCP R17, R17 ;  /* 0x0000001100117308 */ /* 0x002e580000001000 */
[----:B------:R-:W-:Y:S02]  /*2120*/  @!P1 IMAD.IADD R12, R12, 0x1, -R25 ;  /* 0x000000010c0c9824 */ /* 0x000fe400078e0a19 */
[----:B-1----:R-:W-:Y:S02]  /*2130*/  VIADD R4, R17, 0xffffffe ;  /* 0x0ffffffe11047836 */ /* 0x002fe40000000000 */
[----:B------:R-:W-:Y:S02]  /*2140*/  IMAD.MOV R17, RZ, RZ, -R23 ;  /* 0x000000ffff117224 */ /* 0x000fe400078e0a17 */
[----:B------:R1:W4:Y:S02]  /*2150*/  F2I.FTZ.U32.TRUNC.NTZ R5, R4 ;  /* 0x0000000400057305 */ /* 0x000324000021f000 */
[----:B-1----:R-:W-:Y:S02]  /*2160*/  IMAD.MOV.U32 R4, RZ, RZ, RZ ;  /* 0x000000ffff047224 */ /* 0x002fe400078e00ff */
[----:B----4-:R-:W-:-:S04]  /*2170*/  IMAD.MOV R19, RZ, RZ, -R5 ;  /* 0x000000ffff137224 */ /* 0x010fc800078e0a05 */
[----:B------:R-:W-:-:S04]  /*2180*/  IMAD R19, R19, R18, RZ ;  /* 0x0000001213137224 */ /* 0x000fc800078e02ff */
[----:B------:R-:W-:-:S04]  /*2190*/  IMAD.HI.U32 R22, R5, R19, R4 ;  /* 0x0000001305167227 */ /* 0x000fc800078e0004 */
[----:B------:R-:W-:-:S04]  /*21a0*/  IMAD.MOV.U32 R5, RZ, RZ, R21 ;  /* 0x000000ffff057224 */ /* 0x000fc800078e0015 */
[----:B------:R-:W-:-:S04]  /*21b0*/  IMAD.HI.U32 R4, R22, R5, RZ ;  /* 0x0000000516047227 */ /* 0x000fc800078e00ff */
[----:B------:R-:W-:-:S05]  /*21c0*/  IMAD R5, R4, R17, R5 ;  /* 0x0000001104057224 */ /* 0x000fca00078e0205 */
[----:B------:R-:W-:-:S13]  /*21d0*/  ISETP.GT.U32.AND P1, PT, R18, R5, PT ;  /* 0x000000051200720c */ /* 0x000fda0003f24070 */
[----:B------:R-:W-:Y:S01]  /*21e0*/  @!P1 IMAD.IADD R5, R5, 0x1, -R18 ;  /* 0x0000000105059824 */ /* 0x000fe200078e0a12 */
[----:B------:R-:W-:-:S13]  /*21f0*/  ISETP.GT.U32.AND P1, PT, R25, R12, PT ;  /* 0x0000000c1900720c */ /* 0x000fda0003f24070 */
[----:B------:R-:W-:Y:S02]  /*2200*/  @!P1 IADD3 R12, R12, -R25, RZ ;  /* 0x800000190c0c9210 */ /* 0x000fe40007ffe0ff */
[----:B------:R-:W-:-:S03]  /*2210*/  ISETP.GT.U32.AND P1, PT, R18, R5, PT ;  /* 0x000000051200720c */ /* 0x000fc60003f24070 */
[----:B------:R-:W-:-:S10]  /*2220*/  IMAD.MOV.U32 R4, RZ, RZ, R12 ;  /* 0x000000ffff047224 */ /* 0x000fd400078e000c */
[----:B------:R-:W-:Y:S01]  /*2230*/  @!P1 IMAD.IADD R5, R5, 0x1, -R18 ;  /* 0x0000000105059824 */ /* 0x000fe200078e0a12 */
[----:B------:R-:W-:-:S13]  /*2240*/  ISETP.GE.AND P1, PT, R15, RZ, PT ;  /* 0x000000ff0f00720c */ /* 0x000fda0003f26270 */
[----:B------:R-:W-:Y:S01]  /*2250*/  @!P1 IMAD.MOV R4, RZ, RZ, -R4 ;  /* 0x000000ffff049224 */ /* 0x000fe200078e0a04 */
[----:B------:R-:W-:-:S13]  /*2260*/  ISETP.GE.AND P1, PT, R14, RZ, PT ;  /* 0x000000ff0e00720c */ /* 0x000fda0003f26270 */
[----:B------:R-:W-:Y:S01]  /*2270*/  @!P1 IMAD.MOV R5, RZ, RZ, -R5 ;  /* 0x000000ffff059224 */ /* 0x000fe200078e0a05 */
[----:B------:R-:W-:-:S13]  /*2280*/  ISETP.NE.AND P1, PT, RZ, UR7, PT ;  /* 0x00000007ff007c0c */ /* 0x000fda000bf25270 */
[----:B------:R-:W-:Y:S02]  /*2290*/  @!P1 LOP3.LUT R4, RZ, UR7, RZ, 0x33, !PT ;  /* 0x00000007ff049c12 */ /* 0x000fe4000f8e33ff */
[----:B------:R-:W-:-:S03]  /*22a0*/  ISETP.NE.AND P1, PT, RZ, UR8, PT ;  /* 0x00000008ff007c0c */ /* 0x000fc6000bf25270 */
[----:B------:R-:W-:-:S10]  /*22b0*/  IMAD.IADD R4, R15, 0x1, -R4 ;  /* 0x000000010f047824 */ /* 0x000fd400078e0a04 */
[----:B------:R-:W-:Y:S02]  /*22c0*/  @!P1 LOP3.LUT R5, RZ, UR8, RZ, 0x33, !PT ;  /* 0x00000008ff059c12 */ /* 0x000fe4000f8e33ff */
[----:B------:R-:W-:-:S03]  /*22d0*/  PLOP3.LUT P1, PT, PT, PT, UP3, 0x80, 0x0 ;  /* 0x000000000000781c */ /* 0x000fc60003f2f038 */
[----:B------:R-:W-:-:S04]  /*22e0*/  IMAD.IADD R5, R14, 0x1, -R5 ;  /* 0x000000010e057824 */ /* 0x000fc800078e0a05 */
[CC--:B------:R-:W-:Y:S01]  /*22f0*/  IMAD R27, R4.reuse, R5.reuse, RZ ;  /* 0x00000005041b7224 */ /* 0x0c0fe200078e02ff */
[----:B------:R-:W-:-:S04]  /*2300*/  SEL R15, R4, R5, !P1 ;  /* 0x00000005040f7207 */ /* 0x000fc80004800000 */
[--C-:B------:R-:W-:Y:S01]  /*2310*/  SHF.R.S32.HI R5, RZ, 0x1f, R15.reuse ;  /* 0x0000001fff057819 */ /* 0x100fe2000001140f */
[----:B------:R-:W-:Y:S01]  /*2320*/  IMAD.MOV.U32 R4, RZ, RZ, R15 ;  /* 0x000000ffff047224 */ /* 0x000fe200078e000f */
[----:B------:R-:W-:-:S07]  /*2330*/  SHF.R.S32.HI R29, RZ, 0x1f, R27 ;  /* 0x0000001fff1d7819 */ /* 0x000fce000001141b */
.L_x_14:
[----:B------:R-:W-:Y:S05]  /*2340*/  BSYNC B0 ;  /* 0x0000000000007941 */ /* 0x000fea0003800000 */
.L_x_13:
[----:B-1----:R-:W1:Y:S04]  /*2350*/  SHFL.UP PT, R14, R27, 0x1, RZ ;  /* 0x042000001b0e7989 */ /* 0x002e6800000e00ff */
[----:B------:R-:W4:Y:S01]  /*2360*/  SHFL.UP PT, R12, R29, 0x1, RZ ;  /* 0x042000001d0c7989 */ /* 0x000f2200000e00ff */
[----:B-1----:R-:W-:Y:S02]  /*2370*/  SEL R14, R14, RZ, P2 ;  /* 0x000000ff0e0e7207 */ /* 0x002fe40001000000 */
[----:B----4-:R-:W-:Y:S02]  /*2380*/  SEL R12, R12, RZ, P2 ;  /* 0x000000ff0c0c7207 */ /* 0x010fe40001000000 */
[----:B------:R-:W-:-:S05]  /*2390*/  IADD3 R17, P1, R14, R27, RZ ;  /* 0x0000001b0e117210 */ /* 0x000fca0007f3e0ff */
[----:B------:R-:W-:Y:S01]  /*23a0*/  IMAD.X R25, R12, 0x1, R29, P1 ;  /* 0x000000010c197824 */ /* 0x000fe200008e061d */
[----:B------:R-:W1:Y:S04]  /*23b0*/  SHFL.UP PT, R14, R17, 0x2, RZ ;  /* 0x04400000110e7989 */ /* 0x000e6800000e00ff */
        /* <DEDUP_REMOVED lines=21> */
[----:B------:R-:W-:-:S04]  /*2510*/  IADD3 R14, P1, R14, R17, RZ ;  /* 0x000000110e0e7210 */ /* 0x000fc80007f3e0ff */
[----:B------:R-:W-:Y:S02]  /*2520*/  IADD3.X R15, R12, R19, RZ, P1, !PT ;  /* 0x000000130c0f7210 */ /* 0x000fe40000ffe4ff */
[----:B---3--:R-:W-:-:S05]  /*2530*/  IADD3 R18, P1, R14, R7, RZ ;  /* 0x000000070e127210 */ /* 0x008fca0007f3e0ff */
[----:B--2---:R-:W-:Y:S01]  /*2540*/  IMAD.X R19, R15, 0x1, R6, P1 ;  /* 0x000000010f137824 */ /* 0x004fe200008e0606 */
[----:B------:R-:W-:-:S04]  /*2550*/  ISETP.GT.U32.AND P1, PT, R18, UR10, PT ;  /* 0x0000000a12007c0c */ /* 0x000fc8000bf24070 */
[----:B------:R-:W-:-:S13]  /*2560*/  ISETP.GT.U32.AND.EX P1, PT, R19, UR9, PT, P1 ;  /* 0x0000000913007c0c */ /* 0x000fda000bf24110 */
[----:B------:R-:W-:-:S04]  /*2570*/  VOTE.ANY R12, PT, P1 ;  /* 0x00000000000c7806 */ /* 0x000fc800008e0100 */
[----:B------:R-:W-:-:S13]  /*2580*/  ISETP.NE.AND P1, PT, R12, RZ, PT ;  /* 0x000000ff0c00720c */ /* 0x000fda0003f25270 */
[----:B------:R-:W-:Y:S05]  /*2590*/  @!P1 BRA `(.L_x_17) ;  /* 0xfffffff400b89947 */ /* 0x000fea000383ffff */
[----:B------:R-:W-:Y:S02]  /*25a0*/  IMAD.MOV.U32 R18, RZ, RZ, R14 ;  /* 0x000000ffff127224 */ /* 0x000fe400078e000e */
[----:B------:R-:W-:-:S07]  /*25b0*/  IMAD.MOV.U32 R19, RZ, RZ, R15 ;  /* 0x000000ffff137224 */ /* 0x000fce00078e000f */
.L_x_12:
[----:B------:R-:W1:Y:S08]  /*25c0*/  BREV R12, R12 ;  /* 0x0000000c000c7301 */ /* 0x000e700000000000 */
[----:B-1----:R-:W1:Y:S02]  /*25d0*/  FLO.U32.SH R17, R12 ;  /* 0x0000000c00117300 */ /* 0x002e6400000e0400 */
[----:B-1----:R-:W1:Y:S02]  /*25e0*/  SHFL.IDX PT, R0, R0, R17, 0x1f ;  /* 0x00001f1100007589 */ /* 0x002e6400000e0000 */
[----:B-1----:R-:W-:-:S13]  /*25f0*/  R2UR UR6, R0 ;  /* 0x00000000000672ca */ /* 0x002fda00000e0000 */
[----:B------:R-:W-:-:S05]  /*2600*/  VIADD R2, R34, UR6 ;  /* 0x0000000622027c36 */ /* 0x000fca0008000000 */
[----:B------:R-:W-:-:S13]  /*2610*/  ISETP.GE.AND P1, PT, R2, R3, PT ;  /* 0x000000030200720c */ /* 0x000fda0003f26270 */
[----:B------:R-:W1:Y:S02]  /*2620*/  @!P1 LDC.64 R14, c[0x0][0x918] ;  /* 0x00024600ff0e9b82 */ /* 0x000e640000000a00 */
[----:B-1----:R-:W-:-:S05]  /*2630*/  @!P1 IMAD.WIDE R14, R2, 0xc, R14 ;  /* 0x0000000c020e9825 */ /* 0x002fca00078e020e */
[----:B-----5:R1:W5:Y:S04]  /*2640*/  @!P1 LDG.E R8, desc[UR56][R14.64] ;  /* 0x000000380e089981 */ /* 0x020368000c1e1900 */
[----:B------:R1:W5:Y:S01]  /*2650*/  @!P1 LDG.E R9, desc[UR56][R14.64+0x4] ;  /* 0x000004380e099981 */ /* 0x000362000c1e1900 */
[----:B------:R-:W-:-:S03]  /*2660*/  IADD3 R2, P1, P2, R18, R7, -R27 ;  /* 0x0000000712027210 */ /* 0x000fc60007a3e81b */
[----:B------:R-:W-:Y:S01]  /*2670*/  SHFL.IDX PT, R7, R29, R17, 0x1f ;  /* 0x00001f111d077589 */ /* 0x000fe200000e0000 */
[----:B------:R-:W-:-:S03]  /*2680*/  IADD3.X R18, R19, R6, ~R29, P1, P2 ;  /* 0x0000000613127210 */ /* 0x000fc60000fe4c1d */
[----:B------:R-:W2:Y:S04]  /*2690*/  SHFL.IDX PT, R2, R2, R17, 0x1f ;  /* 0x00001f1102027589 */ /* 0x000ea800000e0000 */
[----:B------:R-:W3:Y:S04]  /*26a0*/  SHFL.IDX PT, R18, R18, R17, 0x1f ;  /* 0x00001f1112127589 */ /* 0x000ee800000e0000 */
[----:B------:R1:W4:Y:S04]  /*26b0*/  SHFL.IDX PT, R6, R27, R17, 0x1f ;  /* 0x00001f111b067589 */ /* 0x00032800000e0000 */
[----:B------:R1:W1:Y:S04]  /*26c0*/  SHFL.IDX PT, R5, R5, R17, 0x1f ;  /* 0x00001f1105057589 */ /* 0x00026800000e0000 */
[----:B------:R1:W1:Y:S01]  /*26d0*/  SHFL.IDX PT, R4, R4, R17, 0x1f ;  /* 0x00001f1104047589 */ /* 0x00026200000e0000 */
[----:B--2---:R-:W-:-:S02]  /*26e0*/  R2UR UR5, R2 ;  /* 0x00000000020572ca */ /* 0x004fc400000e0000 */
[----:B---3--:R-:W-:-:S15]  /*26f0*/  R2UR UR4, R18 ;  /* 0x00000000120472ca */ /* 0x008fde00000e0000 */
.L_x_7:
[----:B------:R-:W-:Y:S01]  /*2700*/  ISETP.LE.AND P1, PT, R3, UR6, PT ;  /* 0x0000000603007c0c */ /* 0x000fe2000bf23270 */
[----:B-1----:R-:W-:Y:S02]  /*2710*/  IMAD.MOV.U32 R17, RZ, RZ, -0x1 ;  /* 0xffffffffff117424 */ /* 0x002fe400078e00ff */
[----:B------:R-:W-:-:S10]  /*2720*/  IMAD.MOV.U32 R18, RZ, RZ, -0x1 ;  /* 0xffffffffff127424 */ /* 0x000fd400078e00ff */
[----:B------:R-:W-:Y:S05]  /*2730*/  @P1 BRA `(.L_x_6) ;  /* 0x0000000400041947 */ /* 0x000fea0003800000 */
[----:B------:R-:W-:Y:S01]  /*2740*/  UIADD3 UR15, UP2, -UR5, UR10, URZ ;  /* 0x0000000a050f7290 */ /* 0x000fe2000ff5e13f */
[----:B------:R-:W1:Y:S01]  /*2750*/  S2UR UR18, SR_CTAID.Y ;  /* 0x00000000001279c3 */ /* 0x000e620000002600 */
[----:B------:R-:W-:Y:S01]  /*2760*/  ULDC UR17, c[0x0][0x8c0] ;  /* 0x0002300000117ab9 */ /* 0x000fe20000000800 */
[----:B------:R-:W-:Y:S01]  /*2770*/  ULDC UR20, c[0x0][0x8b0] ;  /* 0x00022c0000147ab9 */ /* 0x000fe20000000800 */
[----:B------:R-:W-:Y:S01]  /*2780*/  UIADD3.X UR11, ~UR4, UR9, URZ, UP2, !UPT ;  /* 0x00000009040b7290 */ /* 0x000fe200097fe53f */
[--C-:B------:R-:W-:Y:S01]  /*2790*/  SHF.R.U32.HI R23, RZ, UR20, R5.reuse ;  /* 0x00000014ff177c19 */ /* 0x100fe20008011605 */
[----:B------:R-:W-:Y:S01]  /*27a0*/  ULDC UR19, c[0x0][0x904] ;  /* 0x0002410000137ab9 */ /* 0x000fe20000000800 */
[----:B------:R-:W-:Y:S01]  /*27b0*/  ULDC UR13, c[0x0][0x8a8] ;  /* 0x00022a00000d7ab9 */ /* 0x000fe20000000800 */
[----:B------:R-:W-:Y:S01]  /*27c0*/  USHF.R.U32.HI UR16, URZ, UR17, UR11 ;  /* 0x000000113f107299 */ /* 0x000fe2000801160b */
[----:B------:R-:W-:Y:S01]  /*27d0*/  SHF.R.U64 R16, R4, UR20, R5 ;  /* 0x0000001404107c19 */ /* 0x000fe20008001205 */
[----:B------:R-:W-:-:S02]  /*27e0*/  USHF.R.U64 UR15, UR15, UR17, UR11 ;  /* 0x000000110f0f7299 */ /* 0x000fc4000800120b */
[----:B------:R-:W-:Y:S02]  /*27f0*/  USHF.R.U32.HI UR14, URZ, UR20, UR16 ;  /* 0x000000143f0e7299 */ /* 0x000fe40008011610 */
[----:B------:R-:W-:Y:S02]  /*2800*/  UIADD3 UR13, UR13, -0x1, URZ ;  /* 0xffffffff0d0d7890 */ /* 0x000fe4000fffe03f */
[----:B------:R-:W-:Y:S02]  /*2810*/  USHF.R.U32.HI UR21, URZ, UR19, UR14 ;  /* 0x000000133f157299 */ /* 0x000fe4000801160e */
[----:B------:R-:W-:Y:S02]  /*2820*/  USHF.R.U64 UR16, UR15, UR20, UR16 ;  /* 0x000000140f107299 */ /* 0x000fe40008001210 */
[----:B------:R-:W-:Y:S02]  /*2830*/  ULOP3.LUT UR15, UR15, UR13, URZ, 0xc0, !UPT ;  /* 0x0000000d0f0f7292 */ /* 0x000fe4000f8ec03f */
[----:B------:R-:W-:Y:S01]  /*2840*/  LOP3.LUT R0, R23, UR21, RZ, 0xfc, !PT ;  /* 0x0000001517007c12 */ /* 0x000fe2000f8efcff */
[----:B------:R-:W-:-:S02]  /*2850*/  USHF.R.U64 UR14, UR16, UR19, UR14 ;  /* 0x00000013100e7299 */ /* 0x000fc4000800120e */
[----:B-1----:R-:W-:Y:S01]  /*2860*/  USEL UR11, UR40, UR18, !UP3 ;  /* 0x00000012280b7287 */ /* 0x002fe2000d800000 */
[----:B------:R-:W-:-:S13]  /*2870*/  ISETP.NE.U32.AND P1, PT, R0, RZ, PT ;  /* 0x000000ff0000720c */ /* 0x000fda0003f25070 */
[----:B------:R-:W-:Y:S05]  /*2880*/  @!P1 BRA `(.L_x_18) ;  /* 0x0000000000149947 */ /* 0x000fea0003800000 */
[----:B------:R-:W-:-:S07]  /*2890*/  MOV R12, 0x28b0 ;  /* 0x000028b0000c7802 */ /* 0x000fce0000000f00 */
[----:B----45:R-:W-:Y:S05]  /*28a0*/  CALL.REL.NOINC `($__internal_0_$__cuda_sm20_div_u64) ;  /* 0x000000c800a87944 */ /* 0x030fea0003c00000 */
[----:B------:R-:W-:-:S04]  /*28b0*/  IMAD.MOV R12, RZ, RZ, -R0 ;  /* 0x000000ffff0c7224 */ /* 0x000fc800078e0a00 */
[----:B------:R-:W-:Y:S01]  /*28c0*/  IMAD R12, R16, R12, UR14 ;  /* 0x0000000e100c7e24 */ /* 0x000fe2000f8e020c */
[----:B------:R-:W-:Y:S06]  /*28d0*/  BRA `(.L_x_19) ;  /* 0x0000000000507947 */ /* 0x000fec0003800000 */
.L_x_18:
[----:B------:R-:W1:Y:S01]  /*28e0*/  I2F.U32.RP R0, R16 ;  /* 0x0000001000007306 */ /* 0x000e620000209000 */
[----:B------:R-:W-:-:S07]  /*28f0*/  ISETP.NE.U32.AND P3, PT, R16, RZ, PT ;  /* 0x000000ff1000720c */ /* 0x000fce0003f65070 */
[----:B-1----:R-:W1:Y:S02]  /*2900*/  MUFU.RCP R0, R0 ;  /* 0x0000000000007308 */ /* 0x002e640000001000 */
[----:B-1----:R-:W-:-:S06]  /*2910*/  VIADD R2, R0, 0xffffffe ;  /* 0x0ffffffe00027836 */ /* 0x002fcc0000000000 */
[----:B------:R1:W2:Y:S02]  /*2920*/  F2I.FTZ.U32.TRUNC.NTZ R3, R2 ;  /* 0x0000000200037305 */ /* 0x0002a4000021f000 */
[----:B-1----:R-:W-:Y:S02]  /*2930*/  IMAD.MOV.U32 R2, RZ, RZ, RZ ;  /* 0x000000ffff027224 */ /* 0x002fe400078e00ff */
[----:B--2---:R-:W-:-:S04]  /*2940*/  IMAD.MOV R15, RZ, RZ, -R3 ;  /* 0x000000ffff0f7224 */ /* 0x004fc800078e0a03 */
[----:B------:R-:W-:-:S04]  /*2950*/  IMAD R15, R15, R16, RZ ;  /* 0x000000100f0f7224 */ /* 0x000fc800078e02ff */
[----:B------:R-:W-:-:S06]  /*2960*/  IMAD.HI.U32 R3, R3, R15, R2 ;  /* 0x0000000f03037227 */ /* 0x000fcc00078e0002 */
[----:B------:R-:W-:-:S04]  /*2970*/  IMAD.HI.U32 R0, R3, UR14, RZ ;  /* 0x0000000e03007c27 */ /* 0x000fc8000f8e00ff */
[----:B------:R-:W-:-:S04]  /*2980*/  IMAD.MOV R3, RZ, RZ, -R0 ;  /* 0x000000ffff037224 */ /* 0x000fc800078e0a00 */
[----:B------:R-:W-:-:S05]  /*2990*/  IMAD R3, R16, R3, UR14 ;  /* 0x0000000e10037e24 */ /* 0x000fca000f8e0203 */
[----:B------:R-:W-:-:S13]  /*29a0*/  ISETP.GE.U32.AND P1, PT, R3, R16, PT ;  /* 0x000000100300720c */ /* 0x000fda0003f26070 */
[----:B------:R-:W-:Y:S01]  /*29b0*/  @P1 IADD3 R3, R3, -R16, RZ ;  /* 0x8000001003031210 */ /* 0x000fe20007ffe0ff */
[----:B------:R-:W-:-:S03]  /*29c0*/  @P1 VIADD R0, R0, 0x1 ;  /* 0x0000000100001836 */ /* 0x000fc60000000000 */
[----:B------:R-:W-:-:S13]  /*29d0*/  ISETP.GE.U32.AND P2, PT, R3, R16, PT ;  /* 0x000000100300720c */ /* 0x000fda0003f46070 */
[----:B------:R-:W-:Y:S01]  /*29e0*/  @P2 VIADD R0, R0, 0x1 ;  /* 0x0000000100002836 */ /* 0x000fe20000000000 */
[----:B------:R-:W-:-:S05]  /*29f0*/  @!P3 LOP3.LUT R0, RZ, R16, RZ, 0x33, !PT ;  /* 0x00000010ff00b212 */ /* 0x000fca00078e33ff */
[----:B------:R-:W-:-:S04]  /*2a00*/  IMAD.MOV R12, RZ, RZ, -R0 ;  /* 0x000000ffff0c7224 */ /* 0x000fc800078e0a00 */
[----:B------:R-:W-:-:S07]  /*2a10*/  IMAD R12, R16, R12, UR14 ;  /* 0x0000000e100c7e24 */ /* 0x000fce000f8e020c */
.L_x_19:
[----:B------:R-:W1:Y:S01]  /*2a20*/  LDC R15, c[0x0][0x8a8] ;  /* 0x00022a00ff0f7b82 */ /* 0x000e620000000800 */
[----:B------:R-:W-:Y:S01]  /*2a30*/  ULDC UR14, c[0x0][0x904] ;  /* 0x00024100000e7ab9 */ /* 0x000fe20000000800 */
[----:B------:R-:W-:Y:S01]  /*2a40*/  UMOV UR13, 0xffffffff ;  /* 0xffffffff000d7882 */ /* 0x000fe20000000000 */
[----:B------:R-:W-:Y:S01]  /*2a50*/  PLOP3.LUT P1, PT, PT, PT, UP3, 0x80, 0x0 ;  /* 0x000000000000781c */ /* 0x000fe20003f2f038 */
[----:B------:R-:W-:-:S04]  /*2a60*/  USHF.L.U32 UR13, UR13, UR14, URZ ;  /* 0x0000000e0d0d7299 */ /* 0x000fc8000800063f */
[----:B------:R-:W2:Y:S02]  /*2a70*/  LDC R17, c[0x0][0x8b8] ;  /* 0x00022e00ff117b82 */ /* 0x000ea40000000800 */
[----:B------:R-:W-:Y:S01]  /*2a80*/  LOP3.LUT R2, RZ, UR13, RZ, 0x33, !PT ;  /* 0x0000000dff027c12 */ /* 0x000fe2000f8e33ff */
[----:B------:R-:W-:Y:S02]  /*2a90*/  UMOV UR13, 0x1 ;  /* 0x00000001000d7882 */ /* 0x000fe40000000000 */
[----:B------:R-:W-:Y:S01]  /*2aa0*/  USHF.L.U32 UR13, UR13, UR14, URZ ;  /* 0x0000000e0d0d7299 */ /* 0x000fe2000800063f */
[----:B------:R-:W-:Y:S02]  /*2ab0*/  LOP3.LUT R3, R2, UR16, RZ, 0xc0, !PT ;  /* 0x0000001002037c12 */ /* 0x000fe4000f8ec0ff */
[----:B------:R-:W-:Y:S02]  /*2ac0*/  @P1 IMAD.U32 R18, RZ, RZ, UR6 ;  /* 0x00000006ff121e24 */ /* 0x000fe4000f8e00ff */
[----:B------:R-:W-:-:S02]  /*2ad0*/  @!P1 IMAD.U32 R18, RZ, RZ, UR6 ;  /* 0x00000006ff129e24 */ /* 0x000fc4000f8e00ff */
[----:B------:R-:W-:Y:S02]  /*2ae0*/  IMAD R0, R0, UR13, R3 ;  /* 0x0000000d00007c24 */ /* 0x000fe4000f8e0203 */
[----:B-1----:R-:W-:-:S04]  /*2af0*/  IMAD R12, R12, R15, UR15 ;  /* 0x0000000f0c0c7e24 */ /* 0x002fc8000f8e020f */
[----:B------:R-:W-:Y:S02]  /*2b00*/  @P1 IMAD.MOV.U32 R16, RZ, RZ, R12 ;  /* 0x000000ffff101224 */ /* 0x000fe400078e000c */
[----:B--2---:R-:W-:Y:S01]  /*2b10*/  IMAD R17, R0, R17, UR11 ;  /* 0x0000000b00117e24 */ /* 0x004fe2000f8e0211 */
[----:B------:R-:W-:-:S03]  /*2b20*/  UMOV UR11, 0x1 ;  /* 0x00000001000b7882 */ /* 0x000fc60000000000 */
[----:B------:R-:W-:Y:S02]  /*2b30*/  @!P1 IMAD.MOV.U32 R16, RZ, RZ, R17 ;  /* 0x000000ffff109224 */ /* 0x000fe400078e0011 */
[----:B------:R-:W-:-:S07]  /*2b40*/  @!P1 IMAD.MOV.U32 R17, RZ, RZ, R12 ;  /* 0x000000ffff119224 */ /* 0x000fce00078e000c */
.L_x_6:
[----:B------:R-:W-:-:S13]  /*2b50*/  ISETP.NE.AND P1, PT, RZ, UR11, PT ;  /* 0x0000000bff007c0c */ /* 0x000fda000bf25270 */
[----:B------:R-:W-:Y:S05]  /*2b60*/  @!P1 EXIT ;  /* 0x000000000000994d */ /* 0x000fea0003800000 */
[----:B------:R-:W1:Y:S02]  /*2b70*/  LDC.64 R14, c[0x0][0x290] ;  /* 0x0000a400ff0e7b82 */ /* 0x000e640000000a00 */
[----:B-1----:R-:W-:-:S05]  /*2b80*/  IMAD.WIDE R14, R18, 0xc, R14 ;  /* 0x0000000c120e7825 */ /* 0x002fca00078e020e */
[----:B------:R1:W5:Y:S04]  /*2b90*/  LDG.E R2, desc[UR56][R14.64] ;  /* 0x000000380e027981 */ /* 0x000368000c1e1900 */
[----:B------:R1:W5:Y:S04]  /*2ba0*/  LDG.E R0, desc[UR56][R14.64+0x4] ;  /* 0x000004380e007981 */ /* 0x000368000c1e1900 */
[----:B------:R1:W5:Y:S01]  /*2bb0*/  LDG.E R19, desc[UR56][R14.64+0x8] ;  /* 0x000008380e137981 */ /* 0x000362000c1e1900 */
[----:B------:R-:W-:Y:S01]  /*2bc0*/  PLOP3.LUT P1, PT, PT, PT, UP1, 0x80, 0x0 ;  /* 0x000000000000781c */ /* 0x000fe20003f2f018 */
[----:B------:R-:W2:Y:S01]  /*2bd0*/  S2UR UR42, SR_CgaCtaId ;  /* 0x00000000002a79c3 */ /* 0x000ea20000008800 */
[----:B------:R-:W-:-:S11]  /*2be0*/  SHF.R.S32.HI R3, RZ, 0x1f, R18 ;  /* 0x0000001fff037819 */ /* 0x000fd60000011412 */
[----:B-1----:R-:W-:Y:S05]  /*2bf0*/  @!P1 BRA `(.L_x_20) ;  /* 0x0000005400a49947 */ /* 0x002fea0003800000 */
[----:B------:R-:W-:-:S06]  /*2c00*/  UISETP.GT.U32.AND UP0, UPT, UR33, 0x1, UPT ;  /* 0x000000012100788c */ /* 0x000fcc000bf04070 */
[----:B------:R-:W-:-:S13]  /*2c10*/  PLOP3.LUT P0, PT, PT, PT, UP0, 0x80, 0x0 ;  /* 0x000000000000781c */ /* 0x000fda0003f0f008 */
[----:B--2---:R-:W-:Y:S05]  /*2c20*/  @P0 EXIT ;  /* 0x000000000000094d */ /* 0x004fea0003800000 */
.L_x_21:
[----:B------:R-:W-:-:S08]  /*2c30*/  NOP ;  /* 0x0000000000007918 */ /* 0x000fd00000000000 */
[----:B------:R-:W1:Y:S02]  /*2c40*/  USETMAXREG.TRY_ALLOC.CTAPOOL UP0, 0xe8 ;  /* 0x000000e8000079c8 */ /* 0x000e640008000600 */
[----:B-1----:R-:W-:-:S13]  /*2c50*/  PLOP3.LUT P0, PT, PT, PT, UP0, 0x80, 0x0 ;  /* 0x000000000000781c */ /* 0x002fda0003f0f008 */
[----:B------:R-:W-:Y:S05]  /*2c60*/  @!P0 BRA `(.L_x_21) ;  /* 0xfffffffc00f08947 */ /* 0x000fea000383ffff */
[----:B------:R-:W1:Y:S01]  /*2c70*/  SHFL.IDX PT, R13, R13, RZ, 0x1f ;  /* 0x00001fff0d0d7589 */ /* 0x000e6200000e0000 */
[----:B------:R-:W2:Y:S01]  /*2c80*/  S2UR UR4, SR_CTAID.Y ;  /* 0x00000000000479c3 */ /* 0x000ea20000002600 */
[----:B------:R-:W-:Y:S01]  /*2c90*/  UMOV UR58, URZ ;  /* 0x0000003f003a7c82 */ /* 0x000fe20008000000 */
[----:B------:R-:W-:Y:S01]  /*2ca0*/  UMOV UR59, URZ ;  /* 0x0000003f003b7c82 */ /* 0x000fe20008000000 */
[----:B-1----:R-:W-:Y:S01]  /*2cb0*/  LOP3.LUT P0, RZ, R13, 0x3, RZ, 0xc0, !PT ;  /* 0x000000030dff7812 */ /* 0x002fe2000780c0ff */
[----:B--2---:R-:W-:-:S12]  /*2cc0*/  UIMAD UR4, UR4, UR41, UR40 ;  /* 0x00000029040472a4 */ /* 0x004fd8000f8e0228 */
[----:B------:R-:W-:Y:S05]  /*2cd0*/  @P0 BRA `(.L_x_22) ;  /* 0x0000000000a40947 */ /* 0x000fea0003800000 */
[----:B------:R-:W-:Y:S01]  /*2ce0*/  ELECT P0, URZ, PT ;  /* 0x00000000003f782f */ /* 0x000fe20003800000 */
[----:B------:R-:W-:-:S12]  /*2cf0*/  BSSY B0, `(.L_x_23) ;  /* 0x0000020000007945 */ /* 0x000fd80003800000 */
[----:B------:R-:W-:Y:S05]  /*2d00*/  @!P0 BRA `(.L_x_24) ;  /* 0x0000000000788947 */ /* 0x000fea0003800000 */
[----:B------:R-:W1:Y:S01]  /*2d10*/  S2UR UR6, SR_CgaCtaId ;  /* 0x00000000000679c3 */ /* 0x000e620000008800 */
[----:B------:R-:W-:Y:S01]  /*2d20*/  UISETP.NE.AND UP0, UPT, UR12, 0x1, UPT ;  /* 0x000000010c00788c */ /* 0x000fe2000bf05270 */
[----:B------:R-:W-:-:S06]  /*2d30*/  UMOV UR5, 0x400 ;  /* 0x0000040000057882 */ /* 0x000fcc0000000000 */
[----:B------:R-:W2:Y:S08]  /*2d40*/  LDC.64 R4, c[0x0][0x700] ;  /* 0x0001c000ff047b82 */ /* 0x000eb00000000a00 */
[----:B----4-:R-:W2:Y:S08]  /*2d50*/  LDC.64 R6, c[0x0][0x708] ;  /* 0x0001c200ff067b82 */ /* 0x010eb00000000a00 */
[----:B-----5:R-:W3:Y:S01]  /*2d60*/  LDC.64 R8, c[0x0][0x710] ;  /* 0x0001c400ff087b82 */ /* 0x020ee20000000a00 */
[----:B-1----:R-:W-:-:S04]  /*2d70*/  ULEA UR5, UR6, UR5, 0x18 ;  /* 0x0000000506057291 */ /* 0x002fc8000f8ec03f */
[----:B------:R-:W-:Y:S02]  /*2d80*/  UIADD3 UR6, UR5, 0x80, URZ ;  /* 0x0000008005067890 */ /* 0x000fe4000fffe03f */
[----:B------:R-:W-:Y:S01]  /*2d90*/  @!UP0 UIADD3 UR6, UR5, URZ, URZ ;  /* 0x0000003f05068290 */ /* 0x000fe2000fffe03f */
[----:B------:R-:W3:Y:S08]  /*2da0*/  LDC.64 R10, c[0x0][0x718] ;  /* 0x0001c600ff0a7b82 */ /* 0x000ef00000000a00 */
[----:B------:R-:W1:Y:S01]  /*2db0*/  LDC.64 R12, c[0x0][0x720] ;  /* 0x0001c800ff0c7b82 */ /* 0x000e620000000a00 */
[----:B--2---:R2:W-:Y:S07]  /*2dc0*/  STS.128 [UR6+0x38780], R4 ;  /* 0x03878004ff007988 */ /* 0x0045ee0008000c06 */
[----:B------:R-:W1:Y:S08]  /*2dd0*/  LDC.64 R14, c[0x0][0x728] ;  /* 0x0001ca00ff0e7b82 */ /* 0x000e700000000a00 */
[----:B------:R-:W4:Y:S01]  /*2de0*/  LDC.64 R20, c[0x0][0x730] ;  /* 0x0001cc00ff147b82 */ /* 0x000f220000000a00 */
[----:B---3--:R2:W-:Y:S07]  /*2df0*/  STS.128 [UR6+0x38790], R8 ;  /* 0x03879008ff007988 */ /* 0x0085ee0008000c06 */
[----:B------:R-:W4:Y:S08]  /*2e00*/  LDC.64 R22, c[0x0][0x738] ;  /* 0x0001ce00ff167b82 */ /* 0x000f300000000a00 */
[----:B------:R-:W3:Y:S01]  /*2e10*/  LDC.64 R24, c[0x0][0x740] ;  /* 0x0001d000ff187b82 */ /* 0x000ee20000000a00 */
[----:B-1----:R2:W-:Y:S07]  /*2e20*/  STS.128 [UR6+0x387a0], R12 ;  /* 0x0387a00cff007988 */ /* 0x0025ee0008000c06 */
[----:B------:R-:W3:Y:S08]  /*2e30*/  LDC.64 R26, c[0x0][0x748] ;  /* 0x0001d200ff1a7b82 */ /* 0x000ef00000000a00 */
[----:B------:R-:W1:Y:S01]  /*2e40*/  LDC.64 R28, c[0x0][0x750] ;  /* 0x0001d400ff1c7b82 */ /* 0x000e620000000a00 */
[----:B----4-:R2:W-:Y:S07]  /*2e50*/  STS.128 [UR6+0x387b0], R20 ;  /* 0x0387b014ff007988 */ /* 0x0105ee0008000c06 */
[----:B------:R-:W1:Y:S08]  /*2e60*/  LDC.64 R30, c[0x0][0x758] ;  /* 0x0001d600ff1e7b82 */ /* 0x000e700000000a00 */
[----:B------:R-:W4:Y:S01]  /*2e70*/  LDC.64 R36, c[0x0][0x760] ;  /* 0x0001d800ff247b82 */ /* 0x000f220000000a00 */
[----:B---3--:R2:W-:Y:S07]  /*2e80*/  STS.128 [UR6+0x387c0], R24 ;  /* 0x0387c018ff007988 */ /* 0x0085ee0008000c06 */
[----:B------:R-:W4:Y:S08]  /*2e90*/  LDC.64 R38, c[0x0][0x768] ;  /* 0x0001da00ff267b82 */ /* 0x000f300000000a00 */
[----:B------:R-:W3:Y:S01]  /*2ea0*/  LDC.64 R40, c[0x0][0x770] ;  /* 0x0001dc00ff287b82 */ /* 0x000ee20000000a00 */
[----:B-1----:R2:W-:Y:S07]  /*2eb0*/  STS.128 [UR6+0x387d0], R28 ;  /* 0x0387d01cff007988 */ /* 0x0025ee0008000c06 */
[----:B------:R-:W3:Y:S01]  /*2ec0*/  LDC.64 R42, c[0x0][0x778] ;  /* 0x0001de00ff2a7b82 */ /* 0x000ee20000000a00 */
[----:B----4-:R2:W-:Y:S04]  /*2ed0*/  STS.128 [UR6+0x387e0], R36 ;  /* 0x0387e024ff007988 */ /* 0x0105e80008000c06 */
[----:B---3--:R2:W-:Y:S02]  /*2ee0*/  STS.128 [UR6+0x387f0], R40 ;  /* 0x0387f028ff007988 */ /* 0x0085e40008000c06 */
.L_x_24:
[----:B------:R-:W-:Y:S05]  /*2ef0*/  BSYNC B0 ;  /* 0x0000000000007941 */ /* 0x000fea0003800000 */
.L_x_23:
[----:B------:R-:W-:Y:S01]  /*2f00*/  UISETP.NE.AND UP0, UPT, UR12, 0x1, UPT ;  /* 0x000000010c00788c */ /* 0x000fe2000bf05270 */
[----:B------:R-:W-:Y:S01]  /*2f10*/  NOP ;  /* 0x0000000000007918 */ /* 0x000fe20000000000 */
[----:B------:R-:W-:Y:S01]  /*2f20*/  ULDC UR5, c[0x0][0x884] ;  /* 0x0002210000057ab9 */ /* 0x000fe20000000800 */
[----:B------:R-:W-:Y:S01]  /*2f30*/  ULDC.64 UR58, c[0x0][0x800] ;  /* 0x00020000003a7ab9 */ /* 0x000fe20000000a00 */
[----:B------:R-:W-:-:S04]  /*2f40*/  USEL UR5, UR5, URZ, UP0 ;  /* 0x0000003f05057287 */ /* 0x000fc80008000000 */
[----:B------:R-:W-:-:S04]  /*2f50*/  UIADD3 UR5, UR4, UR5, URZ ;  /* 0x0000000504057290 */ /* 0x000fc8000fffe03f */
[----:B------:R-:W-:-:S12]  /*2f60*/  UIMAD.WIDE UR58, UR5, 0x80, UR58 ;  /* 0x00000080053a78a5 */ /* 0x000fd8000f8e023a */
.L_x_22:
[----:B------:R-:W-:-:S13]  /*2f70*/  ISETP.NE.AND P0, PT, RZ, UR55, PT ;  /* 0x00000037ff007c0c */ /* 0x000fda000bf05270 */
[----:B------:R-:W-:Y:S05]  /*2f80*/  @P0 BRA `(.L_x_25) ;  /* 0x00000004001c0947 */ /* 0x000fea0003800000 */
[----:B------:R-:W-:Y:S01]  /*2f90*/  ELECT P0, URZ, PT ;  /* 0x00000000003f782f */ /* 0x000fe20003800000 */
[----:B------:R-:W-:-:S12]  /*2fa0*/  BSSY B0, `(.L_x_26) ;  /* 0x0000030000007945 */ /* 0x000fd80003800000 */
[----:B------:R-:W-:Y:S05]  /*2fb0*/  @!P0 BRA `(.L_x_27) ;  /* 0x0000000000b88947 */ /* 0x000fea0003800000 */
[C---:B--2---:R-:W-:Y:S01]  /*2fc0*/  IMAD.SHL.U32 R4, R18.reuse, 0x8, RZ ;  /* 0x0000000812047824 */ /* 0x044fe200078e00ff */
[----:B------:R-:W-:Y:S01]  /*2fd0*/  ULDC.64 UR4, c[0x0][0x820] ;  /* 0x0002080000047ab9 */ /* 0x000fe20000000a00 */
[----:B------:R-:W-:-:S03]  /*2fe0*/  SHF.L.U64.HI R3, R18, 0x3, R3 ;  /* 0x0000000312037819 */ /* 0x000fc60000010203 */
[----:B----4-:R-:W-:-:S04]  /*2ff0*/  IADD3 R6, P0, R4, UR4, RZ ;  /* 0x0000000404067c10 */ /* 0x010fc8000ff1e0ff */
[----:B------:R-:W-:Y:S01]  /*3000*/  IADD3.X R7, R3, UR5, RZ, P0, !PT ;  /* 0x0000000503077c10 */ /* 0x000fe200087fe4ff */
[----:B------:R-:W-:-:S05]  /*3010*/  ULDC.64 UR4, c[0x0][0x818] ;  /* 0x0002060000047ab9 */ /* 0x000fca0000000a00 */
[----:B------:R-:W2:Y:S01]  /*3020*/  LDG.E.64 R6, desc[UR56][R6.64] ;  /* 0x0000003806067981 */ /* 0x000ea2000c1e1b00 */
[----:B------:R-:W-:-:S04]  /*3030*/  IADD3 R4, P0, R4, UR4, RZ ;  /* 0x0000000404047c10 */ /* 0x000fc8000ff1e0ff */
[----:B------:R-:W-:-:S06]  /*3040*/  IADD3.X R5, R3, UR5, RZ, P0, !PT ;  /* 0x0000000503057c10 */ /* 0x000fcc00087fe4ff */
[----:B------:R-:W3:Y:S01]  /*3050*/  LDG.E.64 R4, desc[UR56][R4.64] ;  /* 0x0000003804047981 */ /* 0x000ee2000c1e1b00 */
[----:B------:R-:W1:Y:S01]  /*3060*/  S2UR UR5, SR_CgaCtaId ;  /* 0x00000000000579c3 */ /* 0x000e620000008800 */
[----:B------:R-:W-:Y:S01]  /*3070*/  UISETP.NE.AND UP0, UPT, UR12, 0x1, UPT ;  /* 0x000000010c00788c */ /* 0x000fe2000bf05270 */
[----:B-----5:R-:W-:Y:S01]  /*3080*/  VIADD R9, R0, 0xffffffff ;  /* 0xffffffff00097836 */ /* 0x020fe20000000000 */
[----:B------:R-:W-:Y:S01]  /*3090*/  UMOV UR4, 0x400 ;  /* 0x0000040000047882 */ /* 0x000fe20000000000 */
[----:B------:R-:W-:Y:S01]  /*30a0*/  CS2R R10, SRZ ;  /* 0x00000000000a7805 */ /* 0x000fe2000001ff00 */
[----:B-1----:R-:W-:-:S04]  /*30b0*/  ULEA UR4, UR5, UR4, 0x18 ;  /* 0x0000000405047291 */ /* 0x002fc8000f8ec03f */
[----:B------:R-:W-:-:S03]  /*30c0*/  UIADD3 UR5, UR4, 0x80, URZ ;  /* 0x0000008004057890 */ /* 0x000fc6000fffe03f */
[----:B------:R-:W-:-:S04]  /*30d0*/  @!UP0 UIADD3 UR5, UR4, URZ, URZ ;  /* 0x0000003f04058290 */ /* 0x000fc8000fffe03f */
[----:B------:R-:W-:-:S05]  /*30e0*/  UIADD3 UR4, UR5, 0x38780, URZ ;  /* 0x0003878005047890 */ /* 0x000fca000fffe03f */
[----:B------:R-:W1:Y:S01]  /*30f0*/  LDS R3, [UR5+0x3879c] ;  /* 0x03879c05ff037984 */ /* 0x000e620008000800 */
[----:B------:R-:W-:-:S03]  /*3100*/  IMAD.U32 R14, RZ, RZ, UR4 ;  /* 0x00000004ff0e7e24 */ /* 0x000fc6000f8e00ff */
[----:B------:R-:W-:Y:S02]  /*3110*/  STS [UR5+0x387b0], RZ ;  /* 0x0387b0ffff007988 */ /* 0x000fe40008000805 */
[----:B------:R-:W-:-:S05]  /*3120*/  SHF.R.U64 R14, R14, 0x4, RZ ;  /* 0x000000040e0e7819 */ /* 0x000fca00000012ff */
[----:B------:R-:W-:Y:S04]  /*3130*/  STS [UR5+0x38790], R14 ;  /* 0x0387900eff007988 */ /* 0x000fe80008000805 */
[----:B------:R-:W-:Y:S01]  /*3140*/  STS [UR5+0x38794], R14 ;  /* 0x0387940eff007988 */ /* 0x000fe20008000805 */
[C---:B--2---:R-:W-:Y:S01]  /*3150*/  SHF.L.U64.HI R13, R6.reuse, 0x1, R7 ;  /* 0x00000001060d7819 */ /* 0x044fe20000010207 */
[----:B------:R-:W-:-:S03]  /*3160*/  IMAD.SHL.U32 R6, R6, 0x2, RZ ;  /* 0x0000000206067824 */ /* 0x000fc600078e00ff */
[----:B------:R-:W-:Y:S02]  /*3170*/  LOP3.LUT R13, R13, 0x1fffffff, RZ, 0xc0, !PT ;  /* 0x1fffffff0d0d7812 */ /* 0x000fe400078ec0ff */
[----:B------:R-:W-:Y:S02]  /*3180*/  LOP3.LUT R0, R6, 0xfffffffe, RZ, 0xc0, !PT ;  /* 0xfffffffe06007812 */ /* 0x000fe400078ec0ff */
[--C-:B------:R-:W-:Y:S02]  /*3190*/  SHF.R.U32.HI R8, RZ, 0x4, R13.reuse ;  /* 0x00000004ff087819 */ /* 0x100fe4000001160d */
[----:B------:R-:W-:Y:S01]  /*31a0*/  SHF.R.U64 R0, R0, 0x4, R13 ;  /* 0x0000000400007819 */ /* 0x000fe2000000120d */
[----:B---3--:R-:W-:Y:S01]  /*31b0*/  STS.64 [UR5+0x38780], R4 ;  /* 0x03878004ff007988 */ /* 0x008fe20008000a05 */
[----:B-1----:R-:W-:-:S03]  /*31c0*/  LOP3.LUT R3, R3, 0xf, R8, 0xb8, !PT ;  /* 0x0000000f03037812 */ /* 0x002fc600078eb808 */
[----:B------:R-:W-:Y:S04]  /*31d0*/  STS [UR5+0x3878c], R0 ;  /* 0x03878c00ff007988 */ /* 0x000fe80008000805 */
[----:B------:R-:W-:Y:S04]  /*31e0*/  STS [UR5+0x3879c], R3 ;  /* 0x03879c03ff007988 */ /* 0x000fe80008000805 */
[----:B------:R-:W1:Y:S02]  /*31f0*/  LDS R7, [UR5+0x3879c] ;  /* 0x03879c05ff077984 */ /* 0x000e640008000800 */
[----:B-1----:R-:W-:-:S05]  /*3200*/  LOP3.LUT R7, R7, 0xf0, RZ, 0xb8, !PT ;  /* 0x000000f007077812 */ /* 0x002fca00078eb8ff */
[----:B------:R-:W-:Y:S04]  /*3210*/  STS [UR5+0x3879c], R7 ;  /* 0x03879c07ff007988 */ /* 0x000fe80008000805 */
[----:B------:R-:W1:Y:S02]  /*3220*/  LDS R8, [UR5+0x3879c] ;  /* 0x03879c05ff087984 */ /* 0x000e640008000800 */
[----:B-1----:R-:W-:Y:S02]  /*3230*/  LOP3.LUT R15, R8, 0xf00, RZ, 0xb8, !PT ;  /* 0x00000f00080f7812 */ /* 0x002fe400078eb8ff */
[----:B------:R-:W-:-:S03]  /*3240*/  IADD3 R8, R2, -0x1, RZ ;  /* 0xffffffff02087810 */ /* 0x000fc60007ffe0ff */
[----:B------:R-:W-:Y:S04]  /*3250*/  STS.64 [UR5+0x38798], R14 ;  /* 0x0387980eff007988 */ /* 0x000fe80008000a05 */
[----:B------:R-:W1:Y:S04]  /*3260*/  LDS R12, [UR5+0x3879c] ;  /* 0x03879c05ff0c7984 */ /* 0x000e680008000800 */
[----:B------:R3:W-:Y:S01]  /*3270*/  STS.128 [UR5+0x387a0], R8 ;  /* 0x0387a008ff007988 */ /* 0x0007e20008000c05 */
[----:B-1----:R-:W-:-:S05]  /*3280*/  LOP3.LUT R12, R12, 0xf000, RZ, 0xb8, !PT ;  /* 0x0000f0000c0c7812 */ /* 0x002fca00078eb8ff */
[----:B------:R3:W-:Y:S02]  /*3290*/  STS [UR5+0x3879c], R12 ;  /* 0x03879c0cff007988 */ /* 0x0007e40008000805 */
.L_x_27:
[----:B------:R-:W-:Y:S05]  /*32a0*/  BSYNC B0 ;  /* 0x0000000000007941 */ /* 0x000fea0003800000 */
.L_x_26:
[----:B------:R-:W-:Y:S01]  /*32b0*/  ELECT P0, URZ, PT ;  /* 0x00000000003f782f */ /* 0x000fe20003800000 */
[----:B------:R-:W-:Y:S01]  /*32c0*/  NOP ;  /* 0x0000000000007918 */ /* 0x000fe20000000000 */
[----:B------:R-:W-:Y:S11]  /*32d0*/  BSSY B0, `(.L_x_28) ;  /* 0x0000004000007945 */ /* 0x000ff60003800000 */
[----:B------:R-:W-:Y:S05]  /*32e0*/  @!P0 BRA `(.L_x_29) ;  /* 0x0000000000088947 */ /* 0x000fea0003800000 */
[----:B------:R0:W-:Y:S01]  /*32f0*/  UTMACMDFLUSH ;  /* 0x00000000000079b7 */ /* 0x0001e20000000000 */
[----:B------:R-:W-:-:S04]  /*3300*/  DEPBAR.LE SB0, 0x0 ;  /* 0x000080000000791a */ /* 0x000fc80000000000 */
.L_x_29:
[----:B------:R-:W-:Y:S05]  /*3310*/  BSYNC B0 ;  /* 0x0000000000007941 */ /* 0x000fea0003800000 */
.L_x_28:
[----:B------:R-:W1:Y:S01]  /*3320*/  S2UR UR5, SR_CgaCtaId ;  /* 0x00000000000579c3 */ /* 0x000e620000008800 */
[----:B-----5:R-:W2:Y:S01]  /*3330*/  S2R R0, SR_LANEID ;  /* 0x0000000000007919 */ /* 0x020ea20000000000 */
[----:B------:R-:W-:Y:S01]  /*3340*/  UISETP.NE.AND UP0, UPT, UR12, 0x1, UPT ;  /* 0x000000010c00788c */ /* 0x000fe2000bf05270 */
[----:B------:R-:W-:Y:S02]  /*3350*/  UMOV UR4, 0x400 ;  /* 0x0000040000047882 */ /* 0x000fe40000000000 */
[----:B-1----:R-:W-:-:S04]  /*3360*/  ULEA UR4, UR5, UR4, 0x18 ;  /* 0x0000000405047291 */ /* 0x002fc8000f8ec03f */
[----:B------:R-:W-:-:S04]  /*3370*/  UIADD3 UR5, UR4, 0x80, URZ ;  /* 0x0000008004057890 */ /* 0x000fc8000fffe03f */
[----:B------:R-:W-:Y:S01]  /*3380*/  @!UP0 UIADD3 UR5, UR4, URZ, URZ ;  /* 0x0000003f04058290 */ /* 0x000fe2000fffe03f */
[----:B--2---:R-:W-:-:S05]  /*3390*/  IMAD.SHL.U32 R0, R0, 0x4, RZ ;  /* 0x0000000400007824 */ /* 0x004fca00078e00ff */
[----:B------:R-:W-:Y:S01]  /*33a0*/  IMAD.U32 R3, RZ, RZ, UR5 ;  /* 0x00000005ff037e24 */ /* 0x000fe2000f8e00ff */
[----:B------:R-:W-:-:S04]  /*33b0*/  IADD3 R2, P0, R0, UR58, RZ ;  /* 0x0000003a00027c10 */ /* 0x000fc8000ff1e0ff */
[----:B------:R-:W-:Y:S01]  /*33c0*/  IADD3 R4, R0, 0x38780, R3 ;  /* 0x0003878000047810 */ /* 0x000fe20007ffe003 */
[----:B------:R-:W-:-:S04]  /*33d0*/  IMAD.X R3, RZ, RZ, UR59, P0 ;  /* 0x0000003bff037e24 */ /* 0x000fc800080e06ff */
[----:B------:R-:W1:Y:S04]  /*33e0*/  LDS R5, [R4] ;  /* 0x0000000004057984 */ /* 0x000e680000000800 */
[----:B-1----:R1:W5:Y:S02]  /*33f0*/  ATOMG.E.EXCH.STRONG.GPU PT, RZ, [R2], R5 ;  /* 0x0000000502ff73a8 */ /* 0x00236400041ee100 */
.L_x_25:
[----:B-----5:R-:W-:Y:S01]  /*3400*/  SHF.R.S32.HI R0, RZ, 0x1f, R33 ;  /* 0x0000001fff007819 */ /* 0x020fe20000011421 */
[----:B------:R-:W3:Y:S01]  /*3410*/  S2UR UR43, SR_CgaCtaId ;  /* 0x00000000002b79c3 */ /* 0x000ee20000008800 */
[----:B------:R-:W-:Y:S01]  /*3420*/  UISETP.NE.AND UP0, UPT, UR12, 0x1, UPT ;  /* 0x000000010c00788c */ /* 0x000fe2000bf05270 */
[----:B------:R-:W-:Y:S01]  /*3430*/  IMAD.MOV.U32 R154, RZ, RZ, RZ ;  /* 0x000000ffff9a7224 */ /* 0x000fe200078e00ff */
[----:B------:R-:W-:Y:S01]  /*3440*/  LEA.HI R0, R0, R33, RZ, 0x8 ;  /* 0x0000002100007211 */ /* 0x000fe200078f40ff */
[----:B------:R-:W-:Y:S01]  /*3450*/  UMOV UR47, 0x400 ;  /* 0x00000400002f7882 */ /* 0x000fe20000000000 */
[----:B------:R-:W-:Y:S02]  /*3460*/  ULOP3.LUT UR51, UR53, 0x1, URZ, 0xfc, !UPT ;  /* 0x0000000135337892 */ /* 0x000fe4000f8efc3f */
[----:B------:R-:W-:Y:S01]  /*3470*/  LOP3.LUT R0, R0, 0xffffff00, RZ, 0xc0, !PT ;  /* 0xffffff0000007812 */ /* 0x000fe200078ec0ff */
[----:B------:R-:W-:Y:S02]  /*3480*/  ULOP3.LUT UR50, UR54, 0x1, URZ, 0xfc, !UPT ;  /* 0x0000000136327892 */ /* 0x000fe4000f8efc3f */
[----:B------:R-:W-:-:S02]  /*3490*/  ULOP3.LUT UR48, UR52, 0x1, URZ, 0xfc, !UPT ;  /* 0x0000000134307892 */ /* 0x000fc4000f8efc3f */
[----:B------:R-:W-:Y:S01]  /*34a0*/  IMAD.IADD R0, R33, 0x1, -R0 ;  /* 0x0000000121007824 */ /* 0x000fe200078e0a00 */
[----:B------:R-:W-:Y:S01]  /*34b0*/  UMOV UR36, URZ ;  /* 0x0000003f00247c82 */ /* 0x000fe20008000000 */
[----:B------:R-:W-:Y:S01]  /*34c0*/  UMOV UR60, URZ ;  /* 0x0000003f003c7c82 */ /* 0x000fe20008000000 */
[----:B------:R-:W-:Y:S01]  /*34d0*/  UMOV UR37, URZ ;  /* 0x0000003f00257c82 */ /* 0x000fe20008000000 */
[C---:B-12---:R-:W-:Y:S01]  /*34e0*/  IMAD.SHL.U32 R5, R0.reuse, 0x40, RZ ;  /* 0x0000004000057824 */ /* 0x046fe200078e00ff */
[----:B------:R-:W-:Y:S01]  /*34f0*/  SHF.R.S32.HI R3, RZ, 0x1f, R0 ;  /* 0x0000001fff037819 */ /* 0x000fe20000011400 */
[C---:B------:R-:W-:Y:S01]  /*3500*/  VIADD R152, R0.reuse, 0x1f ;  /* 0x0000001f00987836 */ /* 0x040fe20000000000 */
[-C--:B------:R-:W-:Y:S01]  /*3510*/  LEA.HI R2, R0, R0.reuse, RZ, 0x1 ;  /* 0x0000000000027211 */ /* 0x080fe200078f08ff */
[----:B------:R-:W-:Y:S01]  /*3520*/  UMOV UR38, URZ ;  /* 0x0000003f00267c82 */ /* 0x000fe20008000000 */
[----:B------:R-:W-:Y:S01]  /*3530*/  LEA.HI R4, R3, R0, RZ, 0x5 ;  /* 0x0000000003047211 */ /* 0x000fe200078f28ff */
[----:B------:R-:W-:Y:S01]  /*3540*/  UMOV UR39, URZ ;  /* 0x0000003f00277c82 */ /* 0x000fe20008000000 */
[----:B------:R-:W-:Y:S01]  /*3550*/  SHF.R.S32.HI R2, RZ, 0x1, R2 ;  /* 0x00000001ff027819 */ /* 0x000fe20000011402 */
[----:B---3--:R-:W-:Y:S01]  /*3560*/  ULEA UR47, UR43, UR47, 0x18 ;  /* 0x0000002f2b2f7291 */ /* 0x008fe2000f8ec03f */
[----:B------:R-:W-:-:S02]  /*3570*/  SHF.R.S32.HI R4, RZ, 0x5, R4 ;  /* 0x00000005ff047819 */ /* 0x000fc40000011404 */
[-C--:B------:R-:W-:Y:S01]  /*3580*/  LEA.HI R7, R3, R0.reuse, RZ, 0x4 ;  /* 0x0000000003077211 */ /* 0x080fe200078f20ff */
[----:B------:R-:W-:Y:S01]  /*3590*/  UIADD3 UR49, UR47, 0x80, URZ ;  /* 0x000000802f317890 */ /* 0x000fe2000fffe03f */
[----:B------:R-:W-:Y:S01]  /*35a0*/  LOP3.LUT R5, R5, 0x40, RZ, 0xc0, !PT ;  /* 0x0000004005057812 */ /* 0x000fe200078ec0ff */
[----:B----4-:R-:W-:Y:S01]  /*35b0*/  IMAD.SHL.U32 R6, R4, 0x10, RZ ;  /* 0x0000001004067824 */ /* 0x010fe200078e00ff */
[----:B------:R-:W-:Y:S01]  /*35c0*/  SHF.R.S32.HI R8, RZ, 0x4, R7 ;  /* 0x00000004ff087819 */ /* 0x000fe20000011407 */
[----:B------:R-:W-:Y:S01]  /*35d0*/  IMAD.SHL.U32 R4, R2, 0x80, RZ ;  /* 0x0000008002047824 */ /* 0x000fe200078e00ff */
[----:B------:R-:W-:Y:S01]  /*35e0*/  LEA.HI R2, R3, R0, RZ, 0x3 ;  /* 0x0000000003027211 */ /* 0x000fe200078f18ff */
[----:B------:R-:W-:Y:S01]  /*35f0*/  @!UP0 UIADD3 UR49, UR47, URZ, URZ ;  /* 0x0000003f2f318290 */ /* 0x000fe2000fffe03f */
[----:B------:R-:W-:Y:S02]  /*3600*/  LEA.HI R9, R7, R8, RZ, 0x1 ;  /* 0x0000000807097211 */ /* 0x000fe400078f08ff */
[----:B------:R-:W-:Y:S01]  /*3610*/  LOP3.LUT R4, R4, 0x180, RZ, 0xc0, !PT ;  /* 0x0000018004047812 */ /* 0x000fe200078ec0ff */
[----:B------:R-:W-:Y:S01]  /*3620*/  UIADD3 UR49, UR49, 0x38780, URZ ;  /* 0x0003878031317890 */ /* 0x000fe2000fffe03f */
[----:B------:R-:W-:-:S02]  /*3630*/  LOP3.LUT R7, R5, 0x30, R6, 0xf8, !PT ;  /* 0x0000003005077812 */ /* 0x000fc400078ef806 */
[----:B------:R-:W-:Y:S02]  /*3640*/  LOP3.LUT R9, R9, 0x7ffffe, RZ, 0xc0, !PT ;  /* 0x007ffffe09097812 */ /* 0x000fe400078ec0ff */
[----:B------:R-:W-:Y:S02]  /*3650*/  LOP3.LUT R5, R4, R5, RZ, 0xfc, !PT ;  /* 0x0000000504057212 */ /* 0x000fe400078efcff */
[----:B------:R-:W-:Y:S01]  /*3660*/  LEA.HI R22, R3, R0, RZ, 0x7 ;  /* 0x0000000003167211 */ /* 0x000fe200078f38ff */
[----:B------:R-:W-:Y:S01]  /*3670*/  IMAD.IADD R9, R8, 0x1, -R9 ;  /* 0x0000000108097824 */ /* 0x000fe200078e0a09 */
[----:B------:R-:W-:Y:S02]  /*3680*/  LOP3.LUT R7, R7, 0x8, R2, 0xf8, !PT ;  /* 0x0000000807077812 */ /* 0x000fe400078ef802 */
[----:B------:R-:W-:Y:S02]  /*3690*/  SHF.R.U32.HI R5, RZ, 0x3, R5 ;  /* 0x00000003ff057819 */ /* 0x000fe40000011605 */
[----:B------:R-:W-:-:S02]  /*36a0*/  SHF.R.S32.HI R22, RZ, 0x7, R22 ;  /* 0x00000007ff167819 */ /* 0x000fc40000011416 */
[----:B------:R-:W-:Y:S02]  /*36b0*/  LOP3.LUT R5, R5, R7, R4, 0x1e, !PT ;  /* 0x0000000705057212 */ /* 0x000fe400078e1e04 */
[----:B------:R-:W-:Y:S01]  /*36c0*/  MOV R4, 0x1 ;  /* 0x0000000100047802 */ /* 0x000fe20000000f00 */
[----:B------:R-:W-:-:S04]  /*36d0*/  IMAD R2, R22, 0x4, R9 ;  /* 0x0000000416027824 */ /* 0x000fc800078e0209 */
[----:B------:R-:W-:-:S07]  /*36e0*/  IMAD.U32 R23, R2, 0x200, R5 ;  /* 0x0000020002177824 */ /* 0x000fce00078e0005 */
.L_x_110:
[----:B--23--:R-:W1:Y:S02]  /*36f0*/  LDC.64 R2, c[0x0][0x290] ;  /* 0x0000a400ff027b82 */ /* 0x00ce640000000a00 */
[----:B-1----:R-:W-:-:S05]  /*3700*/  IMAD.WIDE R2, R18, 0xc, R2 ;  /* 0x0000000c12027825 */ /* 0x002fca00078e0202 */
[----:B------:R-:W2:Y:S01]  /*3710*/  LDG.E R153, desc[UR56][R2.64+0x8] ;  /* 0x0000083802997981 */ /* 0x000ea2000c1e1900 */
[----:B------:R-:W-:Y:S01]  /*3720*/  UMOV UR8, URZ ;  /* 0x0000003f00087c82 */ /* 0x000fe20008000000 */
[----:B------:R-:W-:Y:S01]  /*3730*/  UMOV UR10, UR37 ;  /* 0x00000025000a7c82 */ /* 0x000fe20008000000 */
[--C-:B------:R-:W-:Y:S01]  /*3740*/  IMAD.MOV.U32 R155, RZ, RZ, R18.reuse ;  /* 0x000000ffff9b7224 */ /* 0x100fe200078e0012 */
[----:B-----5:R-:W1:Y:S01]  /*3750*/  SHFL.IDX PT, R0, R22, RZ, 0x1f ;  /* 0x00001fff16007589 */ /* 0x020e6200000e0000 */
[----:B------:R-:W-:Y:S02]  /*3760*/  SHF.R.S32.HI R19, RZ, 0x1f, R18 ;  /* 0x0000001fff137819 */ /* 0x000fe40000011412 */
[----:B------:R-:W-:Y:S02]  /*3770*/  CS2R R150, SRZ ;  /* 0x0000000000967805 */ /* 0x000fe4000001ff00 */
[----:B------:R-:W-:Y:S02]  /*3780*/  CS2R R24, SRZ ;  /* 0x0000000000187805 */ /* 0x000fe4000001ff00 */
[----:B------:R-:W-:-:S02]  /*3790*/  CS2R R26, SRZ ;  /* 0x00000000001a7805 */ /* 0x000fc4000001ff00 */
[----:B------:R-:W-:Y:S02]  /*37a0*/  CS2R R28, SRZ ;  /* 0x00000000001c7805 */ /* 0x000fe4000001ff00 */
[----:B------:R-:W-:Y:S02]  /*37b0*/  CS2R R30, SRZ ;  /* 0x00000000001e7805 */ /* 0x000fe4000001ff00 */
[----:B------:R-:W-:Y:S02]  /*37c0*/  CS2R R32, SRZ ;  /* 0x0000000000207805 */ /* 0x000fe4000001ff00 */
        /* <DEDUP_REMOVED lines=16> */
[----:B-1----:R-:W-:Y:S01]  /*38d0*/  R2UR UR4, R0 ;  /* 0x00000000000472ca */ /* 0x002fe200000e0000 */
[----:B------:R-:W-:Y:S01]  /*38e0*/  IMAD.U32 R0, RZ, RZ, UR38 ;  /* 0x00000026ff007e24 */ /* 0x000fe2000f8e00ff */
        /* <DEDUP_REMOVED lines=10> */
[----:B------:R-:W-:Y:S01]  /*3990*/  CS2R R86, SRZ ;  /* 0x0000000000567805 */ /* 0x000fe2000001ff00 */
[----:B------:R-:W-:Y:S01]  /*39a0*/  ULEA.HI UR5, UR4, UR4, URZ, 0x1 ;  /* 0x0000000404057291 */ /* 0x000fe2000f8f083f */
[----:B------:R-:W-:Y:S02]  /*39b0*/  CS2R R88, SRZ ;  /* 0x0000000000587805 */ /* 0x000fe4000001ff00 */
[----:B------:R-:W-:Y:S02]  /*39c0*/  CS2R R90, SRZ ;  /* 0x00000000005a7805 */ /* 0x000fe4000001ff00 */
[----:B------:R-:W-:Y:S01]  /*39d0*/  CS2R R92, SRZ ;  /* 0x00000000005c7805 */ /* 0x000fe2000001ff00 */
[----:B------:R-:W-:Y:S01]  /*39e0*/  ULOP3.LUT UR5, UR5, 0x3e, URZ, 0xc0, !UPT ;  /* 0x0000003e05057892 */ /* 0x000fe2000f8ec03f */
[----:B------:R-:W-:Y:S02]  /*39f0*/  CS2R R94, SRZ ;  /* 0x00000000005e7805 */ /* 0x000fe4000001ff00 */
[----:B------:R-:W-:-:S02]  /*3a00*/  CS2R R96, SRZ ;  /* 0x0000000000607805 */ /* 0x000fc4000001ff00 */
[----:B------:R-:W-:Y:S01]  /*3a10*/  CS2R R98, SRZ ;  /* 0x0000000000627805 */ /* 0x000fe2000001ff00 */
[----:B------:R-:W-:Y:S01]  /*3a20*/  UIADD3 UR5, UR4, -UR5, URZ ;  /* 0x8000000504057290 */ /* 0x000fe2000fffe03f */
[----:B------:R-:W-:Y:S02]  /*3a30*/  CS2R R100, SRZ ;  /* 0x0000000000647805 */ /* 0x000fe4000001ff00 */
[----:B------:R-:W-:Y:S02]  /*3a40*/  CS2R R102, SRZ ;  /* 0x0000000000667805 */ /* 0x000fe4000001ff00 */
[----:B------:R-:W-:Y:S01]  /*3a50*/  CS2R R104, SRZ ;  /* 0x0000000000687805 */ /* 0x000fe2000001ff00 */
[----:B------:R-:W-:Y:S01]  /*3a60*/  ULEA UR5, UR5, UR47, 0xc ;  /* 0x0000002f05057291 */ /* 0x000fe2000f8e603f */
[----:B------:R-:W-:Y:S02]  /*3a70*/  CS2R R106, SRZ ;  /* 0x00000000006a7805 */ /* 0x000fe4000001ff00 */
[----:B------:R-:W-:-:S02]  /*3a80*/  CS2R R108, SRZ ;  /* 0x00000000006c7805 */ /* 0x000fc4000001ff00 */
[----:B------:R-:W-:Y:S01]  /*3a90*/  CS2R R110, SRZ ;  /* 0x00000000006e7805 */ /* 0x000fe2000001ff00 */
[----:B------:R-:W-:Y:S01]  /*3aa0*/  USHF.R.U32.HI UR5, URZ, 0x4, UR5 ;  /* 0x000000043f057899 */ /* 0x000fe20008011605 */
[----:B------:R-:W-:Y:S02]  /*3ab0*/  CS2R R112, SRZ ;  /* 0x0000000000707805 */ /* 0x000fe4000001ff00 */
[----:B------:R-:W-:Y:S02]  /*3ac0*/  CS2R R114, SRZ ;  /* 0x0000000000727805 */ /* 0x000fe4000001ff00 */
[----:B------:R-:W-:Y:S01]  /*3ad0*/  CS2R R116, SRZ ;  /* 0x0000000000747805 */ /* 0x000fe2000001ff00 */
[----:B------:R-:W-:Y:S01]  /*3ae0*/  ULOP3.LUT UR9, UR5, 0x3fff, URZ, 0xc0, !UPT ;  /* 0x00003fff05097892 */ /* 0x000fe2000f8ec03f */
        /* <DEDUP_REMOVED lines=16> */
[----:B--2---:R-:W-:-:S13]  /*3bf0*/  ISETP.GE.AND P0, PT, R153, 0x1, PT ;  /* 0x000000019900780c */ /* 0x004fda0003f06270 */
[----:B------:R-:W-:Y:S05]  /*3c00*/  @!P0 BRA `(.L_x_30) ;  /* 0x0000000000a08947 */ /* 0x000fea0003800000 */
[----:B------:R-:W-:-:S06]  /*3c10*/  UISETP.NE.AND UP0, UPT, UR51, 0x3, UPT ;  /* 0x000000033300788c */ /* 0x000fcc000bf05270 */
[----:B------:R-:W-:-:S13]  /*3c20*/  PLOP3.LUT P1, PT, PT, PT, UP0, 0x80, 0x0 ;  /* 0x000000000000781c */ /* 0x000fda0003f2f008 */
[----:B------:R-:W-:Y:S05]  /*3c30*/  @!P1 BRA `(.L_x_31) ;  /* 0x0000000000049947 */ /* 0x000fea0003800000 */
[----:B------:R-:W-:Y:S01]  /*3c40*/  BPT.TRAP 0x1 ;  /* 0x000000040000795c */ /* 0x000fe20000300000 */
.L_x_31:
[----:B------:R-:W-:Y:S01]  /*3c50*/  ULEA UR4, UR37, UR47, 0x3 ;  /* 0x0000002f25047291 */ /* 0x000fe2000f8e183f */
[----:B------:R-:W-:-:S05]  /*3c60*/  IMAD.U32 R0, RZ, RZ, UR38 ;  /* 0x00000026ff007e24 */ /* 0x000fca000f8e00ff */
[----:B------:R-:W-:-:S04]  /*3c70*/  SHF.L.U32 R0, R0, 0x1f, RZ ;  /* 0x0000001f00007819 */ /* 0x000fc800000006ff */
[----:B------:R1:W2:Y:S01]  /*3c80*/  SYNCS.PHASECHK.TRANS64.TRYWAIT P0, [UR4+0x38480], R0 ;  /* 0x03848000ff0075a7 */ /* 0x0002a20008000144 */
[----:B------:R-:W-:Y:S05]  /*3c90*/  @!P1 BRA `(.L_x_32) ;  /* 0x0000000000049947 */ /* 0x000fea0003800000 */
[----:B------:R-:W-:Y:S01]  /*3ca0*/  BPT.TRAP 0x1 ;  /* 0x000000040000795c */ /* 0x000fe20000300000 */
.L_x_32:
[----:B--2---:R-:W-:Y:S05]  /*3cb0*/  @P0 BRA `(.L_x_33) ;  /* 0x0000000000080947 */ /* 0x004fea0003800000 */
[----:B------:R-:W2:Y:S02]  /*3cc0*/  SYNCS.PHASECHK.TRANS64.TRYWAIT P0, [UR4+0x38480], R0 ;  /* 0x03848000ff0075a7 */ /* 0x000ea40008000144 */
[----:B--2---:R-:W-:Y:S05]  /*3cd0*/  @!P0 BRA `(.L_x_34) ;  /* 0x000000a400608947 */ /* 0x004fea0003800000 */
.L_x_33:
[----:B------:R-:W-:Y:S01]  /*3ce0*/  UIADD3 UR4, UR47, 0x10000, URZ ;  /* 0x000100002f047890 */ /* 0x000fe2000fffe03f */
[----:B------:R-:W-:Y:S01]  /*3cf0*/  WARPGROUP.ARRIVE ;  /* 0x00000000000079c5 */ /* 0x000fe20000000000 */
[----:B------:R-:W-:Y:S02]  /*3d00*/  ULOP3.LUT UR5, UR9, 0x10000, URZ, 0xfc, !UPT ;  /* 0x0001000009057892 */ /* 0x000fe4000f8efc3f */
[----:B------:R-:W-:Y:S01]  /*3d10*/  USHF.R.U32.HI UR4, URZ, 0x4, UR4 ;  /* 0x000000043f047899 */ /* 0x000fe20008011604 */
[----:B------:R-:W-:Y:S01]  /*3d20*/  UMOV UR7, 0x80000020 ;  /* 0x8000002000077882 */ /* 0x000fe20000000000 */
[----:B------:R-:W-:Y:S02]  /*3d30*/  UIADD3 UR10, UR37, 0x1, URZ ;  /* 0x00000001250a7890 */ /* 0x000fe4000fffe03f */
[----:B------:R-:W-:Y:S02]  /*3d40*/  ULOP3.LUT UR4, UR4, 0x3fff, URZ, 0xc0, !UPT ;  /* 0x00003fff04047892 */ /* 0x000fe4000f8ec03f */
[----:B------:R-:W-:-:S02]  /*3d50*/  UISETP.NE.AND UP0, UPT, UR10, 0x8, UPT ;  /* 0x000000080a00788c */ /* 0x000fc4000bf05270 */
[----:B------:R-:W-:Y:S02]  /*3d60*/  ULOP3.LUT UR6, UR4, 0x10000, URZ, 0xfc, !UPT ;  /* 0x0001000004067892 */ /* 0x000fe4000f8efc3f */
[----:B------:R-:W-:Y:S02]  /*3d70*/  ULEA UR4, UR37, UR5, 0x9 ;  /* 0x0000000525047291 */ /* 0x000fe4000f8e483f */
[----:B------:R-:W-:Y:S01]  /*3d80*/  ULEA UR6, UR37, UR6, 0xa ;  /* 0x0000000625067291 */ /* 0x000fe2000f8e503f */
[----:B------:R-:W-:Y:S01]  /*3d90*/  UMOV UR5, 0x80000020 ;  /* 0x8000002000057882 */ /* 0x000fe20000000000 */
[----:B------:R-:W-:Y:S01]  /*3da0*/  USEL UR10, UR10, URZ, UP0 ;  /* 0x0000003f0a0a7287 */ /* 0x000fe20008000000 */
[----:B------:R-:W-:-:S06]  /*3db0*/  UMOV UR8, 0x1 ;  /* 0x0000000100087882 */ /* 0x000fcc0000000000 */
[----:B------:R-:W-:Y:S01]  /*3dc0*/  QGMMA.64x256x32.F32.E4M3.E4M3 R24, gdesc[UR4], RZ, !UPT, gsb0 ;  /* 0x03e00000041879f3 */ /* 0x000fe2000c0008ff */
[----:B------:R-:W-:Y:S02]  /*3dd0*/  UIADD3 UR4, UR4, 0x2, URZ ;  /* 0x0000000204047890 */ /* 0x000fe4000fffe03f */
[----:B------:R-:W-:Y:S01]  /*3de0*/  UIADD3 UR6, UR6, 0x2, URZ ;  /* 0x0000000206067890 */ /* 0x000fe2000fffe03f */
[----:B------:R-:W-:Y:S01]  /*3df0*/  UMOV UR5, 0x80000020 ;  /* 0x8000002000057882 */ /* 0x000fe20000000000 */
[----:B------:R-:W-:Y:S01]  /*3e00*/  UMOV UR7, 0x80000020 ;  /* 0x8000002000077882 */ /* 0x000fe20000000000 */
[----:B------:R-:W-:Y:S02]  /*3e10*/  WARPGROUP.DEPBAR.LE gsb0, 0x0 ;  /* 0x00008000000079c5 */ /* 0x000fe40000010000 */
[----:B------:R-:W-:-:S15]  /*3e20*/  WARPGROUP.ARRIVE ;  /* 0x00000000000079c5 */ /* 0x000fde0000000000 */
[----:B------:R-:W-:-:S05]  /*3e30*/  NOP ;  /* 0x0000000000007918 */ /* 0x000fca0000000000 */
[----:B------:R-:W-:Y:S01]  /*3e40*/  QGMMA.64x256x32.F32.E4M3.E4M3 R24, gdesc[UR4], R24, gsb0 ;  /* 0x03e00000041879f3 */ /* 0x000fe20008000818 */
[----:B------:R-:W-:-:S04]  /*3e50*/  USEL UR4, URZ, 0x1, UP0 ;  /* 0x000000013f047887 */ /* 0x000fc80008000000 */
[----:B------:R-:W-:-:S06]  /*3e60*/  ULOP3.LUT UR4, UR38, UR4, URZ, 0x3c, !UPT ;  /* 0x0000000426047292 */ /* 0x000fcc000f8e3c3f */
[----:B-12---:R-:W-:Y:S01]  /*3e70*/  IMAD.U32 R0, RZ, RZ, UR4 ;  /* 0x00000004ff007e24 */ /* 0x006fe2000f8e00ff */
[----:B------:R-:W-:-:S06]  /*3e80*/  WARPGROUP.DEPBAR.LE gsb0, 0x0 ;  /* 0x00008000000079c5 */ /* 0x000fcc0000010000 */
.L_x_30:
[----:B------:R-:W-:-:S13]  /*3e90*/  R2UR UR4, R153 ;  /* 0x00000000990472ca */ /* 0x000fda00000e0000 */
[----:B------:R-:W-:-:S04]  /*3ea0*/  UIADD3 UR4, UR4, 0x3f, URZ ;  /* 0x0000003f04047890 */ /* 0x000fc8000fffe03f */
[----:B------:R-:W-:-:S04]  /*3eb0*/  USHF.R.S32.HI UR5, URZ, 0x1f, UR4 ;  /* 0x0000001f3f057899 */ /* 0x000fc80008011404 */
[----:B------:R-:W-:-:S04]  /*3ec0*/  ULEA.HI UR5, UR5, UR4, URZ, 0x6 ;  /* 0x0000000405057291 */ /* 0x000fc8000f8f303f */
[----:B------:R-:W-:-:S04]  /*3ed0*/  USHF.R.S32.HI UR5, URZ, 0x6, UR5 ;  /* 0x000000063f057899 */ /* 0x000fc80008011405 */
[----:B------:R-:W-:-:S04]  /*3ee0*/  UISETP.LT.AND UP0, UPT, UR5, 0x1, UPT ;  /* 0x000000010500788c */ /* 0x000fc8000bf01270 */
[----:B------:R-:W-:-:S04]  /*3ef0*/  USEL UR4, UR5, 0x1, UP0 ;  /* 0x0000000105047887 */ /* 0x000fc80008000000 */
[----:B------:R-:W-:-:S04]  /*3f00*/  UIADD3 UR12, UR5, -UR4, URZ ;  /* 0x80000004050c7290 */ /* 0x000fc8000fffe03f */
[----:B------:R-:W-:-:S06]  /*3f10*/  UISETP.GE.AND UP0, UPT, UR12, 0x1, UPT ;  /* 0x000000010c00788c */ /* 0x000fcc000bf06270 */
[----:B------:R-:W-:-:S13]  /*3f20*/  PLOP3.LUT P0, PT, PT, PT, UP0, 0x80, 0x0 ;  /* 0x000000000000781c */ /* 0x000fda0003f0f008 */
[----:B------:R-:W-:Y:S05]  /*3f30*/  @!P0 BRA `(.L_x_35) ;  /* 0x0000000000e08947 */ /* 0x000fea0003800000 */
[----:B------:R-:W-:Y:S01]  /*3f40*/  IMAD.U32 R2, RZ, RZ, UR12 ;  /* 0x0000000cff027e24 */ /* 0x000fe2000f8e00ff */
[----:B------:R-:W-:-:S06]  /*3f50*/  UMOV UR11, UR37 ;  /* 0x00000025000b7c82 */ /* 0x000fcc0008000000 */
.L_x_42:
[----:B------:R-:W-:-:S06]  /*3f60*/  UISETP.NE.AND UP0, UPT, UR51, 0x3, UPT ;  /* 0x000000033300788c */ /* 0x000fcc000bf05270 */
[----:B------:R-:W-:-:S13]  /*3f70*/  PLOP3.LUT P1, PT, PT, PT, UP0, 0x80, 0x0 ;  /* 0x000000000000781c */ /* 0x000fda0003f2f008 */
[----:B-12---:R-:W-:Y:S05]  /*3f80*/  @!P1 BRA `(.L_x_36) ;  /* 0x0000000000049947 */ /* 0x006fea0003800000 */
[----:B------:R-:W-:Y:S01]  /*3f90*/  BPT.TRAP 0x1 ;  /* 0x000000040000795c */ /* 0x000fe20000300000 */
.L_x_36:
[----:B------:R-:W-:Y:S01]  /*3fa0*/  ULEA UR4, UR10, UR47, 0x3 ;  /* 0x0000002f0a047291 */ /* 0x000fe2000f8e183f */
[----:B------:R-:W-:-:S08]  /*3fb0*/  SHF.L.U32 R3, R0, 0x1f, RZ ;  /* 0x0000001f00037819 */ /* 0x000fd000000006ff */
[----:B------:R1:W2:Y:S01]  /*3fc0*/  SYNCS.PHASECHK.TRANS64.TRYWAIT P0, [UR4+0x38480], R3 ;  /* 0x03848003ff0075a7 */ /* 0x0002a20008000144 */
[----:B------:R-:W-:Y:S05]  /*3fd0*/  @!P1 BRA `(.L_x_37) ;  /* 0x0000000000049947 */ /* 0x000fea0003800000 */
[----:B------:R-:W-:Y:S01]  /*3fe0*/  BPT.TRAP 0x1 ;  /* 0x000000040000795c */ /* 0x000fe20000300000 */
.L_x_37:
[----:B--2---:R-:W-:Y:S05]  /*3ff0*/  @P0 BRA `(.L_x_38) ;  /* 0x0000000000080947 */ /* 0x004fea0003800000 */
[----:B------:R-:W2:Y:S02]  /*4000*/  SYNCS.PHASECHK.TRANS64.TRYWAIT P0, [UR4+0x38480], R3 ;  /* 0x03848003ff0075a7 */ /* 0x000ea40008000144 */
[----:B--2---:R-:W-:Y:S05]  /*4010*/  @!P0 BRA `(.L_x_39) ;  /* 0x000000a000a88947 */ /* 0x004fea0003800000 */
.L_x_38:
[----:B------:R-:W-:Y:S01]  /*4020*/  UIADD3 UR4, UR47, 0x10000, URZ ;  /* 0x000100002f047890 */ /* 0x000fe2000fffe03f */
[----:B------:R-:W-:Y:S01]  /*4030*/  WARPGROUP.ARRIVE ;  /* 0x00000000000079c5 */ /* 0x000fe20000000000 */
[----:B------:R-:W-:Y:S02]  /*4040*/  UISETP.NE.U32.AND UP0, UPT, UR8, URZ, UPT ;  /* 0x0000003f0800728c */ /* 0x000fe4000bf05070 */
[----:B------:R-:W-:Y:S01]  /*4050*/  USHF.R.U32.HI UR4, URZ, 0x4, UR4 ;  /* 0x000000043f047899 */ /* 0x000fe20008011604 */
[----:B------:R-:W-:-:S03]  /*4060*/  UMOV UR7, 0x80000020 ;  /* 0x8000002000077882 */ /* 0x000fc60000000000 */
[----:B------:R-:W-:Y:S02]  /*4070*/  ULOP3.LUT UR5, UR4, 0x3fff, URZ, 0xc0, !UPT ;  /* 0x00003fff04057892 */ /* 0x000fe4000f8ec03f */
[----:B------:R-:W-:Y:S02]  /*4080*/  ULOP3.LUT UR4, UR9, 0x10000, URZ, 0xfc, !UPT ;  /* 0x0001000009047892 */ /* 0x000fe4000f8efc3f */
[----:B------:R-:W-:Y:S02]  /*4090*/  ULOP3.LUT UR5, UR5, 0x10000, URZ, 0xfc, !UPT ;  /* 0x0001000005057892 */ /* 0x000fe4000f8efc3f */
[----:B------:R-:W-:Y:S02]  /*40a0*/  ULEA UR4, UR10, UR4, 0x9 ;  /* 0x000000040a047291 */ /* 0x000fe4000f8e483f */
[----:B------:R-:W-:-:S03]  /*40b0*/  ULEA UR6, UR10, UR5, 0xa ;  /* 0x000000050a067291 */ /* 0x000fc6000f8e503f */
[----:B------:R-:W-:-:S06]  /*40c0*/  UMOV UR5, 0x80000020 ;  /* 0x8000002000057882 */ /* 0x000fcc0000000000 */
[----:B------:R-:W-:Y:S01]  /*40d0*/  QGMMA.64x256x32.F32.E4M3.E4M3 R24, gdesc[UR4], R24, UP0, gsb0 ;  /* 0x03e00000041879f3 */ /* 0x000fe2000b800818 */
[----:B------:R-:W-:Y:S02]  /*40e0*/  UIADD3 UR4, UR4, 0x2, URZ ;  /* 0x0000000204047890 */ /* 0x000fe4000fffe03f */
[----:B------:R-:W-:Y:S01]  /*40f0*/  UIADD3 UR6, UR6, 0x2, URZ ;  /* 0x0000000206067890 */ /* 0x000fe2000fffe03f */
[----:B------:R-:W-:Y:S01]  /*4100*/  UMOV UR5, 0x80000020 ;  /* 0x8000002000057882 */ /* 0x000fe20000000000 */
[----:B------:R-:W-:Y:S01]  /*4110*/  UMOV UR7, 0x80000020 ;  /* 0x8000002000077882 */ /* 0x000fe20000000000 */
[----:B------:R-:W-:Y:S02]  /*4120*/  WARPGROUP.DEPBAR.LE gsb0, 0x0 ;  /* 0x00008000000079c5 */ /* 0x000fe40000010000 */
[----:B------:R-:W-:-:S15]  /*4130*/  WARPGROUP.ARRIVE ;  /* 0x00000000000079c5 */ /* 0x000fde0000000000 */
[----:B------:R-:W-:-:S05]  /*4140*/  NOP ;  /* 0x0000000000007918 */ /* 0x000fca0000000000 */
[----:B------:R-:W-:Y:S03]  /*4150*/  QGMMA.64x256x32.F32.E4M3.E4M3 R24, gdesc[UR4], R24, UP0, gsb0 ;  /* 0x03e00000041879f3 */ /* 0x000fe6000b800818 */
[----:B------:R-:W-:Y:S02]  /*4160*/  WARPGROUP.DEPBAR.LE gsb0, 0x0 ;  /* 0x00008000000079c5 */ /* 0x000fe40000010000 */
[----:B------:R-:W-:Y:S05]  /*4170*/  @!P1 BRA `(.L_x_40) ;  /* 0x0000000000049947 */ /* 0x000fea0003800000 */
[----:B------:R-:W-:Y:S01]  /*4180*/  BPT.TRAP 0x1 ;  /* 0x000000040000795c */ /* 0x000fe20000300000 */
.L_x_40:
[----:B------:R-:W-:Y:S02]  /*4190*/  UISETP.GT.U32.AND UP0, UPT, UR53, 0x1, UPT ;  /* 0x000000013500788c */ /* 0x000fe4000bf04070 */
[----:B------:R-:W-:-:S04]  /*41a0*/  ULEA UR4, UR11, UR47, 0x3 ;  /* 0x0000002f0b047291 */ /* 0x000fc8000f8e183f */
[----:B------:R-:W-:Y:S01]  /*41b0*/  UIADD3 UR4, UR4, 0x384c0, URZ ;  /* 0x000384c004047890 */ /* 0x000fe2000fffe03f */
[----:B------:R-:W-:-:S03]  /*41c0*/  PLOP3.LUT P0, PT, PT, PT, UP0, 0x80, 0x0 ;  /* 0x000000000000781c */ /* 0x000fc60003f0f008 */
[----:B------:R-:W-:-:S09]  /*41d0*/  UPRMT UR4, URZ, 0x654, UR4 ;  /* 0x000006543f047896 */ /* 0x000fd20008000004 */
[----:B------:R-:W-:Y:S01]  /*41e0*/  SYNCS.ARRIVE.TRANS64.RED.A1T0 RZ, [UR4], RZ ;  /* 0x000000ffffff79a7 */ /* 0x000fe20008100404 */
[----:B------:R-:W-:Y:S05]  /*41f0*/  @P0 BRA `(.L_x_41) ;  /* 0x0000000000040947 */ /* 0x000fea0003800000 */
[----:B------:R-:W-:Y:S01]  /*4200*/  BPT.TRAP 0x1 ;  /* 0x000000040000795c */ /* 0x000fe20000300000 */
.L_x_41:
[----:B------:R-:W-:Y:S01]  /*4210*/  UIADD3 UR10, UR10, 0x1, URZ ;  /* 0x000000010a0a7890 */ /* 0x000fe2000fffe03f */
[C---:B------:R-:W-:Y:S01]  /*4220*/  ISETP.GT.AND P0, PT, R2.reuse, 0x1, PT ;  /* 0x000000010200780c */ /* 0x040fe20003f04270 */
[----:B------:R-:W-:Y:S01]  /*4230*/  UIADD3 UR11, UR11, 0x1, URZ ;  /* 0x000000010b0b7890 */ /* 0x000fe2000fffe03f */
[----:B------:R-:W-:Y:S01]  /*4240*/  VIADD R2, R2, 0xffffffff ;  /* 0xffffffff02027836 */ /* 0x000fe20000000000 */
[----:B------:R-:W-:Y:S02]  /*4250*/  UISETP.NE.AND UP0, UPT, UR10, 0x8, UPT ;  /* 0x000000080a00788c */ /* 0x000fe4000bf05270 */
[----:B------:R-:W-:Y:S02]  /*4260*/  UISETP.NE.AND UP1, UPT, UR11, 0x8, UPT ;  /* 0x000000080b00788c */ /* 0x000fe4000bf25270 */
[----:B------:R-:W-:Y:S02]  /*4270*/  USEL UR4, URZ, 0x1, UP0 ;  /* 0x000000013f047887 */ /* 0x000fe40008000000 */
[----:B------:R-:W-:-:S02]  /*4280*/  USEL UR10, UR10, URZ, UP0 ;  /* 0x0000003f0a0a7287 */ /* 0x000fc40008000000 */
[----:B------:R-:W-:Y:S02]  /*4290*/  USEL UR11, UR11, URZ, UP1 ;  /* 0x0000003f0b0b7287 */ /* 0x000fe40008800000 */
[----:B------:R-:W-:Y:S01]  /*42a0*/  LOP3.LUT R0, R0, UR4, RZ, 0x3c, !PT ;  /* 0x0000000400007c12 */ /* 0x000fe2000f8e3cff */
[----:B------:R-:W-:Y:S09]  /*42b0*/  @P0 BRA `(.L_x_42) ;  /* 0xfffffffc00280947 */ /* 0x000ff2000383ffff */
.L_x_35:
[----:B------:R-:W-:-:S13]  /*42c0*/  ISETP.GE.AND P0, PT, R153, 0x1, PT ;  /* 0x000000019900780c */ /* 0x000fda0003f06270 */
[----:B------:R-:W-:Y:S05]  /*42d0*/  @!P0 BRA `(.L_x_43) ;  /* 0x0000000000388947 */ /* 0x000fea0003800000 */
[----:B------:R-:W-:-:S06]  /*42e0*/  UISETP.NE.AND UP0, UPT, UR51, 0x3, UPT ;  /* 0x000000033300788c */ /* 0x000fcc000bf05270 */
[----:B------:R-:W-:-:S13]  /*42f0*/  PLOP3.LUT P0, PT, PT, PT, UP0, 0x80, 0x0 ;  /* 0x000000000000781c */ /* 0x000fda0003f0f008 */
[----:B------:R-:W-:Y:S05]  /*4300*/  @!P0 BRA `(.L_x_44) ;  /* 0x0000000000048947 */ /* 0x000fea0003800000 */
[----:B------:R-:W-:Y:S01]  /*4310*/  BPT.TRAP 0x1 ;  /* 0x000000040000795c */ /* 0x000fe20000300000 */
.L_x_44:
[----:B------:R-:W-:Y:S02]  /*4320*/  UIADD3 UR4, UR12, UR37, URZ ;  /* 0x000000250c047290 */ /* 0x000fe4000fffe03f */
[----:B------:R-:W-:Y:S02]  /*4330*/  UISETP.GT.U32.AND UP0, UPT, UR53, 0x1, UPT ;  /* 0x000000013500788c */ /* 0x000fe4000bf04070 */
[----:B------:R-:W-:-:S04]  /*4340*/  USHF.L.U32 UR4, UR4, 0x3, URZ ;  /* 0x0000000304047899 */ /* 0x000fc8000800063f */
[----:B------:R-:W-:Y:S01]  /*4350*/  ULOP3.LUT UR4, UR4, 0x38, URZ, 0xc0, !UPT ;  /* 0x0000003804047892 */ /* 0x000fe2000f8ec03f */
[----:B------:R-:W-:-:S03]  /*4360*/  PLOP3.LUT P0, PT, PT, PT, UP0, 0x80, 0x0 ;  /* 0x000000000000781c */ /* 0x000fc60003f0f008 */
[----:B------:R-:W-:-:S04]  /*4370*/  UIADD3 UR4, UR47, 0x384c0, UR4 ;  /* 0x000384c02f047890 */ /* 0x000fc8000fffe004 */
[----:B------:R-:W-:-:S09]  /*4380*/  UPRMT UR4, URZ, 0x654, UR4 ;  /* 0x000006543f047896 */ /* 0x000fd20008000004 */
[----:B------:R-:W-:Y:S01]  /*4390*/  SYNCS.ARRIVE.TRANS64.RED.A1T0 RZ, [UR4], RZ ;  /* 0x000000ffffff79a7 */ /* 0x000fe20008100404 */
[----:B------:R-:W-:Y:S05]  /*43a0*/  @P0 BRA `(.L_x_43) ;  /* 0x0000000000040947 */ /* 0x000fea0003800000 */
[----:B------:R-:W-:Y:S01]  /*43b0*/  BPT.TRAP 0x1 ;  /* 0x000000040000795c */ /* 0x000fe20000300000 */
.L_x_43:
[----:B------:R-:W-:Y:S01]  /*43c0*/  R2UR UR45, R16 ;  /* 0x00000000102d72ca */ /* 0x000fe200000e0000 */
[----:B------:R-:W-:Y:S01]  /*43d0*/  UIADD3 UR4, UR47, 0x30000, URZ ;  /* 0x000300002f047890 */ /* 0x000fe2000fffe03f */
[----:B------:R-:W-:Y:S02]  /*43e0*/  R2UR UR46, R17 ;  /* 0x00000000112e72ca */ /* 0x000fe400000e0000 */
[----:B------:R-:W-:Y:S01]  /*43f0*/  LOP3.LUT P0, RZ, R4, 0xff, RZ, 0xc0, !PT ;  /* 0x000000ff04ff7812 */ /* 0x000fe2000780c0ff */
[----:B------:R-:W-:-:S06]  /*4400*/  ULOP3.LUT UP0, URZ, UR4, 0x3ff, URZ, 0xc0, !UPT ;  /* 0x000003ff043f7892 */ /* 0x000fcc000f80c03f */
[----:B------:R-:W-:Y:S02]  /*4410*/  PLOP3.LUT P1, PT, PT, PT, UP0, 0x80, 0x0 ;  /* 0x000000000000781c */ /* 0x000fe40003f2f008 */
[----:B------:R-:W-:Y:S02]  /*4420*/  USHF.L.U32 UR45, UR45, 0x7, URZ ;  /* 0x000000072d2d7899 */ /* 0x000fe4000800063f */
[----:B------:R-:W-:Y:S02]  /*4430*/  USHF.L.U32 UR46, UR46, 0x8, URZ ;  /* 0x000000082e2e7899 */ /* 0x000fe4000800063f */
[----:B------:R-:W-:Y:S10]  /*4440*/  @!P0 BRA `(.L_x_45) ;  /* 0x00000000000c8947 */ /* 0x000ff40003800000 */
[----:B------:R-:W-:-:S04]  /*4450*/  DEPBAR {5,4,3,2,1,0} ;  /* 0x0000003f0000791a */ /* 0x000fc80000000000 */
[----:B------:R3:W-:Y:S02]  /*4460*/  UTMACCTL.IV [UR58] ;  /* 0x000000003a0079b9 */ /* 0x0007e40008000000 */
[----:B---3--:R-:W-:Y:S01]  /*4470*/  NOP ;  /* 0x0000000000007918 */ /* 0x008fe20000000000 */
.L_x_45:
[----:B------:R-:W-:Y:S05]  /*4480*/  @!P1 BRA `(.L_x_46) ;  /* 0x00000000007c9947 */ /* 0x000fea0003800000 */
[----:B------:R-:W-:Y:S01]  /*4490*/  MOV R2, 0x0 ;  /* 0x0000000000027802 */ /* 0x000fe20000000f00 */
[----:B------:R-:W-:Y:S01]  /*44a0*/  ULDC.64 UR4, c[0x4][0x68] ;  /* 0x01001a0000047ab9 */ /* 0x000fe20000000a00 */
[----:B------:R-:W-:Y:S01]  /*44b0*/  ULDC.64 UR6, c[0x4][0x8] ;  /* 0x0100020000067ab9 */ /* 0x000fe20000000a00 */
[----:B------:R-:W-:Y:S01]  /*44c0*/  IMAD.U32 R4, RZ, RZ, UR4 ;  /* 0x00000004ff047e24 */ /* 0x000fe2000f8e00ff */
[----:B------:R3:W4:Y:S01]  /*44d0*/  LDC.64 R14, c[0x4][R2] ;  /* 0x01000000020e7b82 */ /* 0x0007220000000a00 */
[----:B------:R-:W-:Y:S01]  /*44e0*/  IMAD.U32 R5, RZ, RZ, UR5 ;  /* 0x00000005ff057e24 */ /* 0x000fe2000f8e00ff */
[----:B------:R-:W-:Y:S01]  /*44f0*/  ULDC.64 UR4, c[0x4][0x70] ;  /* 0x01001c0000047ab9 */ /* 0x000fe20000000a00 */
[----:B------:R-:W-:Y:S01]  /*4500*/  IMAD.U32 R10, RZ, RZ, UR6 ;  /* 0x00000006ff0a7e24 */ /* 0x000fe2000f8e00ff */
[----:B------:R-:W-:Y:S01]  /*4510*/  MOV R7, UR5 ;  /* 0x0000000500077c02 */ /* 0x000fe20008000f00 */
[----:B--2---:R-:W-:Y:S02]  /*4520*/  IMAD.U32 R6, RZ, RZ, UR4 ;  /* 0x00000004ff067e24 */ /* 0x004fe4000f8e00ff */
[----:B------:R-:W-:-:S02]  /*4530*/  IMAD.U32 R11, RZ, RZ, UR7 ;  /* 0x00000007ff0b7e24 */ /* 0x000fc4000f8e00ff */
[----:B------:R-:W-:Y:S02]  /*4540*/  IMAD.MOV.U32 R8, RZ, RZ, 0x70 ;  /* 0x00000070ff087424 */ /* 0x000fe400078e00ff */
[----:B------:R-:W-:Y:S02]  /*4550*/  IMAD.MOV.U32 R12, RZ, RZ, 0x1 ;  /* 0x00000001ff0c7424 */ /* 0x000fe400078e00ff */
[----:B---3--:R-:W-:-:S07]  /*4560*/  IMAD.MOV.U32 R13, RZ, RZ, RZ ;  /* 0x000000ffff0d7224 */ /* 0x008fce00078e00ff */
[----:B------:R-:W-:-:S07]  /*4570*/  LEPC R20, `(.L_x_47) ;  /* 0x000000001014794e */ /* 0x000fce0000000000 */
[----:B-1--4-:R-:W-:Y:S05]  /*4580*/  CALL.ABS.NOINC R14 ;  /* 0x000000000e007343 */ /* 0x012fea0003c00000 */
.L_x_47:
[----:B------:R-:W1:Y:S01]  /*4590*/  LDC.64 R2, c[0x4][R2] ;  /* 0x0100000002027b82 */ /* 0x000e620000000a00 */
[----:B------:R-:W-:Y:S01]  /*45a0*/  ULDC.64 UR4, c[0x4][0x68] ;  /* 0x01001a0000047ab9 */ /* 0x000fe20000000a00 */
[----:B------:R-:W-:Y:S01]  /*45b0*/  ULDC.64 UR6, c[0x4][0x8] ;  /* 0x0100020000067ab9 */ /* 0x000fe20000000a00 */
[----:B------:R-:W-:Y:S01]  /*45c0*/  IMAD.U32 R4, RZ, RZ, UR4 ;  /* 0x00000004ff047e24 */ /* 0x000fe2000f8e00ff */
[----:B------:R-:W-:Y:S01]  /*45d0*/  MOV R8, 0x70 ;  /* 0x0000007000087802 */ /* 0x000fe20000000f00 */
[----:B------:R-:W-:Y:S01]  /*45e0*/  IMAD.U32 R5, RZ, RZ, UR5 ;  /* 0x00000005ff057e24 */ /* 0x000fe2000f8e00ff */
[----:B------:R-:W-:Y:S01]  /*45f0*/  ULDC.64 UR4, c[0x4][0x70] ;  /* 0x01001c0000047ab9 */ /* 0x000fe20000000a00 */
[----:B------:R-:W-:Y:S02]  /*4600*/  IMAD.U32 R10, RZ, RZ, UR6 ;  /* 0x00000006ff0a7e24 */ /* 0x000fe4000f8e00ff */
[----:B------:R-:W-:Y:S02]  /*4610*/  IMAD.U32 R6, RZ, RZ, UR4 ;  /* 0x00000004ff067e24 */ /* 0x000fe4000f8e00ff */
[----:B------:R-:W-:-:S02]  /*4620*/  IMAD.U32 R7, RZ, RZ, UR5 ;  /* 0x00000005ff077e24 */ /* 0x000fc4000f8e00ff */
[----:B------:R-:W-:Y:S02]  /*4630*/  IMAD.U32 R11, RZ, RZ, UR7 ;  /* 0x00000007ff0b7e24 */ /* 0x000fe4000f8e00ff */
[----:B------:R-:W-:Y:S02]  /*4640*/  IMAD.MOV.U32 R12, RZ, RZ, 0x1 ;  /* 0x00000001ff0c7424 */ /* 0x000fe400078e00ff */
[----:B------:R-:W-:-:S07]  /*4650*/  IMAD.MOV.U32 R13, RZ, RZ, RZ ;  /* 0x000000ffff0d7224 */ /* 0x000fce00078e00ff */
[----:B------:R-:W-:-:S07]  /*4660*/  LEPC R20, `(.L_x_46) ;  /* 0x000000001014794e */ /* 0x000fce0000000000 */
[----:B-1----:R-:W-:Y:S05]  /*4670*/  CALL.ABS.NOINC R2 ;  /* 0x0000000002007343 */ /* 0x002fea0003c00000 */
.L_x_46:
[----:B------:R-:W-:Y:S02]  /*4680*/  ULDC.64 UR4, c[0x0][0x590] ;  /* 0x0001640000047ab9 */ /* 0x000fe40000000a00 */
[----:B------:R-:W-:-:S04]  /*4690*/  ISETP.NE.U32.AND P0, PT, RZ, UR4, PT ;  /* 0x00000004ff007c0c */ /* 0x000fc8000bf05070 */
[----:B------:R-:W-:-:S13]  /*46a0*/  ISETP.NE.AND.EX P0, PT, RZ, UR5, PT, P0 ;  /* 0x00000005ff007c0c */ /* 0x000fda000bf05300 */
[----:B------:R-:W-:Y:S05]  /*46b0*/  @!P0 BRA `(.L_x_48) ;  /* 0x0000000000148947 */ /* 0x000fea0003800000 */
[----:B------:R-:W-:-:S04]  /*46c0*/  LEA R2, P0, R18, UR4, 0x3 ;  /* 0x0000000412027c11 */ /* 0x000fc8000f8018ff */
[----:B-12---:R-:W-:-:S06]  /*46d0*/  LEA.HI.X R3, R18, UR5, R19, 0x3, P0 ;  /* 0x0000000512037c11 */ /* 0x006fcc00080f1c13 */
[----:B------:R-:W2:Y:S04]  /*46e0*/  LDG.E.64 R2, desc[UR56][R2.64] ;  /* 0x0000003802027981 */ /* 0x000ea8000c1e1b00 */
[----:B--2---:R1:W5:Y:S01]  /*46f0*/  LD.E R0, desc[UR56][R2.64] ;  /* 0x0000003802007980 */ /* 0x004362000c101900 */
[----:B------:R-:W-:Y:S05]  /*4700*/  BRA `(.L_x_49) ;  /* 0x0000000000307947 */ /* 0x000fea0003800000 */
.L_x_48:
[----:B------:R-:W-:Y:S02]  /*4710*/  ULDC.64 UR4, c[0x0][0x588] ;  /* 0x0001620000047ab9 */ /* 0x000fe40000000a00 */
[----:B------:R-:W-:-:S04]  /*4720*/  ISETP.NE.U32.AND P0, PT, RZ, UR4, PT ;  /* 0x00000004ff007c0c */ /* 0x000fc8000bf05070 */
[----:B------:R-:W-:-:S13]  /*4730*/  ISETP.NE.AND.EX P0, PT, RZ, UR5, PT, P0 ;  /* 0x00000005ff007c0c */ /* 0x000fda000bf05300 */
[----:B------:R-:W-:Y:S05]  /*4740*/  @!P0 BRA `(.L_x_50) ;  /* 0x0000000000188947 */ /* 0x000fea0003800000 */
[----:B-12---:R-:W1:Y:S01]  /*4750*/  LDC.64 R2, c[0x0][0x588] ;  /* 0x00016200ff027b82 */ /* 0x006e620000000a00 */
[----:B------:R-:W-:Y:S02]  /*4760*/  ULDC UR4, c[0x0][0x598] ;  /* 0x0001660000047ab9 */ /* 0x000fe40000000800 */
[----:B------:R-:W-:-:S04]  /*4770*/  IMAD R5, R18, UR4, RZ ;  /* 0x0000000412057c24 */ /* 0x000fc8000f8e02ff */
[----:B-1----:R-:W-:-:S05]  /*4780*/  IMAD.WIDE R2, R5, 0x4, R2 ;  /* 0x0000000405027825 */ /* 0x002fca00078e0202 */
[----:B------:R2:W5:Y:S01]  /*4790*/  LDG.E R0, desc[UR56][R2.64] ;  /* 0x0000003802007981 */ /* 0x000562000c1e1900 */
[----:B------:R-:W-:Y:S05]  /*47a0*/  BRA `(.L_x_49) ;  /* 0x0000000000087947 */ /* 0x000fea0003800000 */
.L_x_50:
[----:B------:R-:W-:Y:S02]  /*47b0*/  ULDC UR4, c[0x0][0x580] ;  /* 0x0001600000047ab9 */ /* 0x000fe40000000800 */
[----:B------:R-:W-:-:S07]  /*47c0*/  IMAD.U32 R0, RZ, RZ, UR4 ;  /* 0x00000004ff007e24 */ /* 0x000fce000f8e00ff */
.L_x_49:
[----:B------:R-:W-:Y:S02]  /*47d0*/  ULDC.64 UR4, c[0x0][0x5b8] ;  /* 0x00016e0000047ab9 */ /* 0x000fe40000000a00 */
[----:B------:R-:W-:-:S04]  /*47e0*/  ISETP.NE.U32.AND P0, PT, RZ, UR4, PT ;  /* 0x00000004ff007c0c */ /* 0x000fc8000bf05070 */
[----:B------:R-:W-:-:S13]  /*47f0*/  ISETP.NE.AND.EX P0, PT, RZ, UR5, PT, P0 ;  /* 0x00000005ff007c0c */ /* 0x000fda000bf05300 */
[----:B------:R-:W-:Y:S05]  /*4800*/  @!P0 BRA `(.L_x_51) ;  /* 0x0000000000148947 */ /* 0x000fea0003800000 */
[----:B------:R-:W-:-:S04]  /*4810*/  LEA R4, P0, R18, UR4, 0x3 ;  /* 0x0000000412047c11 */ /* 0x000fc8000f8018ff */
[----:B------:R-:W-:-:S05]  /*4820*/  LEA.HI.X R5, R18, UR5, R19, 0x3, P0 ;  /* 0x0000000512057c11 */ /* 0x000fca00080f1c13 */
[----:B-12---:R-:W2:Y:S04]  /*4830*/  LDG.E.64 R2, desc[UR56][R4.64] ;  /* 0x0000003804027981 */ /* 0x006ea8000c1e1b00 */
[----:B--2---:R1:W5:Y:S01]  /*4840*/  LD.E R2, desc[UR56][R2.64] ;  /* 0x0000003802027980 */ /* 0x004362000c101900 */
[----:B------:R-:W-:Y:S05]  /*4850*/  BRA `(.L_x_52) ;  /* 0x0000000000307947 */ /* 0x000fea0003800000 */
.L_x_51:
[----:B------:R-:W-:Y:S02]  /*4860*/  ULDC.64 UR4, c[0x0][0x5b0] ;  /* 0x00016c0000047ab9 */ /* 0x000fe40000000a00 */
[----:B------:R-:W-:-:S04]  /*4870*/  ISETP.NE.U32.AND P0, PT, RZ, UR4, PT ;  /* 0x00000004ff007c0c */ /* 0x000fc8000bf05070 */
[----:B------:R-:W-:-:S13]  /*4880*/  ISETP.NE.AND.EX P0, PT, RZ, UR5, PT, P0 ;  /* 0x00000005ff007c0c */ /* 0x000fda000bf05300 */
[----:B------:R-:W-:Y:S05]  /*4890*/  @!P0 BRA `(.L_x_53) ;  /* 0x0000000000188947 */ /* 0x000fea0003800000 */
[----:B-12---:R-:W1:Y:S01]  /*48a0*/  LDC.64 R2, c[0x0][0x5b0] ;  /* 0x00016c00ff027b82 */ /* 0x006e620000000a00 */
[----:B------:R-:W-:Y:S02]  /*48b0*/  ULDC UR4, c[0x0][0x5c0] ;  /* 0x0001700000047ab9 */ /* 0x000fe40000000800 */
[----:B------:R-:W-:-:S04]  /*48c0*/  IMAD R5, R18, UR4, RZ ;  /* 0x0000000412057c24 */ /* 0x000fc8000f8e02ff */
[----:B-1----:R-:W-:-:S06]  /*48d0*/  IMAD.WIDE R2, R5, 0x4, R2 ;  /* 0x0000000405027825 */ /* 0x002fcc00078e0202 */
[----:B------:R2:W5:Y:S01]  /*48e0*/  LDG.E R2, desc[UR56][R2.64] ;  /* 0x0000003802027981 */ /* 0x000562000c1e1900 */
[----:B------:R-:W-:Y:S05]  /*48f0*/  BRA `(.L_x_52) ;  /* 0x0000000000087947 */ /* 0x000fea0003800000 */
.L_x_53:
[----:B------:R-:W-:Y:S02]  /*4900*/  ULDC UR4, c[0x0][0x5a8] ;  /* 0x00016a0000047ab9 */ /* 0x000fe40000000800 */
[----:B-12---:R-:W-:-:S07]  /*4910*/  IMAD.U32 R2, RZ, RZ, UR4 ;  /* 0x00000004ff027e24 */ /* 0x006fce000f8e00ff */
.L_x_52:
[----:B------:R-:W-:Y:S01]  /*4920*/  ISETP.GT.U32.AND P0, PT, R152, 0x3e, PT ;  /* 0x0000003e9800780c */ /* 0x000fe20003f04070 */
[----:B------:R-:W-:Y:S01]  /*4930*/  BSSY B0, `(.L_x_54) ;  /* 0x0000007000007945 */ /* 0x000fe20003800000 */
[----:B------:R-:W-:-:S11]  /*4940*/  PRMT R8, RZ, 0x7610, R8 ;  /* 0x00007610ff087816 */ /* 0x000fd60000000008 */
[----:B------:R-:W-:Y:S05]  /*4950*/  @P0 BRA `(.L_x_55) ;  /* 0x0000000000100947 */ /* 0x000fea0003800000 */
[----:B------:R-:W-:-:S03]  /*4960*/  UMOV UR4, 0xffffffff ;  /* 0xffffffff00047882 */ /* 0x000fc60000000000 */
[----:B------:R-:W-:Y:S05]  /*4970*/  BRA.DIV UR4, `(.L_x_56) ;  /* 0x0000009a04687947 */ /* 0x000fea000b800000 */
[----:B------:R-:W-:-:S13]  /*4980*/  ELECT P6, URZ, PT ;  /* 0x00000000003f782f */ /* 0x000fda00038c0000 */
.L_x_270:
[----:B------:R-:W-:-:S07]  /*4990*/  SEL R8, RZ, 0x1, !P6 ;  /* 0x00000001ff087807 */ /* 0x000fce0007000000 */
.L_x_55:
[----:B------:R-:W-:Y:S05]  /*49a0*/  BSYNC B0 ;  /* 0x0000000000007941 */ /* 0x000fea0003800000 */
.L_x_54:
[----:B-12---:R-:W-:-:S05]  /*49b0*/  IMAD.U32 R3, RZ, RZ, UR48 ;  /* 0x00000030ff037e24 */ /* 0x006fca000f8e00ff */
[----:B------:R-:W-:-:S13]  /*49c0*/  ISETP.NE.AND P1, PT, R3, 0x3, PT ;  /* 0x000000030300780c */ /* 0x000fda0003f25270 */
[----:B------:R-:W-:Y:S05]  /*49d0*/  @!P1 BRA `(.L_x_57) ;  /* 0x0000000000049947 */ /* 0x000fea0003800000 */
[----:B------:R-:W-:Y:S01]  /*49e0*/  BPT.TRAP 0x1 ;  /* 0x000000040000795c */ /* 0x000fe20000300000 */
.L_x_57:
[----:B------:R-:W-:Y:S01]  /*49f0*/  SHF.L.U32 R3, RZ, 0x1f, RZ ;  /* 0x0000001fff037819 */ /* 0x000fe200000006ff */
[----:B------:R-:W-:Y:S01]  /*4a00*/  IMAD.MOV.U32 R4, RZ, RZ, RZ ;  /* 0x000000ffff047224 */ /* 0x000fe200078e00ff */
[----:B-----5:R-:W-:Y:S02]  /*4a10*/  FSETP.NEU.AND P0, PT, R0, RZ, PT ;  /* 0x000000ff0000720b */ /* 0x020fe40003f0d000 */
[----:B------:R-:W1:Y:S11]  /*4a20*/  SYNCS.PHASECHK.TRANS64.TRYWAIT P2, [UR47+0x38500], R3 ;  /* 0x03850003ff0075a7 */ /* 0x000e76000804016f */
[----:B------:R-:W-:Y:S01]  /*4a30*/  @P0 LEA R12, R23, UR47, 0x1 ;  /* 0x0000002f170c0c11 */ /* 0x000fe2000f8e08ff */
[----:B-1----:R-:W-:Y:S06]  /*4a40*/  @!P2 BRA `(.L_x_58) ;  /* 0x00000098004ca947 */ /* 0x002fec0003800000 */
.L_x_271:
[----:B------:R-:W-:Y:S05]  /*4a50*/  @P0 WARPSYNC.ALL ;  /* 0x0000000000000948 */ /* 0x000fea0003800000 */
[----:B-1----:R-:W1:Y:S01]  /*4a60*/  @P0 LDSM.16.MT88.4 R4, [R12+0x30000] ;  /* 0x030000000c04083b */ /* 0x002e620000004200 */
[----:B------:R-:W-:Y:S01]  /*4a70*/  PRMT R8, R8, 0x9910, RZ ;  /* 0x0000991008087816 */ /* 0x000fe200000000ff */
[----:B------:R-:W-:Y:S01]  /*4a80*/  BSSY B0, `(.L_x_59) ;  /* 0x000000d000007945 */ /* 0x000fe20003800000 */
[-C--:B------:R-:W-:Y:S01]  /*4a90*/  FMUL R24, R24, R2.reuse ;  /* 0x0000000218187220 */ /* 0x080fe20000400000 */
[-C--:B------:R-:W-:Y:S01]  /*4aa0*/  FMUL R14, R25, R2.reuse ;  /* 0x00000002190e7220 */ /* 0x080fe20000400000 */
[----:B------:R-:W-:Y:S01]  /*4ab0*/  ISETP.NE.AND P2, PT, R8, RZ, PT ;  /* 0x000000ff0800720c */ /* 0x000fe20003f45270 */
[----:B------:R-:W-:Y:S01]  /*4ac0*/  FMUL R26, R26, R2 ;  /* 0x000000021a1a7220 */ /* 0x000fe20000400000 */
[----:B------:R2:W3:Y:S01]  /*4ad0*/  @P0 LDSM.16.MT88.4 R8, [R12+0x30800] ;  /* 0x030800000c08083b */ /* 0x0004e20000004200 */
[----:B-1----:R-:W-:-:S02]  /*4ae0*/  HADD2.F32 R13, -RZ, R4.H0_H0 ;  /* 0x20000004ff0d7230 */ /* 0x002fc40000004100 */
[----:B------:R-:W-:Y:S01]  /*4af0*/  HADD2.F32 R15, -RZ, R4.H1_H1 ;  /* 0x30000004ff0f7230 */ /* 0x000fe20000004100 */
[----:B--2---:R-:W-:Y:S07]  /*4b00*/  @P0 BRA `(.L_x_60) ;  /* 0x0000000000100947 */ /* 0x004fee0003800000 */
[----:B------:R-:W-:Y:S01]  /*4b10*/  IMAD.MOV.U32 R5, RZ, RZ, RZ ;  /* 0x000000ffff057224 */ /* 0x000fe200078e00ff */
[----:B------:R-:W-:Y:S02]  /*4b20*/  CS2R R6, SRZ ;  /* 0x0000000000067805 */ /* 0x000fe4000001ff00 */
[----:B---3--:R-:W-:Y:S02]  /*4b30*/  CS2R R8, SRZ ;  /* 0x0000000000087805 */ /* 0x008fe4000001ff00 */
[----:B------:R-:W-:-:S07]  /*4b40*/  CS2R R10, SRZ ;  /* 0x00000000000a7805 */ /* 0x000fce000001ff00 */
.L_x_60:
[----:B------:R-:W-:Y:S05]  /*4b50*/  BSYNC B0 ;  /* 0x0000000000007941 */ /* 0x000fea0003800000 */
.L_x_59:
[--C-:B------:R-:W-:Y:S02]  /*4b60*/  HADD2.F32 R19, -RZ, R5.reuse.H1_H1 ;  /* 0x30000005ff137230 */ /* 0x100fe40000004100 */
[----:B------:R-:W-:Y:S01]  /*4b70*/  FMUL R12, R27, R2 ;  /* 0x000000021b0c7220 */ /* 0x000fe20000400000 */
[----:B------:R-:W-:Y:S02]  /*4b80*/  HADD2.F32 R17, -RZ, R5.H0_H0 ;  /* 0x20000005ff117230 */ /* 0x000fe40000004100 */
[-C--:B------:R-:W-:Y:S01]  /*4b90*/  FFMA R24, R13, R0.reuse, R24 ;  /* 0x000000000d187223 */ /* 0x080fe20000000018 */
[-C--:B------:R-:W-:Y:S01]  /*4ba0*/  FFMA R21, R15, R0.reuse, R14 ;  /* 0x000000000f157223 */ /* 0x080fe2000000000e */
[-C--:B------:R-:W-:Y:S01]  /*4bb0*/  FFMA R25, R19, R0.reuse, R12 ;  /* 0x0000000013197223 */ /* 0x080fe2000000000c */
[--C-:B------:R-:W-:Y:S02]  /*4bc0*/  HADD2.F32 R13, -RZ, R6.reuse.H0_H0 ;  /* 0x20000006ff0d7230 */ /* 0x100fe40000004100 */
[----:B------:R-:W-:Y:S01]  /*4bd0*/  FFMA R26, R17, R0, R26 ;  /* 0x00000000111a7223 */ /* 0x000fe2000000001a */
[----:B------:R-:W-:-:S02]  /*4be0*/  HADD2.F32 R15, -RZ, R6.H1_H1 ;  /* 0x30000006ff0f7230 */ /* 0x000fc40000004100 */
[-C--:B------:R-:W-:Y:S01]  /*4bf0*/  FMUL R28, R28, R2.reuse ;  /* 0x000000021c1c7220 */ /* 0x080fe20000400000 */
[-C--:B------:R-:W-:Y:S01]  /*4c00*/  FMUL R12, R29, R2.reuse ;  /* 0x000000021d0c7220 */ /* 0x080fe20000400000 */
[--C-:B------:R-:W-:Y:S02]  /*4c10*/  HADD2.F32 R17, -RZ, R7.reuse.H0_H0 ;  /* 0x20000007ff117230 */ /* 0x100fe40000004100 */
[-C--:B------:R-:W-:Y:S01]  /*4c20*/  FMUL R30, R30, R2.reuse ;  /* 0x000000021e1e7220 */ /* 0x080fe20000400000 */
[----:B------:R-:W-:Y:S02]  /*4c30*/  HADD2.F32 R19, -RZ, R7.H1_H1 ;  /* 0x30000007ff137230 */ /* 0x000fe40000004100 */
[----:B------:R-:W-:Y:S01]  /*4c40*/  FMUL R14, R31, R2 ;  /* 0x000000021f0e7220 */ /* 0x000fe20000400000 */
[-C--:B------:R-:W-:Y:S01]  /*4c50*/  FFMA R28, R13, R0.reuse, R28 ;  /* 0x000000000d1c7223 */ /* 0x080fe2000000001c */
[----:B------:R-:W-:Y:S01]  /*4c60*/  FFMA R27, R15, R0, R12 ;  /* 0x000000000f1b7223 */ /* 0x000fe2000000000c */
[----:B---3--:R-:W-:-:S02]  /*4c70*/  HADD2.F32 R13, -RZ, R8.H0_H0 ;  /* 0x20000008ff0d7230 */ /* 0x008fc40000004100 */
[-C--:B------:R-:W-:Y:S01]  /*4c80*/  FFMA R30, R17, R0.reuse, R30 ;  /* 0x00000000111e7223 */ /* 0x080fe2000000001e */
[----:B------:R-:W-:Y:S02]  /*4c90*/  HADD2.F32 R15, -RZ, R8.H1_H1 ;  /* 0x30000008ff0f7230 */ /* 0x000fe40000004100 */
[----:B------:R-:W-:Y:S01]  /*4ca0*/  FFMA R29, R19, R0, R14 ;  /* 0x00000000131d7223 */ /* 0x000fe2000000000e */
        /* <DEDUP_REMOVED lines=8> */
[----:B------:R-:W-:-:S02]  /*4d30*/  HADD2.F32 R13, -RZ, R10.H0_H0 ;  /* 0x2000000aff0d7230 */ /* 0x000fc40000004100 */
        /* <DEDUP_REMOVED lines=10> */
[-C--:B------:R-:W-:Y:S01]  /*4de0*/  FFMA R12, R15, R0.reuse, R12 ;  /* 0x000000000f0c7223 */ /* 0x080fe2000000000c */
[-C--:B------:R-:W-:Y:S01]  /*4df0*/  FFMA R17, R17, R0.reuse, R38 ;  /* 0x0000000011117223 */ /* 0x080fe20000000026 */
[----:B------:R-:W-:Y:S01]  /*4e00*/  FFMA R14, R19, R0, R14 ;  /* 0x00000000130e7223 */ /* 0x000fe2000000000e */
[----:B------:R-:W-:Y:S01]  /*4e10*/  F2FP.F16.F32.PACK_AB R25, R25, R26 ;  /* 0x0000001a1919723e */ /* 0x000fe200000000ff */
[----:B------:R-:W-:Y:S05]  /*4e20*/  WARPSYNC.ALL ;  /* 0x0000000000007948 */ /* 0x000fea0003800000 */
[----:B------:R-:W-:Y:S01]  /*4e30*/  F2FP.F16.F32.PACK_AB R33, R33, R34 ;  /* 0x000000222121723e */ /* 0x000fe200000000ff */
[----:B------:R-:W-:Y:S01]  /*4e40*/  BSSY B0, `(.L_x_61) ;  /* 0x000001a000007945 */ /* 0x000fe20003800000 */
[----:B------:R-:W-:-:S02]  /*4e50*/  F2FP.F16.F32.PACK_AB R26, R27, R28 ;  /* 0x0000001c1b1a723e */ /* 0x000fc400000000ff */
[----:B------:R-:W-:Y:S02]  /*4e60*/  F2FP.F16.F32.PACK_AB R34, R12, R13 ;  /* 0x0000000d0c22723e */ /* 0x000fe400000000ff */
[----:B------:R-:W-:Y:S02]  /*4e70*/  F2FP.F16.F32.PACK_AB R24, R21, R24 ;  /* 0x000000181518723e */ /* 0x000fe400000000ff */
[----:B------:R-:W-:Y:S02]  /*4e80*/  F2FP.F16.F32.PACK_AB R27, R29, R30 ;  /* 0x0000001e1d1b723e */ /* 0x000fe400000000ff */
[----:B------:R-:W-:Y:S02]  /*4e90*/  LEA R12, R23, UR47, 0x1 ;  /* 0x0000002f170c7c11 */ /* 0x000fe4000f8e08ff */
[----:B------:R-:W-:Y:S02]  /*4ea0*/  F2FP.F16.F32.PACK_AB R32, R31, R32 ;  /* 0x000000201f20723e */ /* 0x000fe400000000ff */
[----:B------:R-:W-:Y:S01]  /*4eb0*/  F2FP.F16.F32.PACK_AB R35, R14, R17 ;  /* 0x000000110e23723e */ /* 0x000fe200000000ff */
[----:B------:R1:W-:Y:S04]  /*4ec0*/  STSM.16.MT88.4 [R12+0x30000], R24 ;  /* 0x030000180c007844 */ /* 0x0003e80000004200 */
[----:B------:R1:W-:Y:S01]  /*4ed0*/  STSM.16.MT88.4 [R12+0x30800], R32 ;  /* 0x030800200c007844 */ /* 0x0003e20000004200 */
[----:B------:R-:W-:Y:S01]  /*4ee0*/  @!PT LDS RZ, [RZ] ;  /* 0x00000000fffff984 */ /* 0x000fe20000000800 */
[----:B------:R-:W-:Y:S01]  /*4ef0*/  @!PT LDS RZ, [RZ] ;  /* 0x00000000fffff984 */ /* 0x000fe20000000800 */
[----:B------:R-:W-:Y:S01]  /*4f00*/  @!PT LDS RZ, [RZ] ;  /* 0x00000000fffff984 */ /* 0x000fe20000000800 */
[----:B------:R-:W-:Y:S01]  /*4f10*/  @!PT LDS RZ, [RZ] ;  /* 0x00000000fffff984 */ /* 0x000fe20000000800 */
[----:B------:R2:W-:Y:S06]  /*4f20*/  MEMBAR.ALL.CTA ;  /* 0x0000000000007992 */ /* 0x0005ec0000008000 */
[----:B--2---:R-:W2:Y:S02]  /*4f30*/  FENCE.VIEW.ASYNC.S ;  /* 0x00000000000073c6 */ /* 0x004ea40000000000 */
[----:B--2---:R-:W-:Y:S06]  /*4f40*/  BAR.SYNC.DEFER_BLOCKING 0x1, 0x100 ;  /* 0x0044000000007b1d */ /* 0x004fec0000010000 */
[----:B------:R-:W-:Y:S05]  /*4f50*/  @!P2 BRA `(.L_x_62) ;  /* 0x000000000020a947 */ /* 0x000fea0003800000 */
[----:B------:R-:W-:Y:S02]  /*4f60*/  UIADD3 UR44, UR47, 0x30000, URZ ;  /* 0x000300002f2c7890 */ /* 0x000fe4000fffe03f */
[----:B------:R-:W-:Y:S02]  /*4f70*/  UIADD3 UR5, UR45, 0x40, URZ ;  /* 0x000000402d057890 */ /* 0x000fe4000fffe03f */
[----:B------:R-:W-:Y:S01]  /*4f80*/  UIADD3 UR4, UR47, 0x31000, URZ ;  /* 0x000310002f047890 */ /* 0x000fe2000fffe03f */
[----:B------:R-:W-:-:S04]  /*4f90*/  UMOV UR6, UR46 ;  /* 0x0000002e00067c82 */ /* 0x000fc80008000000 */
[----:B------:R2:W-:Y:S04]  /*4fa0*/  UTMASTG.2D [UR44], [UR58] ;  /* 0x0000002c3a0073b5 */ /* 0x0005e80008008000 */
[----:B------:R2:W-:Y:S01]  /*4fb0*/  UTMASTG.2D [UR4], [UR58] ;  /* 0x000000043a0073b5 */ /* 0x0005e20008008000 */
[----:B------:R0:W-:Y:S01]  /*4fc0*/  UTMACMDFLUSH ;  /* 0x00000000000079b7 */ /* 0x0001e20000000000 */
[----:B--2---:R-:W-:-:S04]  /*4fd0*/  DEPBAR.LE SB0, 0x1 ;  /* 0x000080400000791a */ /* 0x004fc80000000000 */
.L_x_62:
[----:B------:R-:W-:Y:S05]  /*4fe0*/  BSYNC B0 ;  /* 0x0000000000007941 */ /* 0x000fea0003800000 */
.L_x_61:
[----:B------:R-:W-:Y:S01]  /*4ff0*/  BAR.SYNC.DEFER_BLOCKING 0x1, 0x100 ;  /* 0x0044000000007b1d */ /* 0x000fe20000010000 */
[----:B------:R-:W-:-:S13]  /*5000*/  ISETP.NE.AND P3, PT, RZ, UR36, PT ;  /* 0x00000024ff007c0c */ /* 0x000fda000bf65270 */
[----:B------:R-:W-:Y:S05]  /*5010*/  @!P3 BRA `(.L_x_63) ;  /* 0x000000000024b947 */ /* 0x000fea0003800000 */
[----:B------:R-:W-:Y:S05]  /*5020*/  @!P1 BRA `(.L_x_64) ;  /* 0x0000000000049947 */ /* 0x000fea0003800000 */
[----:B------:R-:W-:Y:S01]  /*5030*/  BPT.TRAP 0x1 ;  /* 0x000000040000795c */ /* 0x000fe20000300000 */
.L_x_64:
[----:B------:R-:W-:Y:S02]  /*5040*/  ULEA UR4, UR60, UR47, 0x3 ;  /* 0x0000002f3c047291 */ /* 0x000fe4000f8e183f */
[----:B------:R-:W-:Y:S02]  /*5050*/  UIADD3 UR60, UR60, 0x1, URZ ;  /* 0x000000013c3c7890 */ /* 0x000fe4000fffe03f */
[----:B------:R-:W-:Y:S02]  /*5060*/  UIADD3 UR4, UR4, 0x38520, URZ ;  /* 0x0003852004047890 */ /* 0x000fe4000fffe03f */
[----:B------:R-:W-:Y:S02]  /*5070*/  UISETP.NE.AND UP0, UPT, UR60, 0x4, UPT ;  /* 0x000000043c00788c */ /* 0x000fe4000bf05270 */
[----:B------:R-:W-:Y:S02]  /*5080*/  UPRMT UR4, UR43, 0x654, UR4 ;  /* 0x000006542b047896 */ /* 0x000fe40008000004 */
[----:B------:R-:W-:-:S07]  /*5090*/  USEL UR60, UR60, URZ, UP0 ;  /* 0x0000003f3c3c7287 */ /* 0x000fce0008000000 */
[----:B------:R-:W-:Y:S05]  /*50a0*/  SYNCS.ARRIVE.TRANS64.RED.A1T0 RZ, [UR4], RZ ;  /* 0x000000ffffff79a7 */ /* 0x000fea0008100404 */
.L_x_63:
[----:B------:R-:W-:Y:S05]  /*50b0*/  @!P1 BRA `(.L_x_65) ;  /* 0x0000000000049947 */ /* 0x000fea0003800000 */
[----:B------:R-:W-:Y:S01]  /*50c0*/  BPT.TRAP 0x1 ;  /* 0x000000040000795c */ /* 0x000fe20000300000 */
.L_x_65:
[----:B------:R-:W2:Y:S02]  /*50d0*/  SYNCS.PHASECHK.TRANS64.TRYWAIT P3, [UR47+0x38508], R3 ;  /* 0x03850803ff0075a7 */ /* 0x000ea4000806016f */
[----:B--2---:R-:W-:Y:S05]  /*50e0*/  @!P3 BRA `(.L_x_66) ;  /* 0x0000009000bcb947 */ /* 0x004fea0003800000 */
.L_x_272:
[----:B------:R-:W-:Y:S05]  /*50f0*/  @P0 WARPSYNC.ALL ;  /* 0x0000000000000948 */ /* 0x000fea0003800000 */
[----:B------:R-:W2:Y:S01]  /*5100*/  @P0 LDSM.16.MT88.4 R4, [R12+0x32000] ;  /* 0x032000000c04083b */ /* 0x000ea20000004200 */
[-C--:B------:R-:W-:Y:S01]  /*5110*/  FMUL R13, R40, R2.reuse ;  /* 0x00000002280d7220 */ /* 0x080fe20000400000 */
[-C--:B------:R-:W-:Y:S01]  /*5120*/  FMUL R41, R41, R2.reuse ;  /* 0x0000000229297220 */ /* 0x080fe20000400000 */
[-C--:B------:R-:W-:Y:S01]  /*5130*/  FMUL R15, R42, R2.reuse ;  /* 0x000000022a0f7220 */ /* 0x080fe20000400000 */
[----:B------:R-:W3:Y:S01]  /*5140*/  @P0 LDSM.16.MT88.4 R8, [R12+0x32800] ;  /* 0x032800000c08083b */ /* 0x000ee20000004200 */
[-C--:B------:R-:W-:Y:S01]  /*5150*/  FMUL R43, R43, R2.reuse ;  /* 0x000000022b2b7220 */ /* 0x080fe20000400000 */
[-C--:B------:R-:W-:Y:S01]  /*5160*/  FMUL R17, R44, R2.reuse ;  /* 0x000000022c117220 */ /* 0x080fe20000400000 */
[-C--:B------:R-:W-:Y:S01]  /*5170*/  FMUL R45, R45, R2.reuse ;  /* 0x000000022d2d7220 */ /* 0x080fe20000400000 */
[-C--:B------:R-:W-:Y:S01]  /*5180*/  FMUL R19, R46, R2.reuse ;  /* 0x000000022e137220 */ /* 0x080fe20000400000 */
[-C--:B------:R-:W-:Y:S01]  /*5190*/  FMUL R47, R47, R2.reuse ;  /* 0x000000022f2f7220 */ /* 0x080fe20000400000 */
[-C--:B------:R-:W-:Y:S01]  /*51a0*/  FMUL R21, R48, R2.reuse ;  /* 0x0000000230157220 */ /* 0x080fe20000400000 */
[-C--:B------:R-:W-:Y:S01]  /*51b0*/  FMUL R49, R49, R2.reuse ;  /* 0x0000000231317220 */ /* 0x080fe20000400000 */
[-C--:B-1----:R-:W-:Y:S01]  /*51c0*/  FMUL R25, R50, R2.reuse ;  /* 0x0000000232197220 */ /* 0x082fe20000400000 */
[-C--:B------:R-:W-:Y:S01]  /*51d0*/  FMUL R51, R51, R2.reuse ;  /* 0x0000000233337220 */ /* 0x080fe20000400000 */
[-C--:B------:R-:W-:Y:S01]  /*51e0*/  FMUL R27, R52, R2.reuse ;  /* 0x00000002341b7220 */ /* 0x080fe20000400000 */
[-C--:B------:R-:W-:Y:S01]  /*51f0*/  FMUL R53, R53, R2.reuse ;  /* 0x0000000235357220 */ /* 0x080fe20000400000 */
[-C--:B------:R-:W-:Y:S01]  /*5200*/  FMUL R29, R54, R2.reuse ;  /* 0x00000002361d7220 */ /* 0x080fe20000400000 */
[----:B------:R-:W-:Y:S01]  /*5210*/  FMUL R55, R55, R2 ;  /* 0x0000000237377220 */ /* 0x000fe20000400000 */
[----:B------:R-:W-:Y:S05]  /*5220*/  WARPSYNC.ALL ;  /* 0x0000000000007948 */ /* 0x000fea0003800000 */
[----:B------:R-:W-:Y:S01]  /*5230*/  BSSY B0, `(.L_x_67) ;  /* 0x000003d000007945 */ /* 0x000fe20003800000 */
[----:B--2---:R-:W-:-:S02]  /*5240*/  HADD2.F32 R14, -RZ, R4.H0_H0 ;  /* 0x20000004ff0e7230 */ /* 0x004fc40000004100 */
[----:B------:R-:W-:Y:S02]  /*5250*/  HADD2.F32 R16, -RZ, R4.H1_H1 ;  /* 0x30000004ff107230 */ /* 0x000fe40000004100 */
[--C-:B------:R-:W-:Y:S02]  /*5260*/  HADD2.F32 R18, -RZ, R5.reuse.H0_H0 ;  /* 0x20000005ff127230 */ /* 0x100fe40000004100 */
[-C--:B------:R-:W-:Y:S01]  /*5270*/  FFMA R13, R14, R0.reuse, R13 ;  /* 0x000000000e0d7223 */ /* 0x080fe2000000000d */
[----:B------:R-:W-:Y:S02]  /*5280*/  HADD2.F32 R20, -RZ, R5.H1_H1 ;  /* 0x30000005ff147230 */ /* 0x000fe40000004100 */
[-C--:B------:R-:W-:Y:S01]  /*5290*/  FFMA R14, R16, R0.reuse, R41 ;  /* 0x00000000100e7223 */ /* 0x080fe20000000029 */
[----:B------:R-:W-:Y:S02]  /*52a0*/  HADD2.F32 R24, -RZ, R7.H0_H0 ;  /* 0x20000007ff187230 */ /* 0x000fe40000004100 */
[----:B------:R-:W-:Y:S01]  /*52b0*/  FFMA R15, R18, R0, R15 ;  /* 0x00000000120f7223 */ /* 0x000fe2000000000f */
[----:B------:R-:W-:-:S02]  /*52c0*/  HADD2.F32 R18, -RZ, R6.H0_H0 ;  /* 0x20000006ff127230 */ /* 0x000fc40000004100 */
[-C--:B------:R-:W-:Y:S01]  /*52d0*/  FFMA R16, R20, R0.reuse, R43 ;  /* 0x0000000014107223 */ /* 0x080fe2000000002b */
[----:B------:R-:W-:Y:S02]  /*52e0*/  HADD2.F32 R20, -RZ, R6.H1_H1 ;  /* 0x30000006ff147230 */ /* 0x000fe40000004100 */
[-C--:B------:R-:W-:Y:S01]  /*52f0*/  FFMA R19, R24, R0.reuse, R19 ;  /* 0x0000000018137223 */ /* 0x080fe20000000013 */
[----:B------:R-:W-:Y:S02]  /*5300*/  HADD2.F32 R26, -RZ, R7.H1_H1 ;  /* 0x30000007ff1a7230 */ /* 0x000fe40000004100 */
[-C--:B------:R-:W-:Y:S01]  /*5310*/  FFMA R17, R18, R0.reuse, R17 ;  /* 0x0000000012117223 */ /* 0x080fe20000000011 */
[----:B---3--:R-:W-:Y:S02]  /*5320*/  HADD2.F32 R24, -RZ, R8.H0_H0 ;  /* 0x20000008ff187230 */ /* 0x008fe40000004100 */
[----:B------:R-:W-:Y:S01]  /*5330*/  FFMA R18, R20, R0, R45 ;  /* 0x0000000014127223 */ /* 0x000fe2000000002d */
[----:B------:R-:W-:-:S02]  /*5340*/  HADD2.F32 R28, -RZ, R9.H0_H0 ;  /* 0x20000009ff1c7230 */ /* 0x000fc40000004100 */
[-C--:B------:R-:W-:Y:S01]  /*5350*/  FFMA R20, R26, R0.reuse, R47 ;  /* 0x000000001a147223 */ /* 0x080fe2000000002f */
[----:B------:R-:W-:Y:S02]  /*5360*/  HADD2.F32 R26, -RZ, R8.H1_H1 ;  /* 0x30000008ff1a7230 */ /* 0x000fe40000004100 */
        /* <DEDUP_REMOVED lines=11> */
[----:B------:R-:W-:Y:S01]  /*5420*/  F2FP.F16.F32.PACK_AB R25, R26, R25 ;  /* 0x000000191a19723e */ /* 0x000fe200000000ff */
[-C--:B------:R-:W-:Y:S01]  /*5430*/  FFMA R28, R30, R0.reuse, R53 ;  /* 0x000000001e1c7223 */ /* 0x080fe20000000035 */
[----:B------:R-:W-:Y:S01]  /*5440*/  F2FP.F16.F32.PACK_AB R32, R14, R13 ;  /* 0x0000000d0e20723e */ /* 0x000fe200000000ff */
[----:B------:R-:W-:Y:S01]  /*5450*/  FFMA R30, R34, R0, R55 ;  /* 0x00000000221e7223 */ /* 0x000fe20000000037 */
[----:B------:R-:W-:-:S02]  /*5460*/  F2FP.F16.F32.PACK_AB R33, R16, R15 ;  /* 0x0000000f1021723e */ /* 0x000fc400000000ff */
[----:B------:R-:W-:Y:S02]  /*5470*/  F2FP.F16.F32.PACK_AB R34, R18, R17 ;  /* 0x000000111222723e */ /* 0x000fe400000000ff */
[----:B------:R-:W-:Y:S02]  /*5480*/  F2FP.F16.F32.PACK_AB R35, R20, R19 ;  /* 0x000000131423723e */ /* 0x000fe400000000ff */
[----:B------:R-:W-:Y:S02]  /*5490*/  F2FP.F16.F32.PACK_AB R26, R28, R27 ;  /* 0x0000001b1c1a723e */ /* 0x000fe400000000ff */
[----:B------:R-:W-:Y:S01]  /*54a0*/  F2FP.F16.F32.PACK_AB R24, R24, R21 ;  /* 0x000000151818723e */ /* 0x000fe200000000ff */
[----:B------:R1:W-:Y:S01]  /*54b0*/  STSM.16.MT88.4 [R12+0x32000], R32 ;  /* 0x032000200c007844 */ /* 0x0003e20000004200 */
[----:B------:R-:W-:-:S05]  /*54c0*/  F2FP.F16.F32.PACK_AB R27, R30, R29 ;  /* 0x0000001d1e1b723e */ /* 0x000fca00000000ff */
        /* <DEDUP_REMOVED lines=11> */
[----:B------:R-:W-:Y:S02]  /*5580*/  UIADD3 UR9, UR45, 0x40, URZ ;  /* 0x000000402d097890 */ /* 0x000fe4000fffe03f */
[----:B------:R-:W-:Y:S01]  /*5590*/  UIADD3 UR8, UR47, 0x33000, URZ ;  /* 0x000330002f087890 */ /* 0x000fe2000fffe03f */
[----:B------:R-:W-:Y:S01]  /*55a0*/  UMOV UR5, UR45 ;  /* 0x0000002d00057c82 */ /* 0x000fe20008000000 */
[----:B------:R-:W-:-:S03]  /*55b0*/  UMOV UR10, UR6 ;  /* 0x00000006000a7c82 */ /* 0x000fc60008000000 */
[----:B------:R2:W-:Y:S04]  /*55c0*/  UTMASTG.2D [UR4], [UR58] ;  /* 0x000000043a0073b5 */ /* 0x0005e80008008000 */
[----:B------:R2:W-:Y:S01]  /*55d0*/  UTMASTG.2D [UR8], [UR58] ;  /* 0x000000083a0073b5 */ /* 0x0005e20008008000 */
[----:B------:R0:W-:Y:S01]  /*55e0*/  UTMACMDFLUSH ;  /* 0x00000000000079b7 */ /* 0x0001e20000000000 */
[----:B--2---:R-:W-:-:S04]  /*55f0*/  DEPBAR.LE SB0, 0x1 ;  /* 0x000080400000791a */ /* 0x004fc80000000000 */
.L_x_68:
[----:B------:R-:W-:Y:S05]  /*5600*/  BSYNC B0 ;  /* 0x0000000000007941 */ /* 0x000fea0003800000 */
.L_x_67:
[----:B------:R-:W-:Y:S06]  /*5610*/  BAR.SYNC.DEFER_BLOCKING 0x1, 0x100 ;  /* 0x0044000000007b1d */ /* 0x000fec0000010000 */
[----:B------:R-:W-:Y:S05]  /*5620*/  @!P1 BRA `(.L_x_69) ;  /* 0x0000000000049947 */ /* 0x000fea0003800000 */
[----:B------:R-:W-:Y:S01]  /*5630*/  BPT.TRAP 0x1 ;  /* 0x000000040000795c */ /* 0x000fe20000300000 */
.L_x_69:
[----:B------:R-:W-:-:S04]  /*5640*/  ULEA UR4, UR60, UR47, 0x3 ;  /* 0x0000002f3c047291 */ /* 0x000fc8000f8e183f */
[----:B------:R-:W-:-:S04]  /*5650*/  UIADD3 UR4, UR4, 0x38520, URZ ;  /* 0x0003852004047890 */ /* 0x000fc8000fffe03f */
[----:B------:R-:W-:-:S09]  /*5660*/  UPRMT UR4, UR43, 0x654, UR4 ;  /* 0x000006542b047896 */ /* 0x000fd20008000004 */
[----:B------:R-:W-:Y:S01]  /*5670*/  SYNCS.ARRIVE.TRANS64.RED.A1T0 RZ, [UR4], RZ ;  /* 0x000000ffffff79a7 */ /* 0x000fe20008100404 */
[----:B------:R-:W-:Y:S05]  /*5680*/  @!P1 BRA `(.L_x_70) ;  /* 0x0000000000049947 */ /* 0x000fea0003800000 */
[----:B------:R-:W-:Y:S01]  /*5690*/  BPT.TRAP 0x1 ;  /* 0x000000040000795c */ /* 0x000fe20000300000 */
.L_x_70:
[----:B------:R-:W2:Y:S02]  /*56a0*/  SYNCS.PHASECHK.TRANS64.TRYWAIT P3, [UR47+0x38510], R3 ;  /* 0x03851003ff0075a7 */ /* 0x000ea4000806016f */
[----:B--2---:R-:W-:Y:S05]  /*56b0*/  @!P3 BRA `(.L_x_71) ;  /* 0x0000008c0060b947 */ /* 0x004fea0003800000 */
.L_x_273:
        /* <DEDUP_REMOVED lines=81> */
.L_x_73:
[----:B------:R-:W-:Y:S05]  /*5bd0*/  BSYNC B0 ;  /* 0x0000000000007941 */ /* 0x000fea0003800000 */
.L_x_72:
[----:B------:R-:W-:Y:S06]  /*5be0*/  BAR.SYNC.DEFER_BLOCKING 0x1, 0x100 ;  /* 0x0044000000007b1d */ /* 0x000fec0000010000 */
[----:B------:R-:W-:Y:S05]  /*5bf0*/  @!P1 BRA `(.L_x_74) ;  /* 0x0000000000049947 */ /* 0x000fea0003800000 */
[----:B------:R-:W-:Y:S01]  /*5c00*/  BPT.TRAP 0x1 ;  /* 0x000000040000795c */ /* 0x000fe20000300000 */
.L_x_74:
[----:B------:R-:W-:-:S04]  /*5c10*/  UIADD3 UR60, UR60, 0x1, URZ ;  /* 0x000000013c3c7890 */ /* 0x000fc8000fffe03f */
[----:B------:R-:W-:-:S04]  /*5c20*/  UISETP.NE.AND UP0, UPT, UR60, 0x4, UPT ;  /* 0x000000043c00788c */ /* 0x000fc8000bf05270 */
[----:B------:R-:W-:-:S04]  /*5c30*/  USEL UR60, UR60, URZ, UP0 ;  /* 0x0000003f3c3c7287 */ /* 0x000fc80008000000 */
[----:B------:R-:W-:-:S04]  /*5c40*/  ULEA UR4, UR60, UR47, 0x3 ;  /* 0x0000002f3c047291 */ /* 0x000fc8000f8e183f */
[----:B------:R-:W-:-:S04]  /*5c50*/  UIADD3 UR4, UR4, 0x38520, URZ ;  /* 0x0003852004047890 */ /* 0x000fc8000fffe03f */
[----:B------:R-:W-:-:S09]  /*5c60*/  UPRMT UR4, UR43, 0x654, UR4 ;  /* 0x000006542b047896 */ /* 0x000fd20008000004 */
[----:B------:R-:W-:Y:S01]  /*5c70*/  SYNCS.ARRIVE.TRANS64.RED.A1T0 RZ, [UR4], RZ ;  /* 0x000000ffffff79a7 */ /* 0x000fe20008100404 */
[----:B------:R-:W-:Y:S05]  /*5c80*/  @!P1 BRA `(.L_x_75) ;  /* 0x0000000000049947 */ /* 0x000fea0003800000 */
[----:B------:R-:W-:Y:S01]  /*5c90*/  BPT.TRAP 0x1 ;  /* 0x000000040000795c */ /* 0x000fe20000300000 */
.L_x_75:
[----:B------:R-:W2:Y:S02]  /*5ca0*/  SYNCS.PHASECHK.TRANS64.TRYWAIT P3, [UR47+0x38518], R3 ;  /* 0x03851803ff0075a7 */ /* 0x000ea4000806016f */
[----:B--2---:R-:W-:Y:S05]  /*5cb0*/  @!P3 BRA `(.L_x_76) ;  /* 0x0000008400f8b947 */ /* 0x004fea0003800000 */
.L_x_274:
[----:B------:R-:W-:Y:S05]  /*5cc0*/  @P0 WARPSYNC.ALL ;  /* 0x0000000000000948 */ /* 0x000fea0003800000 */
[----:B------:R-:W3:Y:S01]  /*5cd0*/  @P0 LDSM.16.MT88.4 R4, [R12+0x36000] ;  /* 0x036000000c04083b */ /* 0x000ee20000004200 */
[-C--:B--2---:R-:W-:Y:S01]  /*5ce0*/  FMUL R3, R72, R2.reuse ;  /* 0x0000000248037220 */ /* 0x084fe20000400000 */
[-C--:B------:R-:W-:Y:S01]  /*5cf0*/  FMUL R73, R73, R2.reuse ;  /* 0x0000000249497220 */ /* 0x080fe20000400000 */
[-C--:B------:R-:W-:Y:S01]  /*5d00*/  FMUL R13, R74, R2.reuse ;  /* 0x000000024a0d7220 */ /* 0x080fe20000400000 */
[----:B------:R-:W2:Y:S01]  /*5d10*/  @P0 LDSM.16.MT88.4 R8, [R12+0x36800] ;  /* 0x036800000c08083b */ /* 0x000ea20000004200 */
[-C--:B------:R-:W-:Y:S01]  /*5d20*/  FMUL R75, R75, R2.reuse ;  /* 0x000000024b4b7220 */ /* 0x080fe20000400000 */
        /* <DEDUP_REMOVED lines=11> */
[----:B------:R-:W-:Y:S01]  /*5de0*/  FMUL R87, R87, R2 ;  /* 0x0000000257577220 */ /* 0x000fe20000400000 */
[----:B------:R-:W-:Y:S05]  /*5df0*/  WARPSYNC.ALL ;  /* 0x0000000000007948 */ /* 0x000fea0003800000 */
[----:B------:R-:W-:Y:S01]  /*5e00*/  BSSY B0, `(.L_x_77) ;  /* 0x000003d000007945 */ /* 0x000fe20003800000 */
[----:B---3--:R-:W-:-:S02]  /*5e10*/  HADD2.F32 R14, -RZ, R4.H0_H0 ;  /* 0x20000004ff0e7230 */ /* 0x008fc40000004100 */
        /* <DEDUP_REMOVED lines=13> */
[----:B--2---:R-:W-:Y:S02]  /*5ef0*/  HADD2.F32 R24, -RZ, R8.H0_H0 ;  /* 0x20000008ff187230 */ /* 0x004fe40000004100 */
        /* <DEDUP_REMOVED lines=22> */
[----:B------:R-:W-:Y:S01]  /*6060*/  F2FP.F16.F32.PACK_AB R17, R26, R21 ;  /* 0x000000151a11723e */ /* 0x000fe200000000ff */
[----:B------:R1:W-:Y:S01]  /*6070*/  STSM.16.MT88.4 [R12+0x36000], R32 ;  /* 0x036000200c007844 */ /* 0x0003e20000004200 */
[----:B------:R-:W-:Y:S02]  /*6080*/  F2FP.F16.F32.PACK_AB R18, R28, R25 ;  /* 0x000000191c12723e */ /* 0x000fe400000000ff */
        /* <DEDUP_REMOVED lines=20> */
.L_x_78:
[----:B------:R-:W-:Y:S05]  /*61d0*/  BSYNC B0 ;  /* 0x0000000000007941 */ /* 0x000fea0003800000 */
.L_x_77:
[----:B------:R-:W-:Y:S06]  /*61e0*/  BAR.SYNC.DEFER_BLOCKING 0x1, 0x100 ;  /* 0x0044000000007b1d */ /* 0x000fec0000010000 */
[----:B------:R-:W-:Y:S05]  /*61f0*/  @!P1 BRA `(.L_x_79) ;  /* 0x0000000000049947 */ /* 0x000fea0003800000 */
[----:B------:R-:W-:Y:S01]  /*6200*/  BPT.TRAP 0x1 ;  /* 0x000000040000795c */ /* 0x000fe20000300000 */
.L_x_79:
        /* <DEDUP_REMOVED lines=9> */
.L_x_80:
[----:B------:R-:W-:-:S05]  /*62a0*/  IMAD.MOV.U32 R3, RZ, RZ, 0x1 ;  /* 0x00000001ff037424 */ /* 0x000fca00078e00ff */
[----:B------:R-:W-:-:S04]  /*62b0*/  SHF.L.U32 R3, R3, 0x1f, RZ ;  /* 0x0000001f03037819 */ /* 0x000fc800000006ff */
[----:B------:R-:W2:Y:S02]  /*62c0*/  SYNCS.PHASECHK.TRANS64.TRYWAIT P3, [UR47+0x38500], R3 ;  /* 0x03850003ff0075a7 */ /* 0x000ea4000806016f */
[----:B--2---:R-:W-:Y:S05]  /*62d0*/  @!P3 BRA `(.L_x_81) ;  /* 0x000000800088b947 */ /* 0x004fea0003800000 */
.L_x_275:
[----:B------:R-:W-:Y:S05]  /*62e0*/  @P0 WARPSYNC.ALL ;  /* 0x0000000000000948 */ /* 0x000fea0003800000 */
[----:B------:R-:W2:Y:S01]  /*62f0*/  @P0 LDSM.16.MT88.4 R4, [R12+0x30000] ;  /* 0x030000000c04083b */ /* 0x000ea20000004200 */
[-C--:B------:R-:W-:Y:S01]  /*6300*/  FMUL R13, R88, R2.reuse ;  /* 0x00000002580d7220 */ /* 0x080fe20000400000 */
[-C--:B------:R-:W-:Y:S01]  /*6310*/  FMUL R89, R89, R2.reuse ;  /* 0x0000000259597220 */ /* 0x080fe20000400000 */
[-C--:B------:R-:W-:Y:S01]  /*6320*/  FMUL R15, R90, R2.reuse ;  /* 0x000000025a0f7220 */ /* 0x080fe20000400000 */
[----:B------:R-:W3:Y:S01]  /*6330*/  @P0 LDSM.16.MT88.4 R8, [R12+0x30800] ;  /* 0x030800000c08083b */ /* 0x000ee20000004200 */
[-C--:B------:R-:W-:Y:S01]  /*6340*/  FMUL R91, R91, R2.reuse ;  /* 0x000000025b5b7220 */ /* 0x080fe20000400000 */
[-C--:B-1----:R-:W-:Y:S01]  /*6350*/  FMUL R17, R92, R2.reuse ;  /* 0x000000025c117220 */ /* 0x082fe20000400000 */
        /* <DEDUP_REMOVED lines=73> */
.L_x_83:
[----:B------:R-:W-:Y:S05]  /*67f0*/  BSYNC B0 ;  /* 0x0000000000007941 */ /* 0x000fea0003800000 */
.L_x_82:
[----:B------:R-:W-:Y:S06]  /*6800*/  BAR.SYNC.DEFER_BLOCKING 0x1, 0x100 ;  /* 0x0044000000007b1d */ /* 0x000fec0000010000 */
[----:B------:R-:W-:Y:S05]  /*6810*/  @!P1 BRA `(.L_x_84) ;  /* 0x0000000000049947 */ /* 0x000fea0003800000 */
[----:B------:R-:W-:Y:S01]  /*6820*/  BPT.TRAP 0x1 ;  /* 0x000000040000795c */ /* 0x000fe20000300000 */
.L_x_84:
        /* <DEDUP_REMOVED lines=9> */
.L_x_85:
[----:B------:R-:W2:Y:S02]  /*68c0*/  SYNCS.PHASECHK.TRANS64.TRYWAIT P3, [UR47+0x38508], R3 ;  /* 0x03850803ff0075a7 */ /* 0x000ea4000806016f */
[----:B--2---:R-:W-:Y:S05]  /*68d0*/  @!P3 BRA `(.L_x_86) ;  /* 0x0000007c0020b947 */ /* 0x004fea0003800000 */
.L_x_276:
        /* <DEDUP_REMOVED lines=81> */
.L_x_88:
[----:B------:R-:W-:Y:S05]  /*6df0*/  BSYNC B0 ;  /* 0x0000000000007941 */ /* 0x000fea0003800000 */
.L_x_87:
[----:B------:R-:W-:Y:S06]  /*6e00*/  BAR.SYNC.DEFER_BLOCKING 0x1, 0x100 ;  /* 0x0044000000007b1d */ /* 0x000fec0000010000 */
[----:B------:R-:W-:Y:S05]  /*6e10*/  @!P1 BRA `(.L_x_89) ;  /* 0x0000000000049947 */ /* 0x000fea0003800000 */
[----:B------:R-:W-:Y:S01]  /*6e20*/  BPT.TRAP 0x1 ;  /* 0x000000040000795c */ /* 0x000fe20000300000 */
.L_x_89:
        /* <DEDUP_REMOVED lines=9> */
.L_x_90:
[----:B------:R-:W2:Y:S02]  /*6ec0*/  SYNCS.PHASECHK.TRANS64.TRYWAIT P3, [UR47+0x38510], R3 ;  /* 0x03851003ff0075a7 */ /* 0x000ea4000806016f */
[----:B--2---:R-:W-:Y:S05]  /*6ed0*/  @!P3 BRA `(.L_x_91) ;  /* 0x0000007400b8b947 */ /* 0x004fea0003800000 */
.L_x_277:
        /* <DEDUP_REMOVED lines=81> */
.L_x_93:
[----:B------:R-:W-:Y:S05]  /*73f0*/  BSYNC B0 ;  /* 0x0000000000007941 */ /* 0x000fea0003800000 */
.L_x_92:
[----:B------:R-:W-:Y:S06]  /*7400*/  BAR.SYNC.DEFER_BLOCKING 0x1, 0x100 ;  /* 0x0044000000007b1d */ /* 0x000fec0000010000 */
[----:B------:R-:W-:Y:S05]  /*7410*/  @!P1 BRA `(.L_x_94) ;  /* 0x0000000000049947 */ /* 0x000fea0003800000 */
[----:B------:R-:W-:Y:S01]  /*7420*/  BPT.TRAP 0x1 ;  /* 0x000000040000795c */ /* 0x000fe20000300000 */
.L_x_94:
        /* <DEDUP_REMOVED lines=9> */
.L_x_95:
[----:B------:R-:W2:Y:S02]  /*74c0*/  SYNCS.PHASECHK.TRANS64.TRYWAIT P3, [UR47+0x38518], R3 ;  /* 0x03851803ff0075a7 */ /* 0x000ea4000806016f */
[----:B--2---:R-:W-:Y:S05]  /*74d0*/  @!P3 BRA `(.L_x_96) ;  /* 0x000000700050b947 */ /* 0x004fea0003800000 */
.L_x_278:
[----:B------:R-:W-:Y:S05]  /*74e0*/  @P0 WARPSYNC.ALL ;  /* 0x0000000000000948 */ /* 0x000fea0003800000 */
[----:B------:R-:W3:Y:S01]  /*74f0*/  @P0 LDSM.16.MT88.4 R4, [R12+0x36000] ;  /* 0x036000000c04083b */ /* 0x000ee20000004200 */
[-C--:B------:R-:W-:Y:S01]  /*7500*/  FMUL R144, R144, R2.reuse ;  /* 0x0000000290907220 */ /* 0x080fe20000400000 */
[-C--:B-1----:R-:W-:Y:S01]  /*7510*/  FMUL R24, R145, R2.reuse ;  /* 0x0000000291187220 */ /* 0x082fe20000400000 */
[-C--:B------:R-:W-:Y:S01]  /*7520*/  FMUL R136, R136, R2.reuse ;  /* 0x0000000288887220 */ /* 0x080fe20000400000 */
[----:B------:R-:W1:Y:S01]  /*7530*/  @P0 LDSM.16.MT88.4 R8, [R12+0x36800] ;  /* 0x036800000c08083b */ /* 0x000e620000004200 */
[-C--:B--2---:R-:W-:Y:S01]  /*7540*/  FMUL R14, R137, R2.reuse ;  /* 0x00000002890e7220 */ /* 0x084fe20000400000 */
        /* <DEDUP_REMOVED lines=14> */
[----:B---3--:R-:W-:-:S02]  /*7630*/  HADD2.F32 R15, -RZ, R5.H0_H0 ;  /* 0x20000005ff0f7230 */ /* 0x008fc40000004100 */
[----:B------:R-:W-:Y:S02]  /*7640*/  HADD2.F32 R21, -RZ, R7.H0_H0 ;  /* 0x20000007ff157230 */ /* 0x000fe40000004100 */
[--C-:B-1----:R-:W-:Y:S02]  /*7650*/  HADD2.F32 R25, -RZ, R8.reuse.H0_H0 ;  /* 0x20000008ff197230 */ /* 0x102fe40000004100 */
        /* <DEDUP_REMOVED lines=11> */
[--C-:B------:R-:W-:Y:S02]  /*7710*/  HADD2.F32 R17, -RZ, R6.reuse.H0_H0 ;  /* 0x20000006ff117230 */ /* 0x100fe40000004100 */
[----:B------:R-:W-:Y:S01]  /*7720*/  FFMA R14, R13, R0, R14 ;  /* 0x000000000d0e7223 */ /* 0x000fe2000000000e */
[----:B------:R-:W-:-:S02]  /*7730*/  HADD2.F32 R19, -RZ, R6.H1_H1 ;  /* 0x30000006ff137230 */ /* 0x000fc40000004100 */
        /* <DEDUP_REMOVED lines=40> */
[----:B------:R2:W-:Y:S02]  /*79c0*/  UTMASTG.2D [UR8], [UR58] ;  /* 0x000000083a0073b5 */ /* 0x0005e40008008000 */
[----:B--2---:R0:W-:Y:S02]  /*79d0*/  UTMACMDFLUSH ;  /* 0x00000000000079b7 */ /* 0x0041e40000000000 */
.L_x_98:
[----:B------:R-:W-:Y:S05]  /*79e0*/  BSYNC B0 ;  /* 0x0000000000007941 */ /* 0x000fea0003800000 */
.L_x_97:
[----:B------:R-:W-:Y:S04]  /*79f0*/  BSSY B0, `(.L_x_99) ;  /* 0x0000003000007945 */ /* 0x000fe80003800000 */
[----:B------:R-:W-:Y:S05]  /*7a00*/  @!P2 BRA `(.L_x_100) ;  /* 0x000000000004a947 */ /* 0x000fea0003800000 */
[----:B------:R-:W-:-:S04]  /*7a10*/  DEPBAR.LE SB0, 0x1 ;  /* 0x000080400000791a */ /* 0x000fc80000000000 */
.L_x_100:
[----:B------:R-:W-:Y:S05]  /*7a20*/  BSYNC B0 ;  /* 0x0000000000007941 */ /* 0x000fea0003800000 */
.L_x_99:
[----:B------:R-:W-:Y:S06]  /*7a30*/  BAR.SYNC.DEFER_BLOCKING 0x1, 0x100 ;  /* 0x0044000000007b1d */ /* 0x000fec0000010000 */
[----:B------:R-:W-:Y:S05]  /*7a40*/  @!P1 BRA `(.L_x_101) ;  /* 0x0000000000049947 */ /* 0x000fea0003800000 */
[----:B------:R-:W-:Y:S01]  /*7a50*/  BPT.TRAP 0x1 ;  /* 0x000000040000795c */ /* 0x000fe20000300000 */
.L_x_101:
[----:B------:R-:W-:Y:S02]  /*7a60*/  UIADD3 UR4, UR7, 0x1, URZ ;  /* 0x0000000107047890 */ /* 0x000fe4000fffe03f */
[----:B------:R-:W-:Y:S02]  /*7a70*/  UISETP.NE.AND UP1, UPT, UR50, 0x3, UPT ;  /* 0x000000033200788c */ /* 0x000fe4000bf25270 */
[----:B------:R-:W-:-:S04]  /*7a80*/  UISETP.NE.AND UP0, UPT, UR4, 0x4, UPT ;  /* 0x000000040400788c */ /* 0x000fc8000bf05270 */
[----:B------:R-:W-:Y:S01]  /*7a90*/  USEL UR4, UR4, URZ, UP0 ;  /* 0x0000003f04047287 */ /* 0x000fe20008000000 */
[----:B------:R-:W-:-:S03]  /*7aa0*/  PLOP3.LUT P2, PT, PT, PT, UP1, 0x80, 0x0 ;  /* 0x000000000000781c */ /* 0x000fc60003f4f018 */
[----:B------:R-:W-:Y:S02]  /*7ab0*/  ULEA UR5, UR4, UR47, 0x3 ;  /* 0x0000002f04057291 */ /* 0x000fe4000f8e183f */
[----:B------:R-:W-:Y:S02]  /*7ac0*/  UIADD3 UR4, UR4, 0x1, URZ ;  /* 0x0000000104047890 */ /* 0x000fe4000fffe03f */
[----:B------:R-:W-:Y:S02]  /*7ad0*/  UIADD3 UR5, UR5, 0x38520, URZ ;  /* 0x0003852005057890 */ /* 0x000fe4000fffe03f */
[----:B------:R-:W-:Y:S02]  /*7ae0*/  UISETP.NE.AND UP0, UPT, UR4, 0x4, UPT ;  /* 0x000000040400788c */ /* 0x000fe4000bf05270 */
[----:B------:R-:W-:Y:S02]  /*7af0*/  UPRMT UR5, UR43, 0x654, UR5 ;  /* 0x000006542b057896 */ /* 0x000fe40008000005 */
[----:B------:R-:W-:-:S07]  /*7b00*/  USEL UR60, UR4, URZ, UP0 ;  /* 0x0000003f043c7287 */ /* 0x000fce0008000000 */
[----:B------:R-:W-:Y:S01]  /*7b10*/  SYNCS.ARRIVE.TRANS64.RED.A1T0 RZ, [UR5], RZ ;  /* 0x000000ffffff79a7 */ /* 0x000fe20008100405 */
[----:B------:R-:W-:Y:S05]  /*7b20*/  @!P2 BRA `(.L_x_102) ;  /* 0x000000000004a947 */ /* 0x000fea0003800000 */
[----:B------:R-:W-:Y:S01]  /*7b30*/  BPT.TRAP 0x1 ;  /* 0x000000040000795c */ /* 0x000fe20000300000 */
.L_x_102:
[----:B------:R-:W-:Y:S01]  /*7b40*/  ULEA UR4, UR39, UR47, 0x3 ;  /* 0x0000002f27047291 */ /* 0x000fe2000f8e183f */
[----:B------:R-:W-:-:S08]  /*7b50*/  SHF.L.U32 R0, R154, 0x1f, RZ ;  /* 0x0000001f9a007819 */ /* 0x000fd000000006ff */
[----:B------:R-:W2:Y:S02]  /*7b60*/  SYNCS.PHASECHK.TRANS64.TRYWAIT P0, [UR4+0x38400], R0 ;  /* 0x03840000ff0075a7 */ /* 0x000ea40008000144 */
[----:B--2---:R-:W-:Y:S05]  /*7b70*/  @!P0 BRA `(.L_x_103) ;  /* 0x0000006800c08947 */ /* 0x004fea0003800000 */
.L_x_279:
[----:B------:R-:W-:-:S09]  /*7b80*/  ULEA UR5, UR39, UR47, 0x4 ;  /* 0x0000002f27057291 */ /* 0x000fd2000f8e203f */
[----:B------:R-:W3:Y:S01]  /*7b90*/  LDS.128 R16, [UR5+0x38550] ;  /* 0x03855005ff107984 */ /* 0x000ee20008000c00 */
[----:B------:R-:W-:Y:S01]  /*7ba0*/  @!PT LDS RZ, [RZ] ;  /* 0x00000000fffff984 */ /* 0x000fe20000000800 */
[----:B------:R-:W-:Y:S01]  /*7bb0*/  @!PT LDS RZ, [RZ] ;  /* 0x00000000fffff984 */ /* 0x000fe20000000800 */
[----:B------:R-:W-:Y:S01]  /*7bc0*/  @!PT LDS RZ, [RZ] ;  /* 0x00000000fffff984 */ /* 0x000fe20000000800 */
[----:B------:R-:W-:Y:S01]  /*7bd0*/  @!PT LDS RZ, [RZ] ;  /* 0x00000000fffff984 */ /* 0x000fe20000000800 */
[----:B------:R4:W-:Y:S06]  /*7be0*/  MEMBAR.ALL.CTA ;  /* 0x0000000000007992 */ /* 0x0009ec0000008000 */
[----:B----4-:R-:W4:Y:S01]  /*7bf0*/  FENCE.VIEW.ASYNC.S ;  /* 0x00000000000073c6 */ /* 0x010f220000000000 */
[----:B------:R-:W-:Y:S05]  /*7c00*/  @!P2 BRA `(.L_x_104) ;  /* 0x000000000004a947 */ /* 0x000fea0003800000 */
[----:B------:R-:W-:Y:S01]  /*7c10*/  BPT.TRAP 0x1 ;  /* 0x000000040000795c */ /* 0x000fe20000300000 */
.L_x_104:
[----:B---3--:R-:W-:Y:S01]  /*7c20*/  ISETP.NE.AND P0, PT, R19, RZ, PT ;  /* 0x000000ff1300720c */ /* 0x008fe20003f05270 */
[----:B------:R-:W-:Y:S01]  /*7c30*/  UIADD3 UR4, UR4, 0x38440, URZ ;  /* 0x0003844004047890 */ /* 0x000fe2000fffe03f */
[CC--:B------:R-:W-:Y:S02]  /*7c40*/  ISETP.NE.AND P2, PT, R155.reuse, R18.reuse, PT ;  /* 0x000000129b00720c */ /* 0x0c0fe40003f45270 */
[----:B------:R-:W-:Y:S01]  /*7c50*/  ISETP.EQ.OR P0, PT, R155, R18, !P0 ;  /* 0x000000129b00720c */ /* 0x000fe20004702670 */
[----:B------:R-:W-:-:S09]  /*7c60*/  UPRMT UR4, UR43, 0x654, UR4 ;  /* 0x000006542b047896 */ /* 0x000fd20008000004 */
[----:B----4-:R-:W-:Y:S03]  /*7c70*/  SYNCS.ARRIVE.TRANS64.RED.A1T0 RZ, [UR4], RZ ;  /* 0x000000ffffff79a7 */ /* 0x010fe60008100404 */
[----:B------:R-:W-:Y:S05]  /*7c80*/  @P0 BRA `(.L_x_105) ;  /* 0x0000000000fc0947 */ /* 0x000fea0003800000 */
[----:B------:R-:W-:-:S13]  /*7c90*/  ISETP.NE.AND P0, PT, RZ, UR55, PT ;  /* 0x00000037ff007c0c */ /* 0x000fda000bf05270 */
[----:B------:R-:W-:Y:S05]  /*7ca0*/  @P0 BRA `(.L_x_105) ;  /* 0x0000000000f40947 */ /* 0x000fea0003800000 */
[----:B--2---:R-:W2:Y:S01]  /*7cb0*/  S2R R0, SR_LANEID ;  /* 0x0000000000007919 */ /* 0x004ea20000000000 */
[----:B------:R-:W-:Y:S01]  /*7cc0*/  ELECT P0, URZ, PT ;  /* 0x00000000003f782f */ /* 0x000fe20003800000 */
[----:B------:R-:W-:Y:S01]  /*7cd0*/  BSSY B0, `(.L_x_106) ;  /* 0x000002f000007945 */ /* 0x000fe20003800000 */
[----:B--2---:R-:W-:-:S11]  /*7ce0*/  IMAD.SHL.U32 R15, R0, 0x4, RZ ;  /* 0x00000004000f7824 */ /* 0x004fd600078e00ff */
[----:B------:R-:W-:Y:S05]  /*7cf0*/  @!P0 BRA `(.L_x_107) ;  /* 0x0000000000b08947 */ /* 0x000fea0003800000 */
[----:B------:R-:W-:Y:S01]  /*7d00*/  IMAD.SHL.U32 R0, R18, 0x8, RZ ;  /* 0x0000000812007824 */ /* 0x000fe200078e00ff */
[----:B------:R-:W-:Y:S01]  /*7d10*/  SHF.R.S32.HI R3, RZ, 0x1f, R18 ;  /* 0x0000001fff037819 */ /* 0x000fe20000011412 */
[----:B------:R-:W-:-:S03]  /*7d20*/  ULDC.64 UR4, c[0x0][0x820] ;  /* 0x0002080000047ab9 */ /* 0x000fc60000000a00 */
[----:B------:R-:W-:Y:S02]  /*7d30*/  SHF.L.U64.HI R8, R18, 0x3, R3 ;  /* 0x0000000312087819 */ /* 0x000fe40000010203 */
[----:B-1----:R-:W-:Y:S01]  /*7d40*/  IADD3 R4, P0, R0, UR4, RZ ;  /* 0x0000000400047c10 */ /* 0x002fe2000ff1e0ff */
[----:B------:R-:W1:Y:S03]  /*7d50*/  LDC.64 R2, c[0x0][0x290] ;  /* 0x0000a400ff027b82 */ /* 0x000e660000000a00 */
[----:B------:R-:W-:Y:S01]  /*7d60*/  IADD3.X R5, R8, UR5, RZ, P0, !PT ;  /* 0x0000000508057c10 */ /* 0x000fe200087fe4ff */
[----:B------:R-:W-:-:S05]  /*7d70*/  ULDC.64 UR4, c[0x0][0x818] ;  /* 0x0002060000047ab9 */ /* 0x000fca0000000a00 */
[----:B------:R-:W2:Y:S01]  /*7d80*/  LDG.E.64 R4, desc[UR56][R4.64] ;  /* 0x0000003804047981 */ /* 0x000ea2000c1e1b00 */
[----:B-1----:R-:W-:Y:S01]  /*7d90*/  IMAD.WIDE R6, R18, 0xc, R2 ;  /* 0x0000000c12067825 */ /* 0x002fe200078e0202 */
[----:B------:R-:W-:Y:S02]  /*7da0*/  IADD3 R2, P0, R0, UR4, RZ ;  /* 0x0000000400027c10 */ /* 0x000fe4000ff1e0ff */
[----:B------:R-:W1:Y:S02]  /*7db0*/  LDS R0, [UR49+0x1c] ;  /* 0x00001c31ff007984 */ /* 0x000e640008000800 */
[----:B------:R-:W-:Y:S02]  /*7dc0*/  IADD3.X R3, R8, UR5, RZ, P0, !PT ;  /* 0x0000000508037c10 */ /* 0x000fe400087fe4ff */
[----:B------:R-:W3:Y:S04]  /*7dd0*/  LDG.E R12, desc[UR56][R6.64] ;  /* 0x00000038060c7981 */ /* 0x000ee8000c1e1900 */
[----:B------:R4:W5:Y:S04]  /*7de0*/  LDG.E R13, desc[UR56][R6.64+0x4] ;  /* 0x00000438060d7981 */ /* 0x000968000c1e1900 */
[----:B------:R-:W5:Y:S01]  /*7df0*/  LDG.E.64 R2, desc[UR56][R2.64] ;  /* 0x0000003802027981 */ /* 0x000f62000c1e1b00 */
[----:B------:R-:W-:-:S03]  /*7e00*/  IMAD.U32 R8, RZ, RZ, UR49 ;  /* 0x00000031ff087e24 */ /* 0x000fc6000f8e00ff */
[----:B------:R-:W-:Y:S02]  /*7e10*/  STS [UR49+0x30], RZ ;  /* 0x000030ffff007988 */ /* 0x000fe40008000831 */
[----:B------:R-:W-:Y:S02]  /*7e20*/  SHF.R.U64 R8, R8, 0x4, RZ ;  /* 0x0000000408087819 */ /* 0x000fe400000012ff */
[----:B----4-:R-:W-:-:S03]  /*7e30*/  CS2R R6, SRZ ;  /* 0x0000000000067805 */ /* 0x010fc6000001ff00 */
[----:B------:R-:W-:Y:S04]  /*7e40*/  STS [UR49+0x10], R8 ;  /* 0x00001008ff007988 */ /* 0x000fe80008000831 */
[----:B------:R-:W-:Y:S01]  /*7e50*/  STS [UR49+0x14], R8 ;  /* 0x00001408ff007988 */ /* 0x000fe20008000831 */
[C---:B--2---:R-:W-:Y:S02]  /*7e60*/  SHF.L.U64.HI R11, R4.reuse, 0x1, R5 ;  /* 0x00000001040b7819 */ /* 0x044fe40000010205 */
[----:B------:R-:W-:Y:S02]  /*7e70*/  SHF.L.U32 R10, R4, 0x1, RZ ;  /* 0x00000001040a7819 */ /* 0x000fe400000006ff */
[----:B------:R-:W-:Y:S02]  /*7e80*/  LOP3.LUT R11, R11, 0x1fffffff, RZ, 0xc0, !PT ;  /* 0x1fffffff0b0b7812 */ /* 0x000fe400078ec0ff */
[----:B------:R-:W-:-:S02]  /*7e90*/  LOP3.LUT R10, R10, 0xfffffffe, RZ, 0xc0, !PT ;  /* 0xfffffffe0a0a7812 */ /* 0x000fc400078ec0ff */
[--C-:B------:R-:W-:Y:S02]  /*7ea0*/  SHF.R.U32.HI R5, RZ, 0x4, R11.reuse ;  /* 0x00000004ff057819 */ /* 0x100fe4000001160b */
[----:B------:R-:W-:Y:S02]  /*7eb0*/  SHF.R.U64 R10, R10, 0x4, R11 ;  /* 0x000000040a0a7819 */ /* 0x000fe4000000120b */
[----:B-1----:R-:W-:-:S03]  /*7ec0*/  LOP3.LUT R0, R0, 0xf, R5, 0xb8, !PT ;  /* 0x0000000f00007812 */ /* 0x002fc600078eb805 */
[----:B------:R-:W-:Y:S04]  /*7ed0*/  STS [UR49+0xc], R10 ;  /* 0x00000c0aff007988 */ /* 0x000fe80008000831 */
[----:B------:R-:W-:Y:S01]  /*7ee0*/  STS [UR49+0x1c], R0 ;  /* 0x00001c00ff007988 */ /* 0x000fe20008000831 */
[----:B---3--:R-:W-:-:S03]  /*7ef0*/  VIADD R4, R12, 0xffffffff ;  /* 0xffffffff0c047836 */ /* 0x008fc60000000000 */
[----:B------:R-:W1:Y:S04]  /*7f00*/  LDS R5, [UR49+0x1c] ;  /* 0x00001c31ff057984 */ /* 0x000e680008000800 */
[----:B-----5:R-:W-:Y:S01]  /*7f10*/  STS.64 [UR49], R2 ;  /* 0x00000002ff007988 */ /* 0x020fe20008000a31 */
[----:B-1----:R-:W-:-:S05]  /*7f20*/  LOP3.LUT R5, R5, 0xf0, RZ, 0xb8, !PT ;  /* 0x000000f005057812 */ /* 0x002fca00078eb8ff */
[----:B------:R1:W-:Y:S04]  /*7f30*/  STS [UR49+0x1c], R5 ;  /* 0x00001c05ff007988 */ /* 0x0003e80008000831 */
[----:B------:R-:W2:Y:S01]  /*7f40*/  LDS R9, [UR49+0x1c] ;  /* 0x00001c31ff097984 */ /* 0x000ea20008000800 */
[----:B-1----:R-:W-:-:S05]  /*7f50*/  VIADD R5, R13, 0xffffffff ;  /* 0xffffffff0d057836 */ /* 0x002fca0000000000 */
[----:B------:R-:W-:Y:S01]  /*7f60*/  STS.128 [UR49+0x20], R4 ;  /* 0x00002004ff007988 */ /* 0x000fe20008000c31 */
[----:B--2---:R-:W-:-:S05]  /*7f70*/  LOP3.LUT R9, R9, 0xf00, RZ, 0xb8, !PT ;  /* 0x00000f0009097812 */ /* 0x004fca00078eb8ff */
[----:B------:R-:W-:Y:S04]  /*7f80*/  STS.64 [UR49+0x18], R8 ;  /* 0x00001808ff007988 */ /* 0x000fe80008000a31 */
[----:B------:R-:W1:Y:S02]  /*7f90*/  LDS R14, [UR49+0x1c] ;  /* 0x00001c31ff0e7984 */ /* 0x000e640008000800 */
[----:B-1----:R-:W-:-:S05]  /*7fa0*/  LOP3.LUT R0, R14, 0xf000, RZ, 0xb8, !PT ;  /* 0x0000f0000e007812 */ /* 0x002fca00078eb8ff */
[----:B------:R2:W-:Y:S02]  /*7fb0*/  STS [UR49+0x1c], R0 ;  /* 0x00001c00ff007988 */ /* 0x0005e40008000831 */
.L_x_107:
[----:B------:R-:W-:Y:S05]  /*7fc0*/  BSYNC B0 ;  /* 0x0000000000007941 */ /* 0x000fea0003800000 */
.L_x_106:
[----:B------:R-:W-:Y:S01]  /*7fd0*/  NOP ;  /* 0x0000000000007918 */ /* 0x000fe20000000000 */
[----:B-1----:R1:W3:Y:S01]  /*7fe0*/  LDS R5, [R15+UR49] ;  /* 0x000000310f057984 */ /* 0x0022e20008000800 */
[----:B------:R-:W-:Y:S02]  /*7ff0*/  ELECT P0, URZ, PT ;  /* 0x00000000003f782f */ /* 0x000fe40003800000 */
[----:B------:R-:W-:Y:S01]  /*8000*/  IADD3 R2, P3, R15, UR58, RZ ;  /* 0x0000003a0f027c10 */ /* 0x000fe2000ff7e0ff */
[----:B------:R-:W-:Y:S04]  /*8010*/  BSSY B0, `(.L_x_108) ;  /* 0x0000005000007945 */ /* 0x000fe80003800000 */
[----:B------:R-:W-:-:S06]  /*8020*/  IMAD.X R3, RZ, RZ, UR59, P3 ;  /* 0x0000003bff037e24 */ /* 0x000fcc00098e06ff */
[----:B-1----:R-:W-:Y:S05]  /*8030*/  @!P0 BRA `(.L_x_109) ;  /* 0x0000000000088947 */ /* 0x002fea0003800000 */
[----:B------:R0:W-:Y:S01]  /*8040*/  UTMACMDFLUSH ;  /* 0x00000000000079b7 */ /* 0x0001e20000000000 */
[----:B------:R-:W-:-:S04]  /*8050*/  DEPBAR.LE SB0, 0x0 ;  /* 0x000080000000791a */ /* 0x000fc80000000000 */
.L_x_109:
[----:B------:R-:W-:Y:S05]  /*8060*/  BSYNC B0 ;  /* 0x0000000000007941 */ /* 0x000fea0003800000 */
.L_x_108:
[----:B---3--:R3:W5:Y:S02]  /*8070*/  ATOMG.E.EXCH.STRONG.GPU PT, RZ, [R2], R5 ;  /* 0x0000000502ff73a8 */ /* 0x00876400041ee100 */
.L_x_105:
[----:B------:R-:W-:Y:S01]  /*8080*/  R2UR UR4, R153 ;  /* 0x00000000990472ca */ /* 0x000fe200000e0000 */
[----:B------:R-:W-:Y:S01]  /*8090*/  UIADD3 UR39, UR39, 0x1, URZ ;  /* 0x0000000127277890 */ /* 0x000fe2000fffe03f */
[----:B------:R-:W-:Y:S01]  /*80a0*/  ISETP.NE.AND P0, PT, R19, RZ, PT ;  /* 0x000000ff1300720c */ /* 0x000fe20003f05270 */
[----:B------:R-:W-:Y:S01]  /*80b0*/  UIADD3 UR36, UR36, 0x8, URZ ;  /* 0x0000000824247890 */ /* 0x000fe2000fffe03f */
[----:B-1----:R-:W-:Y:S01]  /*80c0*/  SEL R4, RZ, 0x1, !P2 ;  /* 0x00000001ff047807 */ /* 0x002fe20005000000 */
[----:B------:R-:W-:-:S04]  /*80d0*/  UISETP.NE.AND UP3, UPT, UR39, 0x8, UPT ;  /* 0x000000082700788c */ /* 0x000fc8000bf65270 */
[----:B------:R-:W-:Y:S02]  /*80e0*/  USEL UR6, URZ, 0x1, UP3 ;  /* 0x000000013f067887 */ /* 0x000fe40009800000 */
[----:B------:R-:W-:Y:S02]  /*80f0*/  USEL UR39, UR39, URZ, UP3 ;  /* 0x0000003f27277287 */ /* 0x000fe40009800000 */
[----:B------:R-:W-:Y:S02]  /*8100*/  UIADD3 UR4, UR4, 0x3f, URZ ;  /* 0x0000003f04047890 */ /* 0x000fe4000fffe03f */
[----:B------:R-:W-:Y:S02]  /*8110*/  LOP3.LUT R154, R154, UR6, RZ, 0x3c, !PT ;  /* 0x000000069a9a7c12 */ /* 0x000fe4000f8e3cff */
[----:B------:R-:W-:-:S04]  /*8120*/  USHF.R.S32.HI UR5, URZ, 0x1f, UR4 ;  /* 0x0000001f3f057899 */ /* 0x000fc80008011404 */
[----:B------:R-:W-:-:S04]  /*8130*/  ULEA.HI UR5, UR5, UR4, URZ, 0x6 ;  /* 0x0000000405057291 */ /* 0x000fc8000f8f303f */
[----:B------:R-:W-:-:S04]  /*8140*/  USHF.R.S32.HI UR5, URZ, 0x6, UR5 ;  /* 0x000000063f057899 */ /* 0x000fc80008011405 */
[----:B------:R-:W-:-:S04]  /*8150*/  UIADD3 UR37, UR5, UR37, URZ ;  /* 0x0000002505257290 */ /* 0x000fc8000fffe03f */
[----:B------:R-:W-:Y:S02]  /*8160*/  USHF.R.U32.HI UR4, URZ, 0x3, UR37 ;  /* 0x000000033f047899 */ /* 0x000fe40008011625 */
[----:B------:R-:W-:Y:S02]  /*8170*/  UISETP.GT.U32.AND UP0, UPT, UR37, 0x7, UPT ;  /* 0x000000072500788c */ /* 0x000fe4000bf04070 */
[----:B------:R-:W-:Y:S02]  /*8180*/  ULOP3.LUT UR4, UR4, 0x1, URZ, 0xc0, !UPT ;  /* 0x0000000104047892 */ /* 0x000fe4000f8ec03f */
[----:B------:R-:W-:Y:S02]  /*8190*/  UISETP.LT.U32.AND UP1, UPT, UR5, 0x8, UP0 ;  /* 0x000000080500788c */ /* 0x000fe40008721070 */
[----:B------:R-:W-:Y:S02]  /*81a0*/  UISETP.NE.U32.AND UP2, UPT, UR4, 0x1, UPT ;  /* 0x000000010400788c */ /* 0x000fe4000bf45070 */
[----:B------:R-:W-:-:S02]  /*81b0*/  ULOP3.LUT UR37, UR37, 0x7, URZ, 0xc0, !UPT ;  /* 0x0000000725257892 */ /* 0x000fc4000f8ec03f */
[----:B------:R-:W-:Y:S02]  /*81c0*/  UISETP.GT.U32.AND UP0, UPT, UR5, 0x7, !UP2 ;  /* 0x000000070500788c */ /* 0x000fe4000d704070 */
[----:B------:R-:W-:Y:S02]  /*81d0*/  USEL UR5, URZ, 0x1, !UP1 ;  /* 0x000000013f057887 */ /* 0x000fe4000c800000 */
[----:B------:R-:W-:-:S04]  /*81e0*/  USEL UR4, URZ, 0x1, !UP0 ;  /* 0x000000013f047887 */ /* 0x000fc8000c000000 */
[----:B------:R-:W-:Y:S01]  /*81f0*/  ULOP3.LUT UR38, UR4, UR38, UR5, 0x96, !UPT ;  /* 0x0000002604267292 */ /* 0x000fe2000f8e9605 */
[----:B------:R-:W-:Y:S11]  /*8200*/  @P0 BRA `(.L_x_110) ;  /* 0xffffffb400380947 */ /* 0x000ff6000383ffff */
[----:B------:R-:W-:-:S04]  /*8210*/  DEPBAR.LE SB0, 0x0 ;  /* 0x000080000000791a */ /* 0x000fc80000000000 */
[----:B------:R-:W-:Y:S05]  /*8220*/  @!P1 BRA `(.L_x_111) ;  /* 0x0000000000049947 */ /* 0x000fea0003800000 */
[----:B------:R-:W-:Y:S01]  /*8230*/  BPT.TRAP 0x1 ;  /* 0x000000040000795c */ /* 0x000fe20000300000 */
.L_x_111:
[----:B------:R-:W-:-:S04]  /*8240*/  ULEA UR47, UR60, UR47, 0x3 ;  /* 0x0000002f3c2f7291 */ /* 0x000fc8000f8e183f */
[----:B------:R-:W-:-:S04]  /*8250*/  UIADD3 UR47, UR47, 0x38520, URZ ;  /* 0x000385202f2f7890 */ /* 0x000fc8000fffe03f */
[----:B------:R-:W-:-:S09]  /*8260*/  UPRMT UR47, UR43, 0x654, UR47 ;  /* 0x000006542b2f7896 */ /* 0x000fd2000800002f */
[----:B-----5:R-:W-:Y:S01]  /*8270*/  SYNCS.ARRIVE.TRANS64.RED.A1T0 RZ, [UR47], RZ ;  /* 0x000000ffffff79a7 */ /* 0x020fe2000810042f */
[----:B------:R-:W-:Y:S05]  /*8280*/  EXIT ;  /* 0x000000000000794d */ /* 0x000fea0003800000 */
.L_x_20:
[----:B------:R-:W-:-:S08]  /*8290*/  NOP ;  /* 0x0000000000007918 */ /* 0x000fd00000000000 */
[----:B----45:R-:W1:-:S00]  /*82a0*/  USETMAXREG.DEALLOC.CTAPOOL 0x28 ;  /* 0x00000028000079c8 */ /* 0x030e4000080e0500 */
[----:B------:R-:W-:-:S06]  /*82b0*/  UISETP.NE.AND UP1, UPT, UR55, 0x3, UPT ;  /* 0x000000033700788c */ /* 0x000fcc000bf25270 */
[----:B------:R-:W-:-:S13]  /*82c0*/  PLOP3.LUT P1, PT, PT, PT, UP1, 0x80, 0x0 ;  /* 0x000000000000781c */ /* 0x000fda0003f2f018 */
[----:B-1----:R-:W-:Y:S05]  /*82d0*/  @!P1 BRA `(.L_x_112) ;  /* 0x0000003c00149947 */ /* 0x002fea0003800000 */
[----:B------:R-:W-:-:S13]  /*82e0*/  ISETP.NE.AND P0, PT, RZ, UR55, PT ;  /* 0x00000037ff007c0c */ /* 0x000fda000bf05270 */
[----:B------:R-:W-:Y:S05]  /*82f0*/  @!P0 BRA `(.L_x_113) ;  /* 0x0000001c00b08947 */ /* 0x000fea0003800000 */
[----:B------:R-:W-:-:S06]  /*8300*/  UISETP.NE.AND UP0, UPT, UR55, 0x2, UPT ;  /* 0x000000023700788c */ /* 0x000fcc000bf05270 */
[----:B------:R-:W-:-:S13]  /*8310*/  PLOP3.LUT P0, PT, PT, PT, UP0, 0x80, 0x0 ;  /* 0x000000000000781c */ /* 0x000fda0003f0f008 */
[----:B--2---:R-:W-:Y:S05]  /*8320*/  @P0 EXIT ;  /* 0x000000000000094d */ /* 0x004fea0003800000 */
[----:B------:R-:W1:Y:S01]  /*8330*/  S2UR UR4, SR_CTAID.Y ;  /* 0x00000000000479c3 */ /* 0x000e620000002600 */
[----:B------:R-:W-:Y:S01]  /*8340*/  ELECT P0, URZ, PT ;  /* 0x00000000003f782f */ /* 0x000fe20003800000 */
[----:B------:R-:W-:Y:S01]  /*8350*/  BSSY B0, `(.L_x_114) ;  /* 0x000001d000007945 */ /* 0x000fe20003800000 */
[----:B-1----:R-:W-:-:S11]  /*8360*/  UIMAD UR4, UR4, UR41, UR40 ;  /* 0x00000029040472a4 */ /* 0x002fd6000f8e0228 */
[----:B------:R-:W-:Y:S05]  /*8370*/  @!P0 BRA `(.L_x_115) ;  /* 0x0000000000688947 */ /* 0x000fea0003800000 */
[----:B------:R-:W1:Y:S01]  /*8380*/  LDC.64 R4, c[0x0][0x600] ;  /* 0x00018000ff047b82 */ /* 0x000e620000000a00 */
[----:B------:R-:W-:Y:S02]  /*8390*/  UMOV UR5, 0x400 ;  /* 0x0000040000057882 */ /* 0x000fe40000000000 */
[----:B------:R-:W-:-:S05]  /*83a0*/  ULEA UR5, UR42, UR5, 0x18 ;  /* 0x000000052a057291 */ /* 0x000fca000f8ec03f */
[----:B------:R-:W1:Y:S08]  /*83b0*/  LDC.64 R6, c[0x0][0x608] ;  /* 0x00018200ff067b82 */ /* 0x000e700000000a00 */
[----:B------:R-:W2:Y:S08]  /*83c0*/  LDC.64 R32, c[0x0][0x610] ;  /* 0x00018400ff207b82 */ /* 0x000eb00000000a00 */
[----:B------:R-:W2:Y:S01]  /*83d0*/  LDC.64 R34, c[0x0][0x618] ;  /* 0x00018600ff227b82 */ /* 0x000ea20000000a00 */
[----:B-1----:R1:W-:Y:S07]  /*83e0*/  STS.128 [UR5+0x38700], R4 ;  /* 0x03870004ff007988 */ /* 0x0023ee0008000c05 */
[----:B------:R-:W3:Y:S08]  /*83f0*/  LDC.64 R28, c[0x0][0x620] ;  /* 0x00018800ff1c7b82 */ /* 0x000ef00000000a00 */
[----:B------:R-:W3:Y:S01]  /*8400*/  LDC.64 R30, c[0x0][0x628] ;  /* 0x00018a00ff1e7b82 */ /* 0x000ee20000000a00 */
[----:B--2---:R2:W-:Y:S07]  /*8410*/  STS.128 [UR5+0x38710], R32 ;  /* 0x03871020ff007988 */ /* 0x0045ee0008000c05 */
[----:B------:R-:W4:Y:S08]  /*8420*/  LDC.64 R24, c[0x0][0x630] ;  /* 0x00018c00ff187b82 */ /* 0x000f300000000a00 */
[----:B------:R-:W4:Y:S08]  /*8430*/  LDC.64 R26, c[0x0][0x638] ;  /* 0x00018e00ff1a7b82 */ /* 0x000f300000000a00 */
[----:B------:R-:W5:Y:S01]  /*8440*/  LDC.64 R20, c[0x0][0x640] ;  /* 0x00019000ff147b82 */ /* 0x000f620000000a00 */
[----:B---3--:R2:W-:Y:S07]  /*8450*/  STS.128 [UR5+0x38720], R28 ;  /* 0x0387201cff007988 */ /* 0x0085ee0008000c05 */
[----:B------:R-:W5:Y:S08]  /*8460*/  LDC.64 R22, c[0x0][0x648] ;  /* 0x00019200ff167b82 */ /* 0x000f700000000a00 */
[----:B------:R-:W3:Y:S01]  /*8470*/  LDC.64 R12, c[0x0][0x650] ;  /* 0x00019400ff0c7b82 */ /* 0x000ee20000000a00 */
[----:B----4-:R2:W-:Y:S07]  /*8480*/  STS.128 [UR5+0x38730], R24 ;  /* 0x03873018ff007988 */ /* 0x0105ee0008000c05 */
[----:B------:R-:W3:Y:S08]  /*8490*/  LDC.64 R14, c[0x0][0x658] ;  /* 0x00019600ff0e7b82 */ /* 0x000ef00000000a00 */
[----:B------:R-:W4:Y:S01]  /*84a0*/  LDC.64 R8, c[0x0][0x660] ;  /* 0x00019800ff087b82 */ /* 0x000f220000000a00 */
[----:B-----5:R2:W-:Y:S07]  /*84b0*/  STS.128 [UR5+0x38740], R20 ;  /* 0x03874014ff007988 */ /* 0x0205ee0008000c05 */
[----:B------:R-:W4:Y:S08]  /*84c0*/  LDC.64 R10, c[0x0][0x668] ;  /* 0x00019a00ff0a7b82 */ /* 0x000f300000000a00 */
[----:B-1----:R-:W1:Y:S01]  /*84d0*/  LDC.64 R4, c[0x0][0x670] ;  /* 0x00019c00ff047b82 */ /* 0x002e620000000a00 */
[----:B---3--:R2:W-:Y:S07]  /*84e0*/  STS.128 [UR5+0x38750], R12 ;  /* 0x0387500cff007988 */ /* 0x0085ee0008000c05 */
[----:B------:R-:W1:Y:S01]  /*84f0*/  LDC.64 R6, c[0x0][0x678] ;  /* 0x00019e00ff067b82 */ /* 0x000e620000000a00 */
[----:B----4-:R2:W-:Y:S04]  /*8500*/  STS.128 [UR5+0x38760], R8 ;  /* 0x03876008ff007988 */ /* 0x0105e80008000c05 */
[----:B-1----:R2:W-:Y:S02]  /*8510*/  STS.128 [UR5+0x38770], R4 ;  /* 0x03877004ff007988 */ /* 0x0025e40008000c05 */
.L_x_115:
[----:B------:R-:W-:Y:S05]  /*8520*/  BSYNC B0 ;  /* 0x0000000000007941 */ /* 0x000fea0003800000 */
.L_x_114:
[----:B------:R-:W-:Y:S01]  /*8530*/  ELECT P0, URZ, PT ;  /* 0x00000000003f782f */ /* 0x000fe20003800000 */
[----:B------:R-:W-:Y:S01]  /*8540*/  NOP ;  /* 0x0000000000007918 */ /* 0x000fe20000000000 */
[----:B------:R-:W-:Y:S01]  /*8550*/  ULDC UR5, c[0x0][0x884] ;  /* 0x0002210000057ab9 */ /* 0x000fe20000000800 */
[----:B------:R-:W-:Y:S01]  /*8560*/  ULDC.64 UR44, c[0x0][0x800] ;  /* 0x00020000002c7ab9 */ /* 0x000fe20000000a00 */
[----:B------:R-:W-:Y:S01]  /*8570*/  ULEA UR4, UR5, UR4, 0x1 ;  /* 0x0000000405047291 */ /* 0x000fe2000f8e083f */
[----:B------:R-:W-:Y:S03]  /*8580*/  BSSY B0, `(.L_x_116) ;  /* 0x0000033000007945 */ /* 0x000fe60003800000 */
[----:B------:R-:W-:-:S05]  /*8590*/  UIMAD.WIDE UR44, UR4, 0x80, UR44 ;  /* 0x00000080042c78a5 */ /* 0x000fca000f8e022c */
[----:B------:R-:W-:Y:S07]  /*85a0*/  @!P0 BRA `(.L_x_117) ;  /* 0x0000000000c08947 */ /* 0x000fee0003800000 */
[----:B------:R-:W-:Y:S01]  /*85b0*/  ULDC.64 UR4, c[0x0][0x808] ;  /* 0x0002020000047ab9 */ /* 0x000fe20000000a00 */
[----:B------:R-:W-:Y:S01]  /*85c0*/  ULDC.64 UR6, c[0x0][0x810] ;  /* 0x0002040000067ab9 */ /* 0x000fe20000000a00 */
[----:B------:R-:W-:Y:S02]  /*85d0*/  ISETP.NE.U32.AND P0, PT, RZ, UR4, PT ;  /* 0x00000004ff007c0c */ /* 0x000fe4000bf05070 */
[----:B------:R-:W-:Y:S02]  /*85e0*/  ISETP.NE.U32.AND P1, PT, RZ, UR6, PT ;  /* 0x00000006ff007c0c */ /* 0x000fe4000bf25070 */
[----:B------:R-:W-:Y:S02]  /*85f0*/  ISETP.NE.AND.EX P0, PT, RZ, UR5, PT, P0 ;  /* 0x00000005ff007c0c */ /* 0x000fe4000bf05300 */
[----:B------:R-:W-:-:S11]  /*8600*/  ISETP.NE.AND.EX P1, PT, RZ, UR7, PT, P1 ;  /* 0x00000007ff007c0c */ /* 0x000fd6000bf25310 */
[----:B------:R-:W-:Y:S05]  /*8610*/  @!P0 BRA `(.L_x_118) ;  /* 0x0000000000188947 */ /* 0x000fea0003800000 */
[----:B--2---:R-:W-:-:S04]  /*8620*/  LEA R4, P0, R18, UR4, 0x3 ;  /* 0x0000000412047c11 */ /* 0x004fc8000f8018ff */
[----:B------:R-:W-:-:S06]  /*8630*/  LEA.HI.X R5, R18, UR5, R3, 0x3, P0 ;  /* 0x0000000512057c11 */ /* 0x000fcc00080f1c03 */
[----:B------:R-:W2:Y:S01]  /*8640*/  LDG.E.64 R4, desc[UR56][R4.64] ;  /* 0x0000003804047981 */ /* 0x000ea2000c1e1b00 */
[----:B------:R-:W-:Y:S02]  /*8650*/  UMOV UR4, 0x400 ;  /* 0x0000040000047882 */ /* 0x000fe40000000000 */
[----:B------:R-:W-:-:S09]  /*8660*/  ULEA UR4, UR42, UR4, 0x18 ;  /* 0x000000042a047291 */ /* 0x000fd2000f8ec03f */
[----:B--2---:R1:W-:Y:S03]  /*8670*/  STS.64 [UR4+0x38700], R4 ;  /* 0x03870004ff007988 */ /* 0x0043e60008000a04 */
.L_x_118:
[----:B------:R-:W-:Y:S05]  /*8680*/  @!P1 BRA `(.L_x_117) ;  /* 0x0000000000889947 */ /* 0x000fea0003800000 */
[----:B-12---:R-:W-:-:S04]  /*8690*/  LEA R4, P0, R18, UR6, 0x3 ;  /* 0x0000000612047c11 */ /* 0x006fc8000f8018ff */
[----:B------:R-:W-:-:S06]  /*86a0*/  LEA.HI.X R5, R18, UR7, R3, 0x3, P0 ;  /* 0x0000000712057c11 */ /* 0x000fcc00080f1c03 */
[----:B------:R-:W2:Y:S01]  /*86b0*/  LDG.E.64 R4, desc[UR56][R4.64] ;  /* 0x0000003804047981 */ /* 0x000ea2000c1e1b00 */
[----:B------:R-:W-:Y:S02]  /*86c0*/  UMOV UR4, 0x400 ;  /* 0x0000040000047882 */ /* 0x000fe40000000000 */
[----:B------:R-:W-:-:S04]  /*86d0*/  ULEA UR4, UR42, UR4, 0x18 ;  /* 0x000000042a047291 */ /* 0x000fc8000f8ec03f */
[----:B------:R-:W-:-:S05]  /*86e0*/  UIADD3 UR5, UR4, 0x38700, URZ ;  /* 0x0003870004057890 */ /* 0x000fca000fffe03f */
[----:B------:R-:W1:Y:S01]  /*86f0*/  LDS R3, [UR4+0x3871c] ;  /* 0x03871c04ff037984 */ /* 0x000e620008000800 */
[----:B------:R-:W-:-:S03]  /*8700*/  IMAD.U32 R8, RZ, RZ, UR5 ;  /* 0x00000005ff087e24 */ /* 0x000fc6000f8e00ff */
[----:B------:R-:W-:Y:S02]  /*8710*/  STS [UR4+0x38730], RZ ;  /* 0x038730ffff007988 */ /* 0x000fe40008000804 */
[----:B------:R-:W-:-:S05]  /*8720*/  SHF.R.U64 R8, R8, 0x4, RZ ;  /* 0x0000000408087819 */ /* 0x000fca00000012ff */
[----:B------:R-:W-:Y:S04]  /*8730*/  STS [UR4+0x38710], R8 ;  /* 0x03871008ff007988 */ /* 0x000fe80008000804 */
[----:B------:R-:W-:Y:S01]  /*8740*/  STS [UR4+0x38714], R8 ;  /* 0x03871408ff007988 */ /* 0x000fe20008000804 */
[----:B--2---:R-:W-:Y:S01]  /*8750*/  SHF.L.U64.HI R11, R4, 0x1, R5 ;  /* 0x00000001040b7819 */ /* 0x004fe20000010205 */
[----:B------:R-:W-:-:S03]  /*8760*/  VIADD R5, R0, 0xffffffff ;  /* 0xffffffff00057836 */ /* 0x000fc60000000000 */
[----:B------:R-:W-:-:S04]  /*8770*/  LOP3.LUT R11, R11, 0x1fffffff, RZ, 0xc0, !PT ;  /* 0x1fffffff0b0b7812 */ /* 0x000fc800078ec0ff */
[----:B------:R-:W-:-:S04]  /*8780*/  SHF.R.U32.HI R6, RZ, 0x4, R11 ;  /* 0x00000004ff067819 */ /* 0x000fc8000001160b */
[----:B-1----:R-:W-:-:S05]  /*8790*/  LOP3.LUT R3, R3, 0xf, R6, 0xb8, !PT ;  /* 0x0000000f03037812 */ /* 0x002fca00078eb806 */
[----:B------:R1:W-:Y:S04]  /*87a0*/  STS [UR4+0x3871c], R3 ;  /* 0x03871c03ff007988 */ /* 0x0003e80008000804 */
[----:B------:R-:W2:Y:S01]  /*87b0*/  LDS R6, [UR4+0x3871c] ;  /* 0x03871c04ff067984 */ /* 0x000ea20008000800 */
[----:B-1----:R-:W-:Y:S02]  /*87c0*/  IMAD.SHL.U32 R3, R4, 0x2, RZ ;  /* 0x0000000204037824 */ /* 0x002fe400078e00ff */
[----:B------:R-:W-:-:S03]  /*87d0*/  VIADD R4, R2, 0xffffffff ;  /* 0xffffffff02047836 */ /* 0x000fc60000000000 */
[----:B------:R-:W-:-:S04]  /*87e0*/  LOP3.LUT R2, R3, 0xfffffffe, RZ, 0xc0, !PT ;  /* 0xfffffffe03027812 */ /* 0x000fc800078ec0ff */
[----:B------:R-:W-:-:S05]  /*87f0*/  SHF.R.U64 R2, R2, 0x4, R11 ;  /* 0x0000000402027819 */ /* 0x000fca000000120b */
[----:B------:R-:W-:Y:S01]  /*8800*/  STS [UR4+0x3870c], R2 ;  /* 0x03870c02ff007988 */ /* 0x000fe20008000804 */
[----:B--2---:R-:W-:-:S05]  /*8810*/  LOP3.LUT R6, R6, 0xf0, RZ, 0xb8, !PT ;  /* 0x000000f006067812 */ /* 0x004fca00078eb8ff */
[----:B------:R1:W-:Y:S04]  /*8820*/  STS [UR4+0x3871c], R6 ;  /* 0x03871c06ff007988 */ /* 0x0003e80008000804 */
[----:B------:R-:W2:Y:S01]  /*8830*/  LDS R9, [UR4+0x3871c] ;  /* 0x03871c04ff097984 */ /* 0x000ea20008000800 */
[----:B-1----:R-:W-:-:S05]  /*8840*/  CS2R R6, SRZ ;  /* 0x0000000000067805 */ /* 0x002fca000001ff00 */
[----:B------:R-:W-:Y:S01]  /*8850*/  STS.128 [UR4+0x38720], R4 ;  /* 0x03872004ff007988 */ /* 0x000fe20008000c04 */
[----:B--2---:R-:W-:-:S05]  /*8860*/  LOP3.LUT R9, R9, 0xf00, RZ, 0xb8, !PT ;  /* 0x00000f0009097812 */ /* 0x004fca00078eb8ff */
[----:B------:R-:W-:Y:S04]  /*8870*/  STS.64 [UR4+0x38718], R8 ;  /* 0x03871808ff007988 */ /* 0x000fe80008000a04 */
[----:B------:R-:W1:Y:S02]  /*8880*/  LDS R10, [UR4+0x3871c] ;  /* 0x03871c04ff0a7984 */ /* 0x000e640008000800 */
[----:B-1----:R-:W-:-:S05]  /*8890*/  LOP3.LUT R0, R10, 0xf000, RZ, 0xb8, !PT ;  /* 0x0000f0000a007812 */ /* 0x002fca00078eb8ff */
[----:B------:R3:W-:Y:S02]  /*88a0*/  STS [UR4+0x3871c], R0 ;  /* 0x03871c00ff007988 */ /* 0x0007e40008000804 */
.L_x_117:
[----:B------:R-:W-:Y:S05]  /*88b0*/  BSYNC B0 ;  /* 0x0000000000007941 */ /* 0x000fea0003800000 */
.L_x_116:
[----:B---3--:R-:W3:Y:S01]  /*88c0*/  S2R R0, SR_LANEID ;  /* 0x0000000000007919 */ /* 0x008ee20000000000 */
[----:B------:R-:W-:Y:S01]  /*88d0*/  ELECT P0, URZ, PT ;  /* 0x00000000003f782f */ /* 0x000fe20003800000 */
[----:B------:R-:W-:Y:S01]  /*88e0*/  NOP ;  /* 0x0000000000007918 */ /* 0x000fe20000000000 */
[----:B------:R-:W-:Y:S01]  /*88f0*/  UMOV UR38, URZ ;  /* 0x0000003f00267c82 */ /* 0x000fe20008000000 */
[----:B------:R-:W-:Y:S10]  /*8900*/  BSSY B0, `(.L_x_119) ;  /* 0x0000004000007945 */ /* 0x000ff40003800000 */
[----:B------:R-:W-:Y:S05]  /*8910*/  @!P0 BRA `(.L_x_120) ;  /* 0x0000000000088947 */ /* 0x000fea0003800000 */
[----:B------:R0:W-:Y:S01]  /*8920*/  UTMACMDFLUSH ;  /* 0x00000000000079b7 */ /* 0x0001e20000000000 */
[----:B------:R-:W-:-:S04]  /*8930*/  DEPBAR.LE SB0, 0x0 ;  /* 0x000080000000791a */ /* 0x000fc80000000000 */
.L_x_120:
[----:B------:R-:W-:Y:S05]  /*8940*/  BSYNC B0 ;  /* 0x0000000000007941 */ /* 0x000fea0003800000 */
.L_x_119:
[----:B------:R-:W-:Y:S01]  /*8950*/  UMOV UR35, 0x400 ;  /* 0x0000040000237882 */ /* 0x000fe20000000000 */
[----:B-123--:R-:W-:Y:S01]  /*8960*/  IMAD.SHL.U32 R4, R0, 0x4, RZ ;  /* 0x0000000400047824 */ /* 0x00efe200078e00ff */
[----:B------:R-:W-:-:S04]  /*8970*/  ULEA UR35, UR42, UR35, 0x18 ;  /* 0x000000232a237291 */ /* 0x000fc8000f8ec03f */
[----:B------:R-:W-:Y:S01]  /*8980*/  UIADD3 UR34, UR35, 0x38700, URZ ;  /* 0x0003870023227890 */ /* 0x000fe2000fffe03f */
[----:B------:R-:W-:Y:S01]  /*8990*/  IADD3 R2, P0, R4, UR44, RZ ;  /* 0x0000002c04027c10 */ /* 0x000fe2000ff1e0ff */
[----:B------:R-:W-:-:S04]  /*89a0*/  IMAD.MOV.U32 R0, RZ, RZ, RZ ;  /* 0x000000ffff007224 */ /* 0x000fc800078e00ff */
[----:B------:R-:W-:-:S03]  /*89b0*/  IMAD.X R3, RZ, RZ, UR45, P0 ;  /* 0x0000002dff037e24 */ /* 0x000fc600080e06ff */
[----:B------:R-:W1:Y:S01]  /*89c0*/  LDS R5, [R4+UR34] ;  /* 0x0000002204057984 */ /* 0x000e620008000800 */
[----:B------:R-:W-:-:S03]  /*89d0*/  SHF.L.U32 R0, R0, 0x1f, RZ ;  /* 0x0000001f00007819 */ /* 0x000fc600000006ff */
[----:B-1----:R1:W2:Y:S02]  /*89e0*/  ATOMG.E.EXCH.STRONG.GPU PT, RZ, [R2], R5 ;  /* 0x0000000502ff73a8 */ /* 0x0022a400041ee100 */
[----:B--2---:R-:W2:Y:S01]  /*89f0*/  SYNCS.PHASECHK.TRANS64.TRYWAIT P0, [UR35+0x38548], R0 ;  /* 0x03854800ff0075a7 */ /* 0x004ea20008000163 */
[----:B------:R-:W-:Y:S02]  /*8a00*/  ULOP3.LUT UR33, UR54, 0x1, URZ, 0xfc, !UPT ;  /* 0x0000000136217892 */ /* 0x000fe4000f8efc3f */
[----:B------:R-:W-:Y:S01]  /*8a10*/  ULOP3.LUT UR37, UR52, 0x2, URZ, 0xfc, !UPT ;  /* 0x0000000234257892 */ /* 0x000fe2000f8efc3f */
[----:B-12---:R-:W-:Y:S11]  /*8a20*/  @!P0 BRA `(.L_x_121) ;  /* 0x0000005c002c8947 */ /* 0x006ff60003800000 */
.L_x_280:
[----:B------:R-:W-:Y:S01]  /*8a30*/  IMAD.MOV.U32 R2, RZ, RZ, 0x1 ;  /* 0x00000001ff027424 */ /* 0x000fe200078e00ff */
[----:B------:R-:W-:Y:S01]  /*8a40*/  MOV R12, RZ ;  /* 0x000000ff000c7202 */ /* 0x000fe20000000f00 */
[----:B------:R-:W-:Y:S01]  /*8a50*/  ULDC UR32, c[0x0][0x598] ;  /* 0x0001660000207ab9 */ /* 0x000fe20000000800 */
[----:B------:R-:W-:Y:S01]  /*8a60*/  ULDC UR36, c[0x0][0x580] ;  /* 0x0001600000247ab9 */ /* 0x000fe20000000800 */
[----:B------:R-:W-:Y:S01]  /*8a70*/  ULDC.64 UR4, c[0x0][0x590] ;  /* 0x0001640000047ab9 */ /* 0x000fe20000000a00 */
[----:B------:R-:W-:-:S05]  /*8a80*/  ULDC.64 UR6, c[0x0][0x588] ;  /* 0x0001620000067ab9 */ /* 0x000fca0000000a00 */
.L_x_182:
[----:B------:R-:W-:-:S06]  /*8a90*/  UISETP.NE.AND UP0, UPT, UR33, 0x3, UPT ;  /* 0x000000032100788c */ /* 0x000fcc000bf05270 */
[----:B------:R-:W-:-:S13]  /*8aa0*/  PLOP3.LUT P1, PT, PT, PT, UP0, 0x80, 0x0 ;  /* 0x000000000000781c */ /* 0x000fda0003f2f008 */
[----:B---345:R-:W-:Y:S05]  /*8ab0*/  @!P1 BRA `(.L_x_122) ;  /* 0x0000000000049947 */ /* 0x038fea0003800000 */
[----:B------:R-:W-:Y:S01]  /*8ac0*/  BPT.TRAP 0x1 ;  /* 0x000000040000795c */ /* 0x000fe20000300000 */
.L_x_122:
[----:B------:R-:W-:Y:S01]  /*8ad0*/  ULEA UR8, UR38, UR35, 0x3 ;  /* 0x0000002326087291 */ /* 0x000fe2000f8e183f */
[----:B-1----:R-:W-:-:S08]  /*8ae0*/  SHF.L.U32 R0, R12, 0x1f, RZ ;  /* 0x0000001f0c007819 */ /* 0x002fd000000006ff */
[----:B------:R-:W1:Y:S02]  /*8af0*/  SYNCS.PHASECHK.TRANS64.TRYWAIT P0, [UR8+0x38400], R0 ;  /* 0x03840000ff0075a7 */ /* 0x000e640008000148 */
[----:B-1----:R-:W-:Y:S05]  /*8b00*/  @!P0 BRA `(.L_x_123) ;  /* 0x0000005c000c8947 */ /* 0x002fea0003800000 */
.L_x_281:
[----:B------:R-:W-:-:S09]  /*8b10*/  ULEA UR9, UR38, UR35, 0x4 ;  /* 0x0000002326097291 */ /* 0x000fd2000f8e203f */
[----:B------:R-:W2:Y:S01]  /*8b20*/  LDS.128 R4, [UR9+0x38550] ;  /* 0x03855009ff047984 */ /* 0x000ea20008000c00 */
[----:B------:R-:W-:Y:S01]  /*8b30*/  @!PT LDS RZ, [RZ] ;  /* 0x00000000fffff984 */ /* 0x000fe20000000800 */
[----:B------:R-:W-:Y:S01]  /*8b40*/  @!PT LDS RZ, [RZ] ;  /* 0x00000000fffff984 */ /* 0x000fe20000000800 */
[----:B------:R-:W-:Y:S01]  /*8b50*/  @!PT LDS RZ, [RZ] ;  /* 0x00000000fffff984 */ /* 0x000fe20000000800 */
[----:B------:R-:W-:Y:S01]  /*8b60*/  @!PT LDS RZ, [RZ] ;  /* 0x00000000fffff984 */ /* 0x000fe20000000800 */
[----:B------:R3:W-:Y:S06]  /*8b70*/  MEMBAR.ALL.CTA ;  /* 0x0000000000007992 */ /* 0x0007ec0000008000 */
[----:B---3--:R-:W3:Y:S01]  /*8b80*/  FENCE.VIEW.ASYNC.S ;  /* 0x00000000000073c6 */ /* 0x008ee20000000000 */
[----:B------:R-:W-:Y:S05]  /*8b90*/  @!P1 BRA `(.L_x_124) ;  /* 0x0000000000049947 */ /* 0x000fea0003800000 */
[----:B------:R-:W-:Y:S01]  /*8ba0*/  BPT.TRAP 0x1 ;  /* 0x000000040000795c */ /* 0x000fe20000300000 */
.L_x_124:
[----:B------:R-:W-:Y:S01]  /*8bb0*/  UIADD3 UR8, UR8, 0x38440, URZ ;  /* 0x0003844008087890 */ /* 0x000fe2000fffe03f */
[----:B------:R-:W-:Y:S02]  /*8bc0*/  R2UR UR10, R16 ;  /* 0x00000000100a72ca */ /* 0x000fe400000e0000 */
[----:B------:R-:W-:Y:S01]  /*8bd0*/  R2UR UR11, R17 ;  /* 0x00000000110b72ca */ /* 0x000fe200000e0000 */
[----:B------:R-:W-:Y:S01]  /*8be0*/  UPRMT UR8, UR42, 0x654, UR8 ;  /* 0x000006542a087896 */ /* 0x000fe20008000008 */
[----:B------:R-:W-:Y:S02]  /*8bf0*/  LOP3.LUT P1, RZ, R2, 0xff, RZ, 0xc0, !PT ;  /* 0x000000ff02ff7812 */ /* 0x000fe4000782c0ff */
[----:B------:R-:W-:-:S04]  /*8c00*/  ISETP.NE.U32.AND P0, PT, RZ, UR4, PT ;  /* 0x00000004ff007c0c */ /* 0x000fc8000bf05070 */
[----:B------:R-:W-:Y:S02]  /*8c10*/  ISETP.NE.AND.EX P0, PT, RZ, UR5, PT, P0 ;  /* 0x00000005ff007c0c */ /* 0x000fe4000bf05300 */
[----:B---3--:R-:W-:Y:S01]  /*8c20*/  SYNCS.ARRIVE.TRANS64.RED.A1T0 RZ, [UR8], RZ ;  /* 0x000000ffffff79a7 */ /* 0x008fe20008100408 */
[----:B------:R-:W-:Y:S02]  /*8c30*/  USHF.L.U32 UR10, UR10, 0x7, URZ ;  /* 0x000000070a0a7899 */ /* 0x000fe4000800063f */
[----:B------:R-:W-:Y:S02]  /*8c40*/  USHF.L.U32 UR11, UR11, 0x8, URZ ;  /* 0x000000080b0b7899 */ /* 0x000fe4000800063f */
[----:B------:R-:W-:Y:S10]  /*8c50*/  @!P1 BRA `(.L_x_125) ;  /* 0x00000000000c9947 */ /* 0x000ff40003800000 */
[----:B------:R-:W-:-:S04]  /*8c60*/  DEPBAR {5,4,3,2,1,0} ;  /* 0x0000003f0000791a */ /* 0x000fc80000000000 */
[----:B------:R3:W-:Y:S02]  /*8c70*/  UTMACCTL.IV [UR44] ;  /* 0x000000002c0079b9 */ /* 0x0007e40008000000 */
[----:B---3--:R-:W-:Y:S01]  /*8c80*/  NOP ;  /* 0x0000000000007918 */ /* 0x008fe20000000000 */
.L_x_125:
[----:B------:R-:W-:Y:S05]  /*8c90*/  @!P0 BRA `(.L_x_126) ;  /* 0x0000000000188947 */ /* 0x000fea0003800000 */
[----:B-1----:R-:W1:Y:S02]  /*8ca0*/  LDC.64 R2, c[0x0][0x590] ;  /* 0x00016400ff027b82 */ /* 0x002e640000000a00 */
[----:B-1----:R-:W-:-:S06]  /*8cb0*/  IMAD.WIDE R2, R18, 0x8, R2 ;  /* 0x0000000812027825 */ /* 0x002fcc00078e0202 */
[----:B------:R-:W3:Y:S04]  /*8cc0*/  LDG.E.64 R2, desc[UR56][R2.64] ;  /* 0x0000003802027981 */ /* 0x000ee8000c1e1b00 */
[----:B---3--:R-:W3:Y:S02]  /*8cd0*/  LD.E R0, desc[UR56][R2.64] ;  /* 0x0000003802007980 */ /* 0x008ee4000c101900 */
[----:B---3--:R-:W-:Y:S01]  /*8ce0*/  FSETP.NEU.AND P0, PT, R0, RZ, PT ;  /* 0x000000ff0000720b */ /* 0x008fe20003f0d000 */
[----:B------:R-:W-:-:S12]  /*8cf0*/  BRA `(.L_x_127) ;  /* 0x0000000000247947 */ /* 0x000fd80003800000 */
.L_x_126:
[----:B------:R-:W-:Y:S02]  /*8d00*/  ISETP.NE.U32.AND P1, PT, RZ, UR6, PT ;  /* 0x00000006ff007c0c */ /* 0x000fe4000bf25070 */
[----:B------:R-:W-:Y:S02]  /*8d10*/  FSETP.NEU.AND P0, PT, RZ, UR36, PT ;  /* 0x00000024ff007c0b */ /* 0x000fe4000bf0d000 */
[----:B------:R-:W-:-:S13]  /*8d20*/  ISETP.NE.AND.EX P1, PT, RZ, UR7, PT, P1 ;  /* 0x00000007ff007c0c */ /* 0x000fda000bf25310 */
[----:B------:R-:W-:Y:S05]  /*8d30*/  @!P1 BRA `(.L_x_127) ;  /* 0x0000000000149947 */ /* 0x000fea0003800000 */
[----:B-1----:R-:W1:Y:S01]  /*8d40*/  LDC.64 R2, c[0x0][0x588] ;  /* 0x00016200ff027b82 */ /* 0x002e620000000a00 */
[----:B------:R-:W-:-:S04]  /*8d50*/  IMAD R9, R18, UR32, RZ ;  /* 0x0000002012097c24 */ /* 0x000fc8000f8e02ff */
[----:B-1----:R-:W-:-:S06]  /*8d60*/  IMAD.WIDE R2, R9, 0x4, R2 ;  /* 0x0000000409027825 */ /* 0x002fcc00078e0202 */
[----:B------:R-:W3:Y:S02]  /*8d70*/  LDG.E R2, desc[UR56][R2.64] ;  /* 0x0000003802027981 */ /* 0x000ee4000c1e1900 */
[----:B---3--:R-:W-:-:S13]  /*8d80*/  FSETP.NEU.AND P0, PT, R2, RZ, PT ;  /* 0x000000ff0200720b */ /* 0x008fda0003f0d000 */
.L_x_127:
[----:B------:R-:W-:Y:S01]  /*8d90*/  UISETP.NE.AND UP0, UPT, UR37, 0x3, UPT ;  /* 0x000000032500788c */ /* 0x000fe2000bf05270 */
[----:B------:R-:W-:-:S05]  /*8da0*/  ELECT P1, URZ, PT ;  /* 0x00000000003f782f */ /* 0x000fca0003820000 */
[----:B------:R-:W-:Y:S02]  /*8db0*/  PLOP3.LUT P2, PT, PT, PT, UP0, 0x80, 0x0 ;  /* 0x000000000000781c */ /* 0x000fe40003f4f008 */
[----:B------:R-:W-:-:S11]  /*8dc0*/  PLOP3.LUT P0, PT, P0, P1, PT, 0x2a, 0x0 ;  /* 0x000000000000781c */ /* 0x000fd60000702572 */
[----:B------:R-:W-:Y:S05]  /*8dd0*/  @!P2 BRA `(.L_x_128) ;  /* 0x000000000004a947 */ /* 0x000fea0003800000 */
[----:B------:R-:W-:Y:S01]  /*8de0*/  BPT.TRAP 0x1 ;  /* 0x000000040000795c */ /* 0x000fe20000300000 */
.L_x_128:
[----:B-1----:R-:W-:-:S05]  /*8df0*/  IMAD.MOV.U32 R0, RZ, RZ, 0x1 ;  /* 0x00000001ff007424 */ /* 0x002fca00078e00ff */
[----:B------:R-:W-:-:S04]  /*8e00*/  SHF.L.U32 R0, R0, 0x1f, RZ ;  /* 0x0000001f00007819 */ /* 0x000fc800000006ff */
[----:B------:R-:W1:Y:S02]  /*8e10*/  SYNCS.PHASECHK.TRANS64.TRYWAIT P1, [UR35+0x38520], R0 ;  /* 0x03852000ff0075a7 */ /* 0x000e640008020163 */
[----:B-1----:R-:W-:Y:S05]  /*8e20*/  @!P1 BRA `(.L_x_129) ;  /* 0x00000058005c9947 */ /* 0x002fea0003800000 */
.L_x_282:
[----:B------:R-:W-:Y:S04]  /*8e30*/  BSSY B0, `(.L_x_130) ;  /* 0x0000010000007945 */ /* 0x000fe80003800000 */
[----:B------:R-:W-:Y:S05]  /*8e40*/  @P0 BRA `(.L_x_131) ;  /* 0x0000000000380947 */ /* 0x000fea0003800000 */
[----:B------:R-:W-:Y:S02]  /*8e50*/  UIADD3 UR8, UR35, 0x30000, URZ ;  /* 0x0003000023087890 */ /* 0x000fe4000fffe03f */
[----:B------:R-:W-:Y:S02]  /*8e60*/  UIADD3 UR9, UR35, 0x38500, URZ ;  /* 0x0003850023097890 */ /* 0x000fe4000fffe03f */
[----:B------:R-:W-:Y:S02]  /*8e70*/  UIADD3 UR14, UR10, 0x40, URZ ;  /* 0x000000400a0e7890 */ /* 0x000fe4000fffe03f */
[----:B------:R-:W-:Y:S01]  /*8e80*/  UIADD3 UR12, UR35, 0x31000, URZ ;  /* 0x00031000230c7890 */ /* 0x000fe2000fffe03f */
[----:B------:R-:W-:Y:S01]  /*8e90*/  UMOV UR16, 0x0 ;  /* 0x0000000000107882 */ /* 0x000fe20000000000 */
[----:B------:R-:W-:Y:S01]  /*8ea0*/  UMOV UR17, 0x10000000 ;  /* 0x1000000000117882 */ /* 0x000fe20000000000 */
[----:B------:R-:W-:Y:S01]  /*8eb0*/  UMOV UR15, UR11 ;  /* 0x0000000b000f7c82 */ /* 0x000fe20008000000 */
[----:B------:R-:W-:Y:S01]  /*8ec0*/  UMOV UR13, UR9 ;  /* 0x00000009000d7c82 */ /* 0x000fe20008000000 */
[----:B------:R3:W-:Y:S04]  /*8ed0*/  UTMALDG.2D [UR8], [UR44], desc[UR16] ;  /* 0x000010082c0075b4 */ /* 0x0007e80008009000 */
[----:B------:R3:W-:Y:S02]  /*8ee0*/  UTMALDG.2D [UR12], [UR44], desc[UR16] ;  /* 0x0000100c2c0075b4 */ /* 0x0007e40008009000 */
[----:B---3--:R-:W-:Y:S05]  /*8ef0*/  @!P2 BRA `(.L_x_132) ;  /* 0x000000000004a947 */ /* 0x008fea0003800000 */
[----:B------:R-:W-:Y:S01]  /*8f00*/  BPT.TRAP 0x1 ;  /* 0x000000040000795c */ /* 0x000fe20000300000 */
.L_x_132:
[----:B------:R-:W3:Y:S02]  /*8f10*/  LDC R2, c[0x0][0x828] ;  /* 0x00020a00ff027b82 */ /* 0x000ee40000000800 */
[----:B---3--:R3:W-:Y:S02]  /*8f20*/  SYNCS.ARRIVE.TRANS64.RED.A0TR RZ, [UR35+0x38500], R2 ;  /* 0x03850002ffff79a7 */ /* 0x0087e40008300423 */
.L_x_131:
[----:B------:R-:W-:Y:S05]  /*8f30*/  BSYNC B0 ;  /* 0x0000000000007941 */ /* 0x000fea0003800000 */
.L_x_130:
[----:B------:R-:W-:Y:S05]  /*8f40*/  @!P2 BRA `(.L_x_133) ;  /* 0x000000000004a947 */ /* 0x000fea0003800000 */
[----:B------:R-:W-:Y:S01]  /*8f50*/  BPT.TRAP 0x1 ;  /* 0x000000040000795c */ /* 0x000fe20000300000 */
.L_x_133:
[----:B------:R-:W-:-:S04]  /*8f60*/  UIADD3 UR21, UR35, 0x38500, URZ ;  /* 0x0003850023157890 */ /* 0x000fc8000fffe03f */
[----:B------:R-:W-:-:S09]  /*8f70*/  UPRMT UR8, UR42, 0x654, UR21 ;  /* 0x000006542a087896 */ /* 0x000fd20008000015 */
[----:B------:R-:W-:Y:S01]  /*8f80*/  SYNCS.ARRIVE.TRANS64.RED.A1T0 RZ, [UR8], RZ ;  /* 0x000000ffffff79a7 */ /* 0x000fe20008100408 */
[----:B------:R-:W-:Y:S05]  /*8f90*/  @!P2 BRA `(.L_x_134) ;  /* 0x000000000004a947 */ /* 0x000fea0003800000 */
[----:B------:R-:W-:Y:S01]  /*8fa0*/  BPT.TRAP 0x1 ;  /* 0x000000040000795c */ /* 0x000fe20000300000 */
.L_x_134:
[----:B------:R-:W4:Y:S02]  /*8fb0*/  SYNCS.PHASECHK.TRANS64.TRYWAIT P1, [UR35+0x38528], R0 ;  /* 0x03852800ff0075a7 */ /* 0x000f240008020163 */
[----:B----4-:R-:W-:Y:S05]  /*8fc0*/  @!P1 BRA `(.L_x_135) ;  /* 0x00000058000c9947 */ /* 0x010fea0003800000 */
.L_x_283:
[----:B------:R-:W-:Y:S04]  /*8fd0*/  BSSY B0, `(.L_x_136) ;  /* 0x0000012000007945 */ /* 0x000fe80003800000 */
[----:B------:R-:W-:Y:S05]  /*8fe0*/  @P0 BRA `(.L_x_137) ;  /* 0x0000000000400947 */ /* 0x000fea0003800000 */
[----:B------:R-:W-:Y:S02]  /*8ff0*/  UIADD3 UR15, UR11, 0x20, URZ ;  /* 0x000000200b0f7890 */ /* 0x000fe4000fffe03f */
        /* <DEDUP_REMOVED lines=8> */
[----:B------:R-:W-:Y:S01]  /*9080*/  UMOV UR19, UR15 ;  /* 0x0000000f00137c82 */ /* 0x000fe20008000000 */
[----:B------:R4:W-:Y:S03]  /*9090*/  UTMALDG.2D [UR12], [UR44], desc[UR22] ;  /* 0x0000160c2c0075b4 */ /* 0x0009e60008009000 */
[----:B------:R4:W-:Y:S02]  /*90a0*/  UTMALDG.2D [UR16], [UR44], desc[UR22] ;  /* 0x000016102c0075b4 */ /* 0x0009e40008009000 */
[----:B----4-:R-:W-:Y:S05]  /*90b0*/  @!P2 BRA `(.L_x_138) ;  /* 0x000000000004a947 */ /* 0x010fea0003800000 */
[----:B------:R-:W-:Y:S01]  /*90c0*/  BPT.TRAP 0x1 ;  /* 0x000000040000795c */ /* 0x000fe20000300000 */
.L_x_138:
[----:B---3--:R-:W3:Y:S02]  /*90d0*/  LDC R2, c[0x0][0x828] ;  /* 0x00020a00ff027b82 */ /* 0x008ee40000000800 */
[----:B---3--:R4:W-:Y:S02]  /*90e0*/  SYNCS.ARRIVE.TRANS64.RED.A0TR RZ, [UR35+0x38508], R2 ;  /* 0x03850802ffff79a7 */ /* 0x0089e40008300423 */
.L_x_137:
[----:B------:R-:W-:Y:S05]  /*90f0*/  BSYNC B0 ;  /* 0x0000000000007941 */ /* 0x000fea0003800000 */
.L_x_136:
[----:B------:R-:W-:Y:S05]  /*9100*/  @!P2 BRA `(.L_x_139) ;  /* 0x000000000004a947 */ /* 0x000fea0003800000 */
[----:B------:R-:W-:Y:S01]  /*9110*/  BPT.TRAP 0x1 ;  /* 0x000000040000795c */ /* 0x000fe20000300000 */
.L_x_139:
[----:B------:R-:W-:-:S04]  /*9120*/  UIADD3 UR13, UR35, 0x38508, URZ ;  /* 0x00038508230d7890 */ /* 0x000fc8000fffe03f */
[----:B------:R-:W-:-:S09]  /*9130*/  UPRMT UR9, UR42, 0x654, UR13 ;  /* 0x000006542a097896 */ /* 0x000fd2000800000d */
[----:B------:R-:W-:Y:S01]  /*9140*/  SYNCS.ARRIVE.TRANS64.RED.A1T0 RZ, [UR9], RZ ;  /* 0x000000ffffff79a7 */ /* 0x000fe20008100409 */
[----:B------:R-:W-:Y:S05]  /*9150*/  @!P2 BRA `(.L_x_140) ;  /* 0x000000000004a947 */ /* 0x000fea0003800000 */
[----:B------:R-:W-:Y:S01]  /*9160*/  BPT.TRAP 0x1 ;  /* 0x000000040000795c */ /* 0x000fe20000300000 */
.L_x_140:
[----:B------:R-:W5:Y:S02]  /*9170*/  SYNCS.PHASECHK.TRANS64.TRYWAIT P1, [UR35+0x38530], R0 ;  /* 0x03853000ff0075a7 */ /* 0x000f640008020163 */
[----:B-----5:R-:W-:Y:S05]  /*9180*/  @!P1 BRA `(.L_x_141) ;  /* 0x0000005400b49947 */ /* 0x020fea0003800000 */
.L_x_284:
        /* <DEDUP_REMOVED lines=14> */
[----:B-1----:R-:W-:Y:S05]  /*9270*/  @!P2 BRA `(.L_x_144) ;  /* 0x000000000004a947 */ /* 0x002fea0003800000 */
[----:B------:R-:W-:Y:S01]  /*9280*/  BPT.TRAP 0x1 ;  /* 0x000000040000795c */ /* 0x000fe20000300000 */
.L_x_144:
[----:B---34-:R-:W1:Y:S02]  /*9290*/  LDC R2, c[0x0][0x828] ;  /* 0x00020a00ff027b82 */ /* 0x018e640000000800 */
[----:B-1----:R1:W-:Y:S02]  /*92a0*/  SYNCS.ARRIVE.TRANS64.RED.A0TR RZ, [UR35+0x38510], R2 ;  /* 0x03851002ffff79a7 */ /* 0x0023e40008300423 */
.L_x_143:
[----:B------:R-:W-:Y:S05]  /*92b0*/  BSYNC B0 ;  /* 0x0000000000007941 */ /* 0x000fea0003800000 */
.L_x_142:
[----:B------:R-:W-:Y:S05]  /*92c0*/  @!P2 BRA `(.L_x_145) ;  /* 0x000000000004a947 */ /* 0x000fea0003800000 */
[----:B------:R-:W-:Y:S01]  /*92d0*/  BPT.TRAP 0x1 ;  /* 0x000000040000795c */ /* 0x000fe20000300000 */
.L_x_145:
[----:B------:R-:W-:-:S04]  /*92e0*/  UIADD3 UR17, UR35, 0x38510, URZ ;  /* 0x0003851023117890 */ /* 0x000fc8000fffe03f */
[----:B------:R-:W-:-:S09]  /*92f0*/  UPRMT UR39, UR42, 0x654, UR17 ;  /* 0x000006542a277896 */ /* 0x000fd20008000011 */
[----:B------:R-:W-:Y:S01]  /*9300*/  SYNCS.ARRIVE.TRANS64.RED.A1T0 RZ, [UR39], RZ ;  /* 0x000000ffffff79a7 */ /* 0x000fe20008100427 */
[----:B------:R-:W-:Y:S05]  /*9310*/  @!P2 BRA `(.L_x_146) ;  /* 0x000000000004a947 */ /* 0x000fea0003800000 */
[----:B------:R-:W-:Y:S01]  /*9320*/  BPT.TRAP 0x1 ;  /* 0x000000040000795c */ /* 0x000fe20000300000 */
.L_x_146:
[----:B------:R-:W5:Y:S02]  /*9330*/  SYNCS.PHASECHK.TRANS64.TRYWAIT P1, [UR35+0x38538], R0 ;  /* 0x03853800ff0075a7 */ /* 0x000f640008020163 */
[----:B-----5:R-:W-:Y:S05]  /*9340*/  @!P1 BRA `(.L_x_147) ;  /* 0x00000054005c9947 */ /* 0x020fea0003800000 */
.L_x_285:
        /* <DEDUP_REMOVED lines=16> */
.L_x_150:
[----:B---34-:R-:W1:Y:S02]  /*9450*/  LDC R2, c[0x0][0x828] ;  /* 0x00020a00ff027b82 */ /* 0x018e640000000800 */
[----:B-1----:R1:W-:Y:S02]  /*9460*/  SYNCS.ARRIVE.TRANS64.RED.A0TR RZ, [UR35+0x38518], R2 ;  /* 0x03851802ffff79a7 */ /* 0x0023e40008300423 */
.L_x_149:
[----:B------:R-:W-:Y:S05]  /*9470*/  BSYNC B0 ;  /* 0x0000000000007941 */ /* 0x000fea0003800000 */
.L_x_148:
[----:B------:R-:W-:Y:S05]  /*9480*/  @!P2 BRA `(.L_x_151) ;  /* 0x000000000004a947 */ /* 0x000fea0003800000 */
[----:B------:R-:W-:Y:S01]  /*9490*/  BPT.TRAP 0x1 ;  /* 0x000000040000795c */ /* 0x000fe20000300000 */
.L_x_151:
[----:B------:R-:W-:-:S04]  /*94a0*/  UIADD3 UR29, UR35, 0x38518, URZ ;  /* 0x00038518231d7890 */ /* 0x000fc8000fffe03f */
[----:B------:R-:W-:-:S09]  /*94b0*/  UPRMT UR43, UR42, 0x654, UR29 ;  /* 0x000006542a2b7896 */ /* 0x000fd2000800001d */
[----:B------:R-:W-:Y:S01]  /*94c0*/  SYNCS.ARRIVE.TRANS64.RED.A1T0 RZ, [UR43], RZ ;  /* 0x000000ffffff79a7 */ /* 0x000fe2000810042b */
[----:B------:R-:W-:Y:S05]  /*94d0*/  @!P2 BRA `(.L_x_152) ;  /* 0x000000000004a947 */ /* 0x000fea0003800000 */
[----:B------:R-:W-:Y:S01]  /*94e0*/  BPT.TRAP 0x1 ;  /* 0x000000040000795c */ /* 0x000fe20000300000 */
.L_x_152:
[----:B-1-34-:R-:W-:-:S04]  /*94f0*/  SHF.L.U32 R2, RZ, 0x1f, RZ ;  /* 0x0000001fff027819 */ /* 0x01afc800000006ff */
[----:B------:R-:W1:Y:S02]  /*9500*/  SYNCS.PHASECHK.TRANS64.TRYWAIT P1, [UR35+0x38520], R2 ;  /* 0x03852002ff0075a7 */ /* 0x000e640008020163 */
[----:B-1----:R-:W-:Y:S05]  /*9510*/  @!P1 BRA `(.L_x_153) ;  /* 0x0000005400009947 */ /* 0x002fea0003800000 */
.L_x_286:
        /* <DEDUP_REMOVED lines=13> */
[----:B---3--:R-:W-:Y:S05]  /*95f0*/  @!P2 BRA `(.L_x_156) ;  /* 0x000000000004a947 */ /* 0x008fea0003800000 */
[----:B------:R-:W-:Y:S01]  /*9600*/  BPT.TRAP 0x1 ;  /* 0x000000040000795c */ /* 0x000fe20000300000 */
.L_x_156:
[----:B-1----:R-:W1:Y:S02]  /*9610*/  LDC R3, c[0x0][0x828] ;  /* 0x00020a00ff037b82 */ /* 0x002e640000000800 */
[----:B-1----:R3:W-:Y:S02]  /*9620*/  SYNCS.ARRIVE.TRANS64.RED.A0TR RZ, [UR35+0x38500], R3 ;  /* 0x03850003ffff79a7 */ /* 0x0027e40008300423 */
.L_x_155:
[----:B------:R-:W-:Y:S05]  /*9630*/  BSYNC B0 ;  /* 0x0000000000007941 */ /* 0x000fea0003800000 */
.L_x_154:
[----:B------:R-:W-:Y:S05]  /*9640*/  @!P2 BRA `(.L_x_157) ;  /* 0x000000000004a947 */ /* 0x000fea0003800000 */
[----:B------:R-:W-:Y:S01]  /*9650*/  BPT.TRAP 0x1 ;  /* 0x000000040000795c */ /* 0x000fe20000300000 */
.L_x_157:
[----:B------:R-:W-:Y:S01]  /*9660*/  SYNCS.ARRIVE.TRANS64.RED.A1T0 RZ, [UR8], RZ ;  /* 0x000000ffffff79a7 */ /* 0x000fe20008100408 */
[----:B------:R-:W-:Y:S05]  /*9670*/  @!P2 BRA `(.L_x_158) ;  /* 0x000000000004a947 */ /* 0x000fea0003800000 */
[----:B------:R-:W-:Y:S01]  /*9680*/  BPT.TRAP 0x1 ;  /* 0x000000040000795c */ /* 0x000fe20000300000 */
.L_x_158:
[----:B------:R-:W4:Y:S02]  /*9690*/  SYNCS.PHASECHK.TRANS64.TRYWAIT P1, [UR35+0x38528], R2 ;  /* 0x03852802ff0075a7 */ /* 0x000f240008020163 */
[----:B----4-:R-:W-:Y:S05]  /*96a0*/  @!P1 BRA `(.L_x_159) ;  /* 0x0000005000b49947 */ /* 0x010fea0003800000 */
.L_x_287:
        /* <DEDUP_REMOVED lines=15> */
.L_x_162:
[----:B-1-3--:R-:W1:Y:S02]  /*97a0*/  LDC R3, c[0x0][0x828] ;  /* 0x00020a00ff037b82 */ /* 0x00ae640000000800 */
[----:B-1----:R4:W-:Y:S02]  /*97b0*/  SYNCS.ARRIVE.TRANS64.RED.A0TR RZ, [UR35+0x38508], R3 ;  /* 0x03850803ffff79a7 */ /* 0x0029e40008300423 */
.L_x_161:
[----:B------:R-:W-:Y:S05]  /*97c0*/  BSYNC B0 ;  /* 0x0000000000007941 */ /* 0x000fea0003800000 */
.L_x_160:
[----:B------:R-:W-:Y:S05]  /*97d0*/  @!P2 BRA `(.L_x_163) ;  /* 0x000000000004a947 */ /* 0x000fea0003800000 */
[----:B------:R-:W-:Y:S01]  /*97e0*/  BPT.TRAP 0x1 ;  /* 0x000000040000795c */ /* 0x000fe20000300000 */
.L_x_163:
[----:B------:R-:W-:Y:S01]  /*97f0*/  SYNCS.ARRIVE.TRANS64.RED.A1T0 RZ, [UR9], RZ ;  /* 0x000000ffffff79a7 */ /* 0x000fe20008100409 */
[----:B------:R-:W-:Y:S05]  /*9800*/  @!P2 BRA `(.L_x_164) ;  /* 0x000000000004a947 */ /* 0x000fea0003800000 */
[----:B------:R-:W-:Y:S01]  /*9810*/  BPT.TRAP 0x1 ;  /* 0x000000040000795c */ /* 0x000fe20000300000 */
.L_x_164:
[----:B------:R-:W5:Y:S02]  /*9820*/  SYNCS.PHASECHK.TRANS64.TRYWAIT P1, [UR35+0x38530], R2 ;  /* 0x03853002ff0075a7 */ /* 0x000f640008020163 */
[----:B-----5:R-:W-:Y:S05]  /*9830*/  @!P1 BRA `(.L_x_165) ;  /* 0x0000005000689947 */ /* 0x020fea0003800000 */
.L_x_288:
        /* <DEDUP_REMOVED lines=15> */
.L_x_168:
[----:B---34-:R-:W1:Y:S02]  /*9930*/  LDC R3, c[0x0][0x828] ;  /* 0x00020a00ff037b82 */ /* 0x018e640000000800 */
[----:B-1----:R1:W-:Y:S02]  /*9940*/  SYNCS.ARRIVE.TRANS64.RED.A0TR RZ, [UR35+0x38510], R3 ;  /* 0x03851003ffff79a7 */ /* 0x0023e40008300423 */
.L_x_167:
[----:B------:R-:W-:Y:S05]  /*9950*/  BSYNC B0 ;  /* 0x0000000000007941 */ /* 0x000fea0003800000 */
.L_x_166:
[----:B------:R-:W-:Y:S05]  /*9960*/  @!P2 BRA `(.L_x_169) ;  /* 0x000000000004a947 */ /* 0x000fea0003800000 */
[----:B------:R-:W-:Y:S01]  /*9970*/  BPT.TRAP 0x1 ;  /* 0x000000040000795c */ /* 0x000fe20000300000 */
.L_x_169:
[----:B------:R-:W-:Y:S01]  /*9980*/  SYNCS.ARRIVE.TRANS64.RED.A1T0 RZ, [UR39], RZ ;  /* 0x000000ffffff79a7 */ /* 0x000fe20008100427 */
[----:B------:R-:W-:Y:S05]  /*9990*/  @!P2 BRA `(.L_x_170) ;  /* 0x000000000004a947 */ /* 0x000fea0003800000 */
[----:B------:R-:W-:Y:S01]  /*99a0*/  BPT.TRAP 0x1 ;  /* 0x000000040000795c */ /* 0x000fe20000300000 */
.L_x_170:
[----:B------:R-:W5:Y:S02]  /*99b0*/  SYNCS.PHASECHK.TRANS64.TRYWAIT P1, [UR35+0x38538], R2 ;  /* 0x03853802ff0075a7 */ /* 0x000f640008020163 */
[----:B-----5:R-:W-:Y:S05]  /*99c0*/  @!P1 BRA `(.L_x_171) ;  /* 0x00000050001c9947 */ /* 0x020fea0003800000 */
.L_x_289:
        /* <DEDUP_REMOVED lines=15> */
.L_x_174:
[----:B------:R-:W1:Y:S02]  /*9ac0*/  LDC R2, c[0x0][0x828] ;  /* 0x00020a00ff027b82 */ /* 0x000e640000000800 */
[----:B-1----:R1:W-:Y:S02]  /*9ad0*/  SYNCS.ARRIVE.TRANS64.RED.A0TR RZ, [UR35+0x38518], R2 ;  /* 0x03851802ffff79a7 */ /* 0x0023e40008300423 */
.L_x_173:
[----:B------:R-:W-:Y:S05]  /*9ae0*/  BSYNC B0 ;  /* 0x0000000000007941 */ /* 0x000fea0003800000 */
.L_x_172:
[----:B------:R-:W-:Y:S05]  /*9af0*/  @!P2 BRA `(.L_x_175) ;  /* 0x000000000004a947 */ /* 0x000fea0003800000 */
[----:B------:R-:W-:Y:S01]  /*9b00*/  BPT.TRAP 0x1 ;  /* 0x000000040000795c */ /* 0x000fe20000300000 */
.L_x_175:
[----:B--2---:R-:W-:Y:S01]  /*9b10*/  ISETP.NE.AND P0, PT, R7, RZ, PT ;  /* 0x000000ff0700720c */ /* 0x004fe20003f05270 */
[----:B------:R-:W-:Y:S01]  /*9b20*/  SYNCS.ARRIVE.TRANS64.RED.A1T0 RZ, [UR43], RZ ;  /* 0x000000ffffff79a7 */ /* 0x000fe2000810042b */
[CC--:B------:R-:W-:Y:S02]  /*9b30*/  ISETP.NE.AND P3, PT, R18.reuse, R6.reuse, PT ;  /* 0x000000061200720c */ /* 0x0c0fe40003f65270 */
[----:B------:R-:W-:-:S13]  /*9b40*/  ISETP.EQ.OR P0, PT, R18, R6, !P0 ;  /* 0x000000061200720c */ /* 0x000fda0004702670 */
[----:B------:R-:W-:Y:S05]  /*9b50*/  @P0 BRA `(.L_x_176) ;  /* 0x0000000400040947 */ /* 0x000fea0003800000 */
[----:B------:R-:W-:Y:S01]  /*9b60*/  ELECT P0, URZ, PT ;  /* 0x00000000003f782f */ /* 0x000fe20003800000 */
[----:B------:R-:W-:-:S12]  /*9b70*/  BSSY B0, `(.L_x_177) ;  /* 0x0000032000007945 */ /* 0x000fd80003800000 */
[----:B------:R-:W-:Y:S05]  /*9b80*/  @!P0 BRA `(.L_x_178) ;  /* 0x0000000000c08947 */ /* 0x000fea0003800000 */
[----:B-1-34-:R-:W1:Y:S08]  /*9b90*/  LDC.64 R2, c[0x0][0x290] ;  /* 0x0000a400ff027b82 */ /* 0x01ae700000000a00 */
[----:B------:R-:W2:Y:S08]  /*9ba0*/  LDC.64 R14, c[0x0][0x808] ;  /* 0x00020200ff0e7b82 */ /* 0x000eb00000000a00 */
[----:B------:R-:W3:Y:S01]  /*9bb0*/  LDC.64 R16, c[0x0][0x810] ;  /* 0x00020400ff107b82 */ /* 0x000ee20000000a00 */
[----:B-1----:R-:W-:-:S05]  /*9bc0*/  IMAD.WIDE R2, R6, 0xc, R2 ;  /* 0x0000000c06027825 */ /* 0x002fca00078e0202 */
[----:B------:R1:W5:Y:S04]  /*9bd0*/  LDG.E R10, desc[UR56][R2.64] ;  /* 0x00000038020a7981 */ /* 0x000368000c1e1900 */
[----:B------:R1:W5:Y:S01]  /*9be0*/  LDG.E R13, desc[UR56][R2.64+0x4] ;  /* 0x00000438020d7981 */ /* 0x000362000c1e1900 */
[----:B--2---:R-:W-:Y:S02]  /*9bf0*/  ISETP.NE.U32.AND P0, PT, R14, RZ, PT ;  /* 0x000000ff0e00720c */ /* 0x004fe40003f05070 */
[----:B------:R-:W-:Y:S02]  /*9c00*/  SHF.R.S32.HI R8, RZ, 0x1f, R6 ;  /* 0x0000001fff087819 */ /* 0x000fe40000011406 */
[----:B------:R-:W-:Y:S02]  /*9c10*/  ISETP.NE.AND.EX P0, PT, R15, RZ, PT, P0 ;  /* 0x000000ff0f00720c */ /* 0x000fe40003f05300 */
[----:B---3--:R-:W-:-:S04]  /*9c20*/  ISETP.NE.U32.AND P1, PT, R16, RZ, PT ;  /* 0x000000ff1000720c */ /* 0x008fc80003f25070 */
[----:B------:R-:W-:-:S07]  /*9c30*/  ISETP.NE.AND.EX P1, PT, R17, RZ, PT, P1 ;  /* 0x000000ff1100720c */ /* 0x000fce0003f25310 */
[----:B-1----:R-:W-:Y:S06]  /*9c40*/  @!P0 BRA `(.L_x_179) ;  /* 0x0000000000108947 */ /* 0x002fec0003800000 */
[----:B------:R-:W-:-:S04]  /*9c50*/  LEA R2, P0, R6, R14, 0x3 ;  /* 0x0000000e06027211 */ /* 0x000fc800078018ff */
[----:B------:R-:W-:-:S06]  /*9c60*/  LEA.HI.X R3, R6, R15, R8, 0x3, P0 ;  /* 0x0000000f06037211 */ /* 0x000fcc00000f1c08 */
[----:B------:R-:W2:Y:S04]  /*9c70*/  LDG.E.64 R2, desc[UR56][R2.64] ;  /* 0x0000003802027981 */ /* 0x000ea8000c1e1b00 */
[----:B--2---:R1:W-:Y:S02]  /*9c80*/  STS.64 [UR34], R2 ;  /* 0x00000002ff007988 */ /* 0x0043e40008000a22 */
.L_x_179:
[----:B------:R-:W-:Y:S05]  /*9c90*/  @!P1 BRA `(.L_x_178) ;  /* 0x00000000007c9947 */ /* 0x000fea0003800000 */
[----:B-1----:R-:W-:-:S04]  /*9ca0*/  LEA R2, P0, R6, R16, 0x3 ;  /* 0x0000001006027211 */ /* 0x002fc800078018ff */
[----:B------:R-:W-:Y:S02]  /*9cb0*/  LEA.HI.X R3, R6, R17, R8, 0x3, P0 ;  /* 0x0000001106037211 */ /* 0x000fe400000f1c08 */
[----:B------:R-:W1:Y:S04]  /*9cc0*/  LDS R8, [UR34+0x1c] ;  /* 0x00001c22ff087984 */ /* 0x000e680008000800 */
[----:B------:R-:W2:Y:S01]  /*9cd0*/  LDG.E.64 R2, desc[UR56][R2.64] ;  /* 0x0000003802027981 */ /* 0x000ea2000c1e1b00 */
        /* <DEDUP_REMOVED lines=10> */
[----:B------:R-:W-:Y:S02]  /*9d80*/  SHF.R.U64 R3, R3, 0x4, R14 ;  /* 0x0000000403037819 */ /* 0x000fe4000000120e */
[----:B-1----:R-:W-:-:S03]  /*9d90*/  LOP3.LUT R8, R8, 0xf, R9, 0xb8, !PT ;  /* 0x0000000f08087812 */ /* 0x002fc600078eb809 */
[----:B------:R-:W-:Y:S04]  /*9da0*/  STS [UR34+0xc], R3 ;  /* 0x00000c03ff007988 */ /* 0x000fe80008000822 */
[----:B------:R1:W-:Y:S04]  /*9db0*/  STS [UR34+0x1c], R8 ;  /* 0x00001c08ff007988 */ /* 0x0003e80008000822 */
[----:B------:R-:W2:Y:S01]  /*9dc0*/  LDS R11, [UR34+0x1c] ;  /* 0x00001c22ff0b7984 */ /* 0x000ea20008000800 */
[----:B-1---5:R-:W-:Y:S01]  /*9dd0*/  VIADD R8, R10, 0xffffffff ;  /* 0xffffffff0a087836 */ /* 0x022fe20000000000 */
[----:B--2---:R-:W-:-:S05]  /*9de0*/  LOP3.LUT R11, R11, 0xf0, RZ, 0xb8, !PT ;  /* 0x000000f00b0b7812 */ /* 0x004fca00078eb8ff */
[----:B------:R1:W-:Y:S04]  /*9df0*/  STS [UR34+0x1c], R11 ;  /* 0x00001c0bff007988 */ /* 0x0003e80008000822 */
[----:B------:R-:W2:Y:S01]  /*9e00*/  LDS R9, [UR34+0x1c] ;  /* 0x00001c22ff097984 */ /* 0x000ea20008000800 */
[----:B-1----:R-:W-:Y:S02]  /*9e10*/  CS2R R10, SRZ ;  /* 0x00000000000a7805 */ /* 0x002fe4000001ff00 */
[----:B--2---:R-:W-:Y:S01]  /*9e20*/  LOP3.LUT R17, R9, 0xf00, RZ, 0xb8, !PT ;  /* 0x00000f0009117812 */ /* 0x004fe200078eb8ff */
[----:B------:R-:W-:-:S04]  /*9e30*/  VIADD R9, R13, 0xffffffff ;  /* 0xffffffff0d097836 */ /* 0x000fc80000000000 */
[----:B------:R-:W-:Y:S04]  /*9e40*/  STS.64 [UR34+0x18], R16 ;  /* 0x00001810ff007988 */ /* 0x000fe80008000a22 */
[----:B------:R-:W1:Y:S04]  /*9e50*/  LDS R15, [UR34+0x1c] ;  /* 0x00001c22ff0f7984 */ /* 0x000e680008000800 */
[----:B------:R2:W-:Y:S01]  /*9e60*/  STS.128 [UR34+0x20], R8 ;  /* 0x00002008ff007988 */ /* 0x0005e20008000c22 */
[----:B-1----:R-:W-:-:S05]  /*9e70*/  LOP3.LUT R2, R15, 0xf000, RZ, 0xb8, !PT ;  /* 0x0000f0000f027812 */ /* 0x002fca00078eb8ff */
[----:B------:R2:W-:Y:S02]  /*9e80*/  STS [UR34+0x1c], R2 ;  /* 0x00001c02ff007988 */ /* 0x0005e40008000822 */
.L_x_178:
[----:B------:R-:W-:Y:S05]  /*9e90*/  BSYNC B0 ;  /* 0x0000000000007941 */ /* 0x000fea0003800000 */
.L_x_177:
[----:B-12---:R-:W1:Y:S01]  /*9ea0*/  S2R R2, SR_LANEID ;  /* 0x0000000000027919 */ /* 0x006e620000000000 */
[----:B------:R-:W-:Y:S01]  /*9eb0*/  NOP ;  /* 0x0000000000007918 */ /* 0x000fe20000000000 */
[----:B------:R-:W-:Y:S01]  /*9ec0*/  ELECT P0, URZ, PT ;  /* 0x00000000003f782f */ /* 0x000fe20003800000 */
[----:B------:R-:W-:Y:S01]  /*9ed0*/  BSSY B0, `(.L_x_180) ;  /* 0x0000008000007945 */ /* 0x000fe20003800000 */
[----:B-1----:R-:W-:-:S05]  /*9ee0*/  IMAD.SHL.U32 R8, R2, 0x4, RZ ;  /* 0x0000000402087824 */ /* 0x002fca00078e00ff */
[----:B------:R1:W2:Y:S01]  /*9ef0*/  LDS R9, [R8+UR34] ;  /* 0x0000002208097984 */ /* 0x0002a20008000800 */
[----:B------:R-:W-:-:S05]  /*9f00*/  IADD3 R2, P1, R8, UR44, RZ ;  /* 0x0000002c08027c10 */ /* 0x000fca000ff3e0ff */
[----:B---34-:R-:W-:Y:S01]  /*9f10*/  IMAD.X R3, RZ, RZ, UR45, P1 ;  /* 0x0000002dff037e24 */ /* 0x018fe200088e06ff */
[----:B------:R-:W-:Y:S07]  /*9f20*/  @!P0 BRA `(.L_x_181) ;  /* 0x0000000000088947 */ /* 0x000fee0003800000 */
[----:B------:R0:W-:Y:S01]  /*9f30*/  UTMACMDFLUSH ;  /* 0x00000000000079b7 */ /* 0x0001e20000000000 */
[----:B------:R-:W-:-:S04]  /*9f40*/  DEPBAR.LE SB0, 0x0 ;  /* 0x000080000000791a */ /* 0x000fc80000000000 */
.L_x_181:
[----:B------:R-:W-:Y:S05]  /*9f50*/  BSYNC B0 ;  /* 0x0000000000007941 */ /* 0x000fea0003800000 */
.L_x_180:
[----:B--2---:R2:W5:Y:S02]  /*9f60*/  ATOMG.E.EXCH.STRONG.GPU PT, RZ, [R2], R9 ;  /* 0x0000000902ff73a8 */ /* 0x00456400041ee100 */
.L_x_176:
[----:B------:R-:W-:Y:S01]  /*9f70*/  UIADD3 UR38, UR38, 0x1, URZ ;  /* 0x0000000126267890 */ /* 0x000fe2000fffe03f */
[----:B------:R-:W-:Y:S01]  /*9f80*/  ISETP.NE.AND P0, PT, R7, RZ, PT ;  /* 0x000000ff0700720c */ /* 0x000fe20003f05270 */
[----:B------:R-:W-:Y:S01]  /*9f90*/  IMAD.MOV.U32 R16, RZ, RZ, R4 ;  /* 0x000000ffff107224 */ /* 0x000fe200078e0004 */
[----:B-12---:R-:W-:Y:S01]  /*9fa0*/  SEL R2, RZ, 0x1, !P3 ;  /* 0x00000001ff027807 */ /* 0x006fe20005800000 */
[----:B------:R-:W-:Y:S01]  /*9fb0*/  UISETP.NE.AND UP0, UPT, UR38, 0x8, UPT ;  /* 0x000000082600788c */ /* 0x000fe2000bf05270 */
[----:B------:R-:W-:Y:S02]  /*9fc0*/  IMAD.MOV.U32 R17, RZ, RZ, R5 ;  /* 0x000000ffff117224 */ /* 0x000fe400078e0005 */
[----:B------:R-:W-:Y:S01]  /*9fd0*/  IMAD.MOV.U32 R18, RZ, RZ, R6 ;  /* 0x000000ffff127224 */ /* 0x000fe200078e0006 */
[----:B------:R-:W-:Y:S02]  /*9fe0*/  USEL UR8, URZ, 0x1, UP0 ;  /* 0x000000013f087887 */ /* 0x000fe40008000000 */
[----:B------:R-:W-:-:S04]  /*9ff0*/  USEL UR38, UR38, URZ, UP0 ;  /* 0x0000003f26267287 */ /* 0x000fc80008000000 */
[----:B------:R-:W-:Y:S01]  /*a000*/  LOP3.LUT R12, R12, UR8, RZ, 0x3c, !PT ;  /* 0x000000080c0c7c12 */ /* 0x000fe2000f8e3cff */
[----:B------:R-:W-:Y:S07]  /*a010*/  @P0 BRA `(.L_x_182) ;  /* 0xffffffe8009c0947 */ /* 0x000fee000383ffff */
[----:B-----5:R-:W-:Y:S01]  /*a020*/  ELECT P0, URZ, PT ;  /* 0x00000000003f782f */ /* 0x020fe20003800000 */
[----:B------:R-:W-:-:S12]  /*a030*/  BSSY B0, `(.L_x_183) ;  /* 0x0000017000007945 */ /* 0x000fd80003800000 */
[----:B------:R-:W-:Y:S05]  /*a040*/  @!P0 BRA `(.L_x_184) ;  /* 0x0000000000548947 */ /* 0x000fea0003800000 */
[----:B------:R-:W-:Y:S05]  /*a050*/  @!P2 BRA `(.L_x_185) ;  /* 0x000000000004a947 */ /* 0x000fea0003800000 */
[----:B------:R-:W-:Y:S01]  /*a060*/  BPT.TRAP 0x1 ;  /* 0x000000040000795c */ /* 0x000fe20000300000 */
.L_x_185:
[----:B------:R-:W1:Y:S02]  /*a070*/  SYNCS.PHASECHK.TRANS64.TRYWAIT P0, [UR35+0x38520], R0 ;  /* 0x03852000ff0075a7 */ /* 0x000e640008000163 */
[----:B-1----:R-:W-:Y:S05]  /*a080*/  @!P0 BRA `(.L_x_186) ;  /* 0x0000004800848947 */ /* 0x002fea0003800000 */
.L_x_290:
[----:B------:R-:W-:Y:S05]  /*a090*/  @!P2 BRA `(.L_x_187) ;  /* 0x000000000004a947 */ /* 0x000fea0003800000 */
[----:B------:R-:W-:Y:S01]  /*a0a0*/  BPT.TRAP 0x1 ;  /* 0x000000040000795c */ /* 0x000fe20000300000 */
.L_x_187:
[----:B------:R-:W2:Y:S02]  /*a0b0*/  SYNCS.PHASECHK.TRANS64.TRYWAIT P0, [UR35+0x38528], R0 ;  /* 0x03852800ff0075a7 */ /* 0x000ea40008000163 */
[----:B--2---:R-:W-:Y:S05]  /*a0c0*/  @!P0 BRA `(.L_x_188) ;  /* 0x00000048008c8947 */ /* 0x004fea0003800000 */
.L_x_291:
[----:B------:R-:W-:Y:S05]  /*a0d0*/  @!P2 BRA `(.L_x_189) ;  /* 0x000000000004a947 */ /* 0x000fea0003800000 */
[----:B------:R-:W-:Y:S01]  /*a0e0*/  BPT.TRAP 0x1 ;  /* 0x000000040000795c */ /* 0x000fe20000300000 */
.L_x_189:
[----:B------:R-:W2:Y:S02]  /*a0f0*/  SYNCS.PHASECHK.TRANS64.TRYWAIT P0, [UR35+0x38530], R0 ;  /* 0x03853000ff0075a7 */ /* 0x000ea40008000163 */
[----:B--2---:R-:W-:Y:S05]  /*a100*/  @!P0 BRA `(.L_x_190) ;  /* 0x0000004800948947 */ /* 0x004fea0003800000 */
.L_x_292:
[----:B------:R-:W-:Y:S05]  /*a110*/  @!P2 BRA `(.L_x_191) ;  /* 0x000000000004a947 */ /* 0x000fea0003800000 */
[----:B------:R-:W-:Y:S01]  /*a120*/  BPT.TRAP 0x1 ;  /* 0x000000040000795c */ /* 0x000fe20000300000 */
.L_x_191:
[----:B-1----:R-:W-:-:S05]  /*a130*/  IMAD.MOV.U32 R0, RZ, RZ, 0x1 ;  /* 0x00000001ff007424 */ /* 0x002fca00078e00ff */
[----:B------:R-:W-:-:S07]  /*a140*/  SHF.L.U32 R0, R0, 0x1f, RZ ;  /* 0x0000001f00007819 */ /* 0x000fce00000006ff */
.L_x_192:
[----:B-1-34-:R-:W-:-:S04]  /*a150*/  MOV R3, UR35 ;  /* 0x0000002300037c02 */ /* 0x01afc80008000f00 */
[----:B------:R1:W2:Y:S03]  /*a160*/  SYNCS.PHASECHK.TRANS64.TRYWAIT P0, [R3+URZ+0x38538], R0 ;  /* 0x03853800030075a7 */ /* 0x0002a6000800017f */
[----:B--2---:R-:W-:Y:S05]  /*a170*/  @!P0 NANOSLEEP.SYNCS 0x989680 ;  /* 0x009896800000895d */ /* 0x004fea0003900000 */
[----:B------:R-:W2:Y:S02]  /*a180*/  @!P0 SYNCS.PHASECHK.TRANS64 P0, [R3+URZ+0x38538], R0 ;  /* 0x03853800030085a7 */ /* 0x000ea4000800007f */
[----:B--2---:R-:W-:Y:S05]  /*a190*/  @!P0 BRA `(.L_x_192) ;  /* 0xfffffffc00ec8947 */ /* 0x004fea000383ffff */
.L_x_184:
[----:B------:R-:W-:Y:S05]  /*a1a0*/  BSYNC B0 ;  /* 0x0000000000007941 */ /* 0x000fea0003800000 */
.L_x_183:
[----:B------:R-:W-:Y:S05]  /*a1b0*/  EXIT ;  /* 0x000000000000794d */ /* 0x000fea0003800000 */
.L_x_113:
[----:B------:R-:W1:Y:S01]  /*a1c0*/  S2UR UR4, SR_CTAID.Y ;  /* 0x00000000000479c3 */ /* 0x000e620000002600 */
[----:B------:R-:W3:Y:S01]  /*a1d0*/  S2R R32, SR_LANEID ;  /* 0x0000000000207919 */ /* 0x000ee20000000000 */
[----:B------:R-:W-:Y:S01]  /*a1e0*/  ELECT P0, URZ, PT ;  /* 0x00000000003f782f */ /* 0x000fe20003800000 */
[----:B------:R-:W-:Y:S01]  /*a1f0*/  BSSY B0, `(.L_x_193) ;  /* 0x0000037000007945 */ /* 0x000fe20003800000 */
[----:B------:R-:W-:Y:S01]  /*a200*/  ULDC.64 UR12, c[0x0][0x508] ;  /* 0x00014200000c7ab9 */ /* 0x000fe20000000a00 */
[----:B-1----:R-:W-:-:S04]  /*a210*/  UIMAD UR4, UR4, UR41, UR40 ;  /* 0x00000029040472a4 */ /* 0x002fc8000f8e0228 */
[----:B------:R-:W-:-:S06]  /*a220*/  UIMAD.WIDE UR12, UR4, 0x80, UR12 ;  /* 0x00000080040c78a5 */ /* 0x000fcc000f8e020c */
[----:B------:R-:W-:Y:S06]  /*a230*/  @!P0 BRA `(.L_x_194) ;  /* 0x0000000000c88947 */ /* 0x000fec0003800000 */
[----:B------:R-:W1:Y:S01]  /*a240*/  LDC.64 R20, c[0x0][0x300] ;  /* 0x0000c000ff147b82 */ /* 0x000e620000000a00 */
[----:B------:R-:W-:Y:S02]  /*a250*/  UMOV UR4, 0x400 ;  /* 0x0000040000047882 */ /* 0x000fe40000000000 */
[----:B--2---:R-:W-:-:S05]  /*a260*/  ULEA UR4, UR42, UR4, 0x18 ;  /* 0x000000042a047291 */ /* 0x004fca000f8ec03f */
[----:B------:R-:W1:Y:S08]  /*a270*/  LDC.64 R22, c[0x0][0x308] ;  /* 0x0000c200ff167b82 */ /* 0x000e700000000a00 */
[----:B------:R-:W2:Y:S08]  /*a280*/  LDC.64 R12, c[0x0][0x310] ;  /* 0x0000c400ff0c7b82 */ /* 0x000eb00000000a00 */
[----:B------:R-:W2:Y:S08]  /*a290*/  LDC.64 R14, c[0x0][0x318] ;  /* 0x0000c600ff0e7b82 */ /* 0x000eb00000000a00 */
[----:B------:R-:W4:Y:S01]  /*a2a0*/  LDC.64 R8, c[0x0][0x320] ;  /* 0x0000c800ff087b82 */ /* 0x000f220000000a00 */
[----:B-1----:R1:W-:Y:S07]  /*a2b0*/  STS.128 [UR4+0x38600], R20 ;  /* 0x03860014ff007988 */ /* 0x0023ee0008000c04 */
[----:B------:R-:W4:Y:S08]  /*a2c0*/  LDC.64 R10, c[0x0][0x328] ;  /* 0x0000ca00ff0a7b82 */ /* 0x000f300000000a00 */
[----:B------:R-:W5:Y:S01]  /*a2d0*/  LDC.64 R4, c[0x0][0x330] ;  /* 0x0000cc00ff047b82 */ /* 0x000f620000000a00 */
[----:B--2---:R2:W-:Y:S07]  /*a2e0*/  STS.128 [UR4+0x38610], R12 ;  /* 0x0386100cff007988 */ /* 0x0045ee0008000c04 */
[----:B------:R-:W5:Y:S01]  /*a2f0*/  LDC.64 R6, c[0x0][0x338] ;  /* 0x0000ce00ff067b82 */ /* 0x000f620000000a00 */
[----:B----4-:R4:W-:Y:S07]  /*a300*/  STS.128 [UR4+0x38620], R8 ;  /* 0x03862008ff007988 */ /* 0x0109ee0008000c04 */
[----:B------:R-:W3:Y:S08]  /*a310*/  LDC.64 R28, c[0x0][0x340] ;  /* 0x0000d000ff1c7b82 */ /* 0x000ef00000000a00 */
[----:B------:R-:W3:Y:S01]  /*a320*/  LDC.64 R30, c[0x0][0x348] ;  /* 0x0000d200ff1e7b82 */ /* 0x000ee20000000a00 */
[----:B-----5:R5:W-:Y:S07]  /*a330*/  STS.128 [UR4+0x38630], R4 ;  /* 0x03863004ff007988 */ /* 0x020bee0008000c04 */
[----:B------:R-:W4:Y:S08]  /*a340*/  LDC.64 R24, c[0x0][0x350] ;  /* 0x0000d400ff187b82 */ /* 0x000f300000000a00 */
[----:B------:R-:W4:Y:S08]  /*a350*/  LDC.64 R26, c[0x0][0x358] ;  /* 0x0000d600ff1a7b82 */ /* 0x000f300000000a00 */
[----:B-1----:R-:W1:Y:S01]  /*a360*/  LDC.64 R20, c[0x0][0x360] ;  /* 0x0000d800ff147b82 */ /* 0x002e620000000a00 */
[----:B---3--:R3:W-:Y:S07]  /*a370*/  STS.128 [UR4+0x38640], R28 ;  /* 0x0386401cff007988 */ /* 0x0087ee0008000c04 */
[----:B------:R-:W1:Y:S08]  /*a380*/  LDC.64 R22, c[0x0][0x368] ;  /* 0x0000da00ff167b82 */ /* 0x000e700000000a00 */
[----:B--2---:R-:W2:Y:S01]  /*a390*/  LDC.64 R12, c[0x0][0x370] ;  /* 0x0000dc00ff0c7b82 */ /* 0x004ea20000000a00 */
[----:B----4-:R4:W-:Y:S07]  /*a3a0*/  STS.128 [UR4+0x38650], R24 ;  /* 0x03865018ff007988 */ /* 0x0109ee0008000c04 */
[----:B------:R-:W2:Y:S08]  /*a3b0*/  LDC.64 R14, c[0x0][0x378] ;  /* 0x0000de00ff0e7b82 */ /* 0x000eb00000000a00 */
[----:B------:R-:W3:Y:S01]  /*a3c0*/  LDC.64 R8, c[0x0][0x400] ;  /* 0x00010000ff087b82 */ /* 0x000ee20000000a00 */
[----:B-1----:R1:W-:Y:S07]  /*a3d0*/  STS.128 [UR4+0x38660], R20 ;  /* 0x03866014ff007988 */ /* 0x0023ee0008000c04 */
[----:B------:R-:W3:Y:S08]  /*a3e0*/  LDC.64 R10, c[0x0][0x408] ;  /* 0x00010200ff0a7b82 */ /* 0x000ef00000000a00 */
[----:B-----5:R-:W5:Y:S01]  /*a3f0*/  LDC.64 R4, c[0x0][0x410] ;  /* 0x00010400ff047b82 */ /* 0x020f620000000a00 */
[----:B--2---:R2:W-:Y:S07]  /*a400*/  STS.128 [UR4+0x38670], R12 ;  /* 0x0386700cff007988 */ /* 0x0045ee0008000c04 */
[----:B------:R-:W5:Y:S01]  /*a410*/  LDC.64 R6, c[0x0][0x418] ;  /* 0x00010600ff067b82 */ /* 0x000f620000000a00 */
[----:B---3--:R3:W-:Y:S07]  /*a420*/  STS.128 [UR4+0x38680], R8 ;  /* 0x03868008ff007988 */ /* 0x0087ee0008000c04 */
[----:B------:R-:W2:Y:S08]  /*a430*/  LDC.64 R28, c[0x0][0x420] ;  /* 0x00010800ff1c7b82 */ /* 0x000eb00000000a00 */
[----:B------:R-:W2:Y:S01]  /*a440*/  LDC.64 R30, c[0x0][0x428] ;  /* 0x00010a00ff1e7b82 */ /* 0x000ea20000000a00 */
[----:B-----5:R5:W-:Y:S07]  /*a450*/  STS.128 [UR4+0x38690], R4 ;  /* 0x03869004ff007988 */ /* 0x020bee0008000c04 */
[----:B----4-:R-:W4:Y:S08]  /*a460*/  LDC.64 R24, c[0x0][0x430] ;  /* 0x00010c00ff187b82 */ /* 0x010f300000000a00 */
[----:B------:R-:W4:Y:S08]  /*a470*/  LDC.64 R26, c[0x0][0x438] ;  /* 0x00010e00ff1a7b82 */ /* 0x000f300000000a00 */
[----:B-1----:R-:W1:Y:S01]  /*a480*/  LDC.64 R20, c[0x0][0x440] ;  /* 0x00011000ff147b82 */ /* 0x002e620000000a00 */
[----:B--2---:R2:W-:Y:S07]  /*a490*/  STS.128 [UR4+0x386a0], R28 ;  /* 0x0386a01cff007988 */ /* 0x0045ee0008000c04 */
[----:B------:R-:W1:Y:S08]  /*a4a0*/  LDC.64 R22, c[0x0][0x448] ;  /* 0x00011200ff167b82 */ /* 0x000e700000000a00 */
[----:B------:R-:W2:Y:S01]  /*a4b0*/  LDC.64 R12, c[0x0][0x450] ;  /* 0x00011400ff0c7b82 */ /* 0x000ea20000000a00 */
[----:B----4-:R4:W-:Y:S07]  /*a4c0*/  STS.128 [UR4+0x386b0], R24 ;  /* 0x0386b018ff007988 */ /* 0x0109ee0008000c04 */
[----:B------:R-:W2:Y:S08]  /*a4d0*/  LDC.64 R14, c[0x0][0x458] ;  /* 0x00011600ff0e7b82 */ /* 0x000eb00000000a00 */
[----:B---3--:R-:W3:Y:S01]  /*a4e0*/  LDC.64 R8, c[0x0][0x460] ;  /* 0x00011800ff087b82 */ /* 0x008ee20000000a00 */
[----:B-1----:R4:W-:Y:S07]  /*a4f0*/  STS.128 [UR4+0x386c0], R20 ;  /* 0x0386c014ff007988 */ /* 0x0029ee0008000c04 */
[----:B------:R-:W3:Y:S08]  /*a500*/  LDC.64 R10, c[0x0][0x468] ;  /* 0x00011a00ff0a7b82 */ /* 0x000ef00000000a00 */
[----:B-----5:R-:W1:Y:S01]  /*a510*/  LDC.64 R4, c[0x0][0x470] ;  /* 0x00011c00ff047b82 */ /* 0x020e620000000a00 */
[----:B--2---:R4:W-:Y:S07]  /*a520*/  STS.128 [UR4+0x386d0], R12 ;  /* 0x0386d00cff007988 */ /* 0x0049ee0008000c04 */
[----:B------:R-:W1:Y:S01]  /*a530*/  LDC.64 R6, c[0x0][0x478] ;  /* 0x00011e00ff067b82 */ /* 0x000e620000000a00 */
[----:B---3--:R4:W-:Y:S04]  /*a540*/  STS.128 [UR4+0x386e0], R8 ;  /* 0x0386e008ff007988 */ /* 0x0089e80008000c04 */
[----:B-1----:R4:W-:Y:S02]  /*a550*/  STS.128 [UR4+0x386f0], R4 ;  /* 0x0386f004ff007988 */ /* 0x0029e40008000c04 */
.L_x_194:
[----:B--2---:R-:W-:Y:S05]  /*a560*/  BSYNC B0 ;  /* 0x0000000000007941 */ /* 0x004fea0003800000 */
.L_x_193:
[----:B------:R-:W-:Y:S01]  /*a570*/  ELECT P0, URZ, PT ;  /* 0x00000000003f782f */ /* 0x000fe20003800000 */
[----:B------:R-:W-:Y:S01]  /*a580*/  NOP ;  /* 0x0000000000007918 */ /* 0x000fe20000000000 */
[----:B------:R-:W-:Y:S11]  /*a590*/  BSSY B0, `(.L_x_195) ;  /* 0x000004a000007945 */ /* 0x000ff60003800000 */
[----:B------:R-:W-:Y:S05]  /*a5a0*/  @!P0 BRA `(.L_x_196) ;  /* 0x0000000400208947 */ /* 0x000fea0003800000 */
[C---:B----4-:R-:W-:Y:S01]  /*a5b0*/  IMAD.SHL.U32 R12, R18.reuse, 0x8, RZ ;  /* 0x00000008120c7824 */ /* 0x050fe200078e00ff */
[----:B------:R-:W-:Y:S01]  /*a5c0*/  ULDC.64 UR4, c[0x0][0x518] ;  /* 0x0001460000047ab9 */ /* 0x000fe20000000a00 */
[----:B------:R-:W-:Y:S01]  /*a5d0*/  SHF.L.U64.HI R3, R18, 0x3, R3 ;  /* 0x0000000312037819 */ /* 0x000fe20000010203 */
[----:B------:R-:W-:Y:S02]  /*a5e0*/  ULDC.64 UR6, c[0x0][0x520] ;  /* 0x0001480000067ab9 */ /* 0x000fe40000000a00 */
[----:B------:R-:W-:-:S04]  /*a5f0*/  IADD3 R10, P0, R12, UR4, RZ ;  /* 0x000000040c0a7c10 */ /* 0x000fc8000ff1e0ff */
[----:B------:R-:W-:Y:S01]  /*a600*/  IADD3.X R11, R3, UR5, RZ, P0, !PT ;  /* 0x00000005030b7c10 */ /* 0x000fe200087fe4ff */
[----:B------:R-:W-:Y:S02]  /*a610*/  ULDC.64 UR4, c[0x0][0x528] ;  /* 0x00014a0000047ab9 */ /* 0x000fe40000000a00 */
[----:B------:R-:W-:-:S03]  /*a620*/  IADD3 R8, P0, R12, UR4, RZ ;  /* 0x000000040c087c10 */ /* 0x000fc6000ff1e0ff */
[----:B------:R-:W2:Y:S01]  /*a630*/  LDG.E.64 R10, desc[UR56][R10.64] ;  /* 0x000000380a0a7981 */ /* 0x000ea2000c1e1b00 */
[----:B------:R-:W-:Y:S01]  /*a640*/  IADD3.X R9, R3, UR5, RZ, P0, !PT ;  /* 0x0000000503097c10 */ /* 0x000fe200087fe4ff */
[----:B------:R-:W-:-:S05]  /*a650*/  ULDC.64 UR4, c[0x0][0x510] ;  /* 0x0001440000047ab9 */ /* 0x000fca0000000a00 */
[----:B------:R-:W4:Y:S01]  /*a660*/  LDG.E.64 R8, desc[UR56][R8.64] ;  /* 0x0000003808087981 */ /* 0x000f22000c1e1b00 */
[C---:B------:R-:W-:Y:S02]  /*a670*/  IADD3 R14, P0, R12.reuse, UR4, RZ ;  /* 0x000000040c0e7c10 */ /* 0x040fe4000ff1e0ff */
[----:B------:R-:W-:Y:S02]  /*a680*/  IADD3 R12, P1, R12, UR6, RZ ;  /* 0x000000060c0c7c10 */ /* 0x000fe4000ff3e0ff */
[C---:B------:R-:W-:Y:S02]  /*a690*/  IADD3.X R15, R3.reuse, UR5, RZ, P0, !PT ;  /* 0x00000005030f7c10 */ /* 0x040fe400087fe4ff */
[----:B------:R-:W-:-:S04]  /*a6a0*/  IADD3.X R13, R3, UR7, RZ, P1, !PT ;  /* 0x00000007030d7c10 */ /* 0x000fc80008ffe4ff */
[----:B------:R-:W5:Y:S04]  /*a6b0*/  LDG.E.64 R14, desc[UR56][R14.64] ;  /* 0x000000380e0e7981 */ /* 0x000f68000c1e1b00 */
[----:B------:R-:W3:Y:S01]  /*a6c0*/  LDG.E.64 R12, desc[UR56][R12.64] ;  /* 0x000000380c0c7981 */ /* 0x000ee2000c1e1b00 */
[----:B------:R-:W-:Y:S02]  /*a6d0*/  UMOV UR4, 0x400 ;  /* 0x0000040000047882 */ /* 0x000fe40000000000 */
[----:B------:R-:W-:-:S04]  /*a6e0*/  ULEA UR4, UR42, UR4, 0x18 ;  /* 0x000000042a047291 */ /* 0x000fc8000f8ec03f */
[----:B------:R-:W-:Y:S02]  /*a6f0*/  UIADD3 UR5, UR4, 0x38600, URZ ;  /* 0x0003860004057890 */ /* 0x000fe4000fffe03f */
[----:B------:R-:W-:-:S03]  /*a700*/  UIADD3 UR6, UR4, 0x38680, URZ ;  /* 0x0003868004067890 */ /* 0x000fc6000fffe03f */
[----:B------:R-:W1:Y:S01]  /*a710*/  LDS R4, [UR4+0x3861c] ;  /* 0x03861c04ff047984 */ /* 0x000e620008000800 */
[----:B------:R-:W-:Y:S02]  /*a720*/  IMAD.U32 R20, RZ, RZ, UR5 ;  /* 0x00000005ff147e24 */ /* 0x000fe4000f8e00ff */
[----:B------:R-:W-:Y:S01]  /*a730*/  IMAD.U32 R22, RZ, RZ, UR6 ;  /* 0x00000006ff167e24 */ /* 0x000fe2000f8e00ff */
[----:B------:R-:W1:Y:S02]  /*a740*/  LDS R5, [UR4+0x3869c] ;  /* 0x03869c04ff057984 */ /* 0x000e640008000800 */
[----:B------:R-:W-:Y:S02]  /*a750*/  SHF.R.U64 R20, R20, 0x4, RZ ;  /* 0x0000000414147819 */ /* 0x000fe400000012ff */
[----:B------:R-:W-:Y:S01]  /*a760*/  SHF.R.U64 R22, R22, 0x4, RZ ;  /* 0x0000000416167819 */ /* 0x000fe200000012ff */
[----:B------:R-:W-:Y:S04]  /*a770*/  STS [UR4+0x38630], RZ ;  /* 0x038630ffff007988 */ /* 0x000fe80008000804 */
[----:B------:R-:W-:Y:S04]  /*a780*/  STS [UR4+0x38610], R20 ;  /* 0x03861014ff007988 */ /* 0x000fe80008000804 */
[----:B------:R-:W-:Y:S04]  /*a790*/  STS [UR4+0x38614], R20 ;  /* 0x03861414ff007988 */ /* 0x000fe80008000804 */
[----:B------:R-:W-:Y:S04]  /*a7a0*/  STS [UR4+0x38690], R22 ;  /* 0x03869016ff007988 */ /* 0x000fe80008000804 */
[----:B------:R-:W-:Y:S04]  /*a7b0*/  STS [UR4+0x38694], R22 ;  /* 0x03869416ff007988 */ /* 0x000fe80008000804 */
[----:B------:R-:W-:Y:S01]  /*a7c0*/  STS [UR4+0x386b0], RZ ;  /* 0x0386b0ffff007988 */ /* 0x000fe20008000804 */
[----:B--2---:R-:W-:-:S04]  /*a7d0*/  LOP3.LUT R3, R11, 0x1fffffff, RZ, 0xc0, !PT ;  /* 0x1fffffff0b037812 */ /* 0x004fc800078ec0ff */
[--C-:B------:R-:W-:Y:S02]  /*a7e0*/  SHF.R.U32.HI R7, RZ, 0x4, R3.reuse ;  /* 0x00000004ff077819 */ /* 0x100fe40000011603 */
[----:B------:R-:W-:Y:S02]  /*a7f0*/  SHF.R.U64 R3, R10, 0x4, R3 ;  /* 0x000000040a037819 */ /* 0x000fe40000001203 */
[----:B----4-:R-:W-:Y:S02]  /*a800*/  LOP3.LUT R9, R9, 0x1fffffff, RZ, 0xc0, !PT ;  /* 0x1fffffff09097812 */ /* 0x010fe400078ec0ff */
[----:B-1----:R-:W-:Y:S01]  /*a810*/  LOP3.LUT R4, R4, 0xf, R7, 0xb8, !PT ;  /* 0x0000000f04047812 */ /* 0x002fe200078eb807 */
[----:B------:R-:W-:Y:S01]  /*a820*/  STS [UR4+0x3860c], R3 ;  /* 0x03860c03ff007988 */ /* 0x000fe20008000804 */
[--C-:B------:R-:W-:Y:S02]  /*a830*/  SHF.R.U32.HI R6, RZ, 0x4, R9.reuse ;  /* 0x00000004ff067819 */ /* 0x100fe40000011609 */
[----:B------:R-:W-:Y:S01]  /*a840*/  SHF.R.U64 R9, R8, 0x4, R9 ;  /* 0x0000000408097819 */ /* 0x000fe20000001209 */
[----:B------:R1:W-:Y:S01]  /*a850*/  STS [UR4+0x3861c], R4 ;  /* 0x03861c04ff007988 */ /* 0x0003e20008000804 */
[----:B------:R-:W-:-:S03]  /*a860*/  LOP3.LUT R6, R5, 0xf, R6, 0xb8, !PT ;  /* 0x0000000f05067812 */ /* 0x000fc600078eb806 */
[----:B------:R-:W2:Y:S04]  /*a870*/  LDS R5, [UR4+0x3861c] ;  /* 0x03861c04ff057984 */ /* 0x000ea80008000800 */
[----:B------:R-:W-:Y:S01]  /*a880*/  STS [UR4+0x3869c], R6 ;  /* 0x03869c06ff007988 */ /* 0x000fe20008000804 */
[----:B-1----:R-:W-:-:S03]  /*a890*/  VIADD R4, R19, 0xffffffff ;  /* 0xffffffff13047836 */ /* 0x002fc60000000000 */
[----:B------:R-:W1:Y:S04]  /*a8a0*/  LDS R7, [UR4+0x3869c] ;  /* 0x03869c04ff077984 */ /* 0x000e680008000800 */
[----:B-----5:R-:W-:Y:S04]  /*a8b0*/  STS.64 [UR4+0x38600], R14 ;  /* 0x0386000eff007988 */ /* 0x020fe80008000a04 */
[----:B---3--:R-:W-:Y:S04]  /*a8c0*/  STS.64 [UR4+0x38680], R12 ;  /* 0x0386800cff007988 */ /* 0x008fe80008000a04 */
[----:B------:R-:W-:Y:S01]  /*a8d0*/  STS [UR4+0x3868c], R9 ;  /* 0x03868c09ff007988 */ /* 0x000fe20008000804 */
[----:B--2---:R-:W-:-:S05]  /*a8e0*/  LOP3.LUT R5, R5, 0xf0, RZ, 0xb8, !PT ;  /* 0x000000f005057812 */ /* 0x004fca00078eb8ff */
[----:B------:R2:W-:Y:S01]  /*a8f0*/  STS [UR4+0x3861c], R5 ;  /* 0x03861c05ff007988 */ /* 0x0005e20008000804 */
[----:B-1----:R-:W-:-:S03]  /*a900*/  LOP3.LUT R7, R7, 0xf0, RZ, 0xb8, !PT ;  /* 0x000000f007077812 */ /* 0x002fc600078eb8ff */
[----:B------:R-:W1:Y:S04]  /*a910*/  LDS R21, [UR4+0x3861c] ;  /* 0x03861c04ff157984 */ /* 0x000e680008000800 */
[----:B------:R3:W-:Y:S01]  /*a920*/  STS [UR4+0x3869c], R7 ;  /* 0x03869c07ff007988 */ /* 0x0007e20008000804 */
[----:B--2---:R-:W-:-:S03]  /*a930*/  VIADD R5, R2, 0xffffffff ;  /* 0xffffffff02057836 */ /* 0x004fc60000000000 */
[----:B------:R-:W2:Y:S01]  /*a940*/  LDS R23, [UR4+0x3869c] ;  /* 0x03869c04ff177984 */ /* 0x000ea20008000800 */
[----:B---3--:R-:W-:-:S05]  /*a950*/  CS2R R6, SRZ ;  /* 0x0000000000067805 */ /* 0x008fca000001ff00 */
[----:B------:R3:W-:Y:S02]  /*a960*/  STS.128 [UR4+0x38620], R4 ;  /* 0x03862004ff007988 */ /* 0x0007e40008000c04 */
[----:B---3--:R-:W-:-:S05]  /*a970*/  VIADD R5, R0, 0xffffffff ;  /* 0xffffffff00057836 */ /* 0x008fca0000000000 */
[----:B------:R-:W-:Y:S01]  /*a980*/  STS.128 [UR4+0x386a0], R4 ;  /* 0x0386a004ff007988 */ /* 0x000fe20008000c04 */
[----:B-1----:R-:W-:-:S05]  /*a990*/  LOP3.LUT R21, R21, 0xf00, RZ, 0xb8, !PT ;  /* 0x00000f0015157812 */ /* 0x002fca00078eb8ff */
[----:B------:R-:W-:Y:S01]  /*a9a0*/  STS.64 [UR4+0x38618], R20 ;  /* 0x03861814ff007988 */ /* 0x000fe20008000a04 */
[----:B--2---:R-:W-:-:S03]  /*a9b0*/  LOP3.LUT R23, R23, 0xf00, RZ, 0xb8, !PT ;  /* 0x00000f0017177812 */ /* 0x004fc600078eb8ff */
[----:B------:R-:W1:Y:S04]  /*a9c0*/  LDS R11, [UR4+0x3861c] ;  /* 0x03861c04ff0b7984 */ /* 0x000e680008000800 */
[----:B------:R-:W-:Y:S04]  /*a9d0*/  STS.64 [UR4+0x38698], R22 ;  /* 0x03869816ff007988 */ /* 0x000fe80008000a04 */
[----:B------:R-:W2:Y:S01]  /*a9e0*/  LDS R24, [UR4+0x3869c] ;  /* 0x03869c04ff187984 */ /* 0x000ea20008000800 */
[----:B-1----:R-:W-:-:S05]  /*a9f0*/  LOP3.LUT R0, R11, 0xf000, RZ, 0xb8, !PT ;  /* 0x0000f0000b007812 */ /* 0x002fca00078eb8ff */
[----:B------:R1:W-:Y:S01]  /*aa00*/  STS [UR4+0x3861c], R0 ;  /* 0x03861c00ff007988 */ /* 0x0003e20008000804 */
[----:B--2---:R-:W-:-:S05]  /*aa10*/  LOP3.LUT R2, R24, 0xf000, RZ, 0xb8, !PT ;  /* 0x0000f00018027812 */ /* 0x004fca00078eb8ff */
[----:B------:R1:W-:Y:S02]  /*aa20*/  STS [UR4+0x3869c], R2 ;  /* 0x03869c02ff007988 */ /* 0x0003e40008000804 */
.L_x_196:
[----:B------:R-:W-:Y:S05]  /*aa30*/  BSYNC B0 ;  /* 0x0000000000007941 */ /* 0x000fea0003800000 */
.L_x_195:
[----:B------:R-:W-:Y:S01]  /*aa40*/  ELECT P0, URZ, PT ;  /* 0x00000000003f782f */ /* 0x000fe20003800000 */
[----:B------:R-:W-:Y:S01]  /*aa50*/  NOP ;  /* 0x0000000000007918 */ /* 0x000fe20000000000 */
[----:B------:R-:W-:Y:S11]  /*aa60*/  BSSY B0, `(.L_x_197) ;  /* 0x0000004000007945 */ /* 0x000ff60003800000 */
[----:B------:R-:W-:Y:S05]  /*aa70*/  @!P0 BRA `(.L_x_198) ;  /* 0x0000000000088947 */ /* 0x000fea0003800000 */
[----:B------:R0:W-:Y:S01]  /*aa80*/  UTMACMDFLUSH ;  /* 0x00000000000079b7 */ /* 0x0001e20000000000 */
[----:B------:R-:W-:-:S04]  /*aa90*/  DEPBAR.LE SB0, 0x0 ;  /* 0x000080000000791a */ /* 0x000fc80000000000 */
.L_x_198:
[----:B------:R-:W-:Y:S05]  /*aaa0*/  BSYNC B0 ;  /* 0x0000000000007941 */ /* 0x000fea0003800000 */
.L_x_197:
[----:B------:R-:W-:Y:S01]  /*aab0*/  UMOV UR4, 0x400 ;  /* 0x0000040000047882 */ /* 0x000fe20000000000 */
[----:B---3--:R-:W-:Y:S01]  /*aac0*/  IMAD.SHL.U32 R32, R32, 0x4, RZ ;  /* 0x0000000420207824 */ /* 0x008fe200078e00ff */
[----:B------:R-:W-:Y:S01]  /*aad0*/  ULEA UR16, UR42, UR4, 0x18 ;  /* 0x000000042a107291 */ /* 0x000fe2000f8ec03f */
[----:B------:R-:W-:-:S03]  /*aae0*/  ULDC UR14, c[0x0][0x884] ;  /* 0x00022100000e7ab9 */ /* 0x000fc60000000800 */
[----:B------:R-:W-:Y:S01]  /*aaf0*/  UIADD3 UR18, UR16, 0x38600, URZ ;  /* 0x0003860010127890 */ /* 0x000fe2000fffe03f */
[----:B----4-:R-:W-:Y:S01]  /*ab00*/  IADD3 R4, P0, R32, UR12, RZ ;  /* 0x0000000c20047c10 */ /* 0x010fe2000ff1e0ff */
[----:B------:R-:W-:Y:S01]  /*ab10*/  UIMAD.WIDE UR14, UR14, 0x80, UR12 ;  /* 0x000000800e0e78a5 */ /* 0x000fe2000f8e020c */
[----:B------:R-:W-:-:S03]  /*ab20*/  IMAD.MOV.U32 R6, RZ, RZ, 0x1 ;  /* 0x00000001ff067424 */ /* 0x000fc600078e00ff */
[----:B------:R-:W-:Y:S02]  /*ab30*/  IMAD.X R5, RZ, RZ, UR13, P0 ;  /* 0x0000000dff057e24 */ /* 0x000fe400080e06ff */
[----:B-1----:R-:W-:Y:S01]  /*ab40*/  IADD3 R2, P1, R32, UR14, RZ ;  /* 0x0000000e20027c10 */ /* 0x002fe2000ff3e0ff */
[----:B------:R-:W1:Y:S04]  /*ab50*/  LDS R7, [R32+UR18] ;  /* 0x0000001220077984 */ /* 0x000e680008000800 */
[----:B------:R-:W2:Y:S01]  /*ab60*/  LDS R9, [R32+UR18+0x80] ;  /* 0x0000801220097984 */ /* 0x000ea20008000800 */
[----:B------:R-:W-:Y:S01]  /*ab70*/  IMAD.X R3, RZ, RZ, UR15, P1 ;  /* 0x0000000fff037e24 */ /* 0x000fe200088e06ff */
[----:B------:R-:W-:Y:S02]  /*ab80*/  LOP3.LUT P1, RZ, R33, 0x7f, RZ, 0xc0, !PT ;  /* 0x0000007f21ff7812 */ /* 0x000fe4000782c0ff */
[----:B------:R-:W-:Y:S01]  /*ab90*/  MOV R8, 0x1 ;  /* 0x0000000100087802 */ /* 0x000fe20000000f00 */
[----:B------:R-:W-:Y:S01]  /*aba0*/  BSSY B0, `(.L_x_199) ;  /* 0x00000e5000007945 */ /* 0x000fe20003800000 */
[----:B------:R-:W-:Y:S01]  /*abb0*/  ISETP.EQ.OR P2, PT, R34, RZ, P1 ;  /* 0x000000ff2200720c */ /* 0x000fe20000f42670 */
[----:B------:R-:W-:-:S02]  /*abc0*/  IMAD.MOV.U32 R0, RZ, RZ, RZ ;  /* 0x000000ffff007224 */ /* 0x000fc400078e00ff */
[----:B------:R-:W-:Y:S02]  /*abd0*/  IMAD.MOV.U32 R20, RZ, RZ, 0x1 ;  /* 0x00000001ff147424 */ /* 0x000fe400078e00ff */
[----:B------:R-:W-:Y:S02]  /*abe0*/  IMAD.MOV.U32 R21, RZ, RZ, RZ ;  /* 0x000000ffff157224 */ /* 0x000fe400078e00ff */
[----:B------:R-:W-:Y:S01]  /*abf0*/  IMAD.MOV.U32 R22, RZ, RZ, RZ ;  /* 0x000000ffff167224 */ /* 0x000fe200078e00ff */
[----:B------:R-:W-:Y:S02]  /*ac00*/  ULOP3.LUT UR20, UR54, 0x1, URZ, 0xfc, !UPT ;  /* 0x0000000136147892 */ /* 0x000fe4000f8efc3f */
[----:B------:R-:W-:Y:S02]  /*ac10*/  ULOP3.LUT UR17, UR53, 0x2, URZ, 0xfc, !UPT ;  /* 0x0000000235117892 */ /* 0x000fe4000f8efc3f */
[----:B------:R-:W-:Y:S01]  /*ac20*/  UIADD3 UR19, UR16, 0x38680, URZ ;  /* 0x0003868010137890 */ /* 0x000fe2000fffe03f */
[----:B-1----:R-:W5:Y:S04]  /*ac30*/  ATOMG.E.EXCH.STRONG.GPU PT, RZ, [R4], R7 ;  /* 0x0000000704ff73a8 */ /* 0x002f6800041ee100 */
[----:B--2---:R1:W5:Y:S02]  /*ac40*/  ATOMG.E.EXCH.STRONG.GPU PT, RZ, [R2], R9 ;  /* 0x0000000902ff73a8 */ /* 0x00436400041ee100 */
[----:B-1----:R-:W-:-:S02]  /*ac50*/  PRMT R2, R6, 0x7610, R2 ;  /* 0x0000761006027816 */ /* 0x002fc40000000002 */
[----:B------:R-:W-:-:S07]  /*ac60*/  PRMT R3, R8, 0x7610, R3 ;  /* 0x0000761008037816 */ /* 0x000fce0000000003 */
.L_x_219:
[----:B------:R-:W-:Y:S01]  /*ac70*/  LOP3.LUT P0, RZ, R3, 0xff, RZ, 0xc0, !PT ;  /* 0x000000ff03ff7812 */ /* 0x000fe2000780c0ff */
[----:B-----5:R-:W-:Y:S01]  /*ac80*/  VIADD R4, R19, 0x3f ;  /* 0x0000003f13047836 */ /* 0x020fe20000000000 */
[----:B------:R-:W-:Y:S05]  /*ac90*/  YIELD ;  /* 0x0000000000007946 */ /* 0x000fea0003800000 */
[----:B------:R-:W-:Y:S01]  /*aca0*/  SHF.R.S32.HI R5, RZ, 0x1f, R4 ;  /* 0x0000001fff057819 */ /* 0x000fe20000011404 */
[----:B------:R-:W-:Y:S03]  /*acb0*/  BSSY B1, `(.L_x_200) ;  /* 0x0000008000017945 */ /* 0x000fe60003800000 */
[----:B------:R-:W-:-:S02]  /*acc0*/  LEA.HI R5, R5, R4, RZ, 0x6 ;  /* 0x0000000405057211 */ /* 0x000fc400078f30ff */
[----:B------:R-:W-:Y:S05]  /*acd0*/  @!P0 BRA `(.L_x_201) ;  /* 0x0000000000148947 */ /* 0x000fea0003800000 */
[----:B------:R-:W-:-:S04]  /*ace0*/  DEPBAR {5,4,3,2,1,0} ;  /* 0x0000003f0000791a */ /* 0x000fc80000000000 */
[----:B------:R1:W-:Y:S01]  /*acf0*/  UTMACCTL.IV [UR12] ;  /* 0x000000000c0079b9 */ /* 0x0003e20008000000 */
[----:B------:R-:W-:-:S04]  /*ad00*/  DEPBAR {5,4,3,2,1,0} ;  /* 0x0000003f0000791a */ /* 0x000fc80000000000 */
[----:B------:R1:W-:Y:S02]  /*ad10*/  UTMACCTL.IV [UR14] ;  /* 0x000000000e0079b9 */ /* 0x0003e40008000000 */
[----:B-1----:R-:W-:Y:S01]  /*ad20*/  NOP ;  /* 0x0000000000007918 */ /* 0x002fe20000000000 */
.L_x_201:
[----:B------:R-:W-:Y:S05]  /*ad30*/  BSYNC B1 ;  /* 0x0000000000017941 */ /* 0x000fea0003800000 */
.L_x_200:
[----:B------:R-:W-:Y:S01]  /*ad40*/  UMOV UR4, 0xffffffff ;  /* 0xffffffff00047882 */ /* 0x000fe20000000000 */
[----:B------:R-:W-:Y:S02]  /*ad50*/  SHF.R.S32.HI R7, RZ, 0x6, R5 ;  /* 0x00000006ff077819 */ /* 0x000fe40000011405 */
[----:B------:R-:W-:Y:S05]  /*ad60*/  BRA.DIV UR4, `(.L_x_202) ;  /* 0x0000003e04947947 */ /* 0x000fea000b800000 */
[----:B-----5:R-:W-:-:S13]  /*ad70*/  ELECT P6, URZ, PT ;  /* 0x00000000003f782f */ /* 0x020fda00038c0000 */
.L_x_295:
[----:B------:R-:W-:Y:S01]  /*ad80*/  ISETP.LT.OR P6, PT, R19, 0x1, !P6 ;  /* 0x000000011300780c */ /* 0x000fe200077c1670 */
[----:B------:R-:W-:-:S12]  /*ad90*/  BSSY B1, `(.L_x_203) ;  /* 0x000002e000017945 */ /* 0x000fd80003800000 */
[----:B------:R-:W-:Y:S05]  /*ada0*/  @P6 BRA `(.L_x_204) ;  /* 0x0000000000b06947 */ /* 0x000fea0003800000 */
[----:B------:R-:W-:Y:S02]  /*adb0*/  IMAD.SHL.U32 R17, R17, 0x100, RZ ;  /* 0x0000010011117824 */ /* 0x000fe400078e00ff */
[----:B------:R-:W-:Y:S02]  /*adc0*/  IMAD.SHL.U32 R16, R16, 0x80, RZ ;  /* 0x0000008010107824 */ /* 0x000fe400078e00ff */
[----:B------:R-:W-:Y:S02]  /*add0*/  VIADD R9, R7, 0x1 ;  /* 0x0000000107097836 */ /* 0x000fe40000000000 */
[----:B------:R-:W-:Y:S02]  /*ade0*/  IMAD.MOV.U32 R10, RZ, RZ, RZ ;  /* 0x000000ffff0a7224 */ /* 0x000fe400078e00ff */
[----:B------:R-:W-:Y:S02]  /*adf0*/  IMAD.MOV.U32 R3, RZ, RZ, R20 ;  /* 0x000000ffff037224 */ /* 0x000fe400078e0014 */
[----:B------:R-:W-:-:S07]  /*ae00*/  IMAD.MOV.U32 R4, RZ, RZ, R0 ;  /* 0x000000ffff047224 */ /* 0x000fce00078e0000 */
.L_x_208:
[----:B--2---:R-:W-:Y:S01]  /*ae10*/  LEA R8, R4, UR16, 0x3 ;  /* 0x0000001004087c11 */ /* 0x004fe2000f8e18ff */
[----:B------:R-:W-:Y:S05]  /*ae20*/  YIELD ;  /* 0x0000000000007946 */ /* 0x000fea0003800000 */
[----:B------:R-:W-:Y:S01]  /*ae30*/  SHF.L.U32 R5, R3, 0x1f, RZ ;  /* 0x0000001f03057819 */ /* 0x000fe200000006ff */
[----:B------:R-:W1:Y:S03]  /*ae40*/  @!P1 LDC R6, c[0x0][0x500] ;  /* 0x00014000ff069b82 */ /* 0x000e660000000800 */
[----:B------:R-:W2:Y:S02]  /*ae50*/  SYNCS.PHASECHK.TRANS64.TRYWAIT P0, [R8+URZ+0x384c0], R5 ;  /* 0x0384c005080075a7 */ /* 0x000ea4000800017f */
[----:B--2---:R-:W-:Y:S05]  /*ae60*/  @!P0 BRA `(.L_x_205) ;  /* 0x0000003c00748947 */ /* 0x004fea0003800000 */
.L_x_296:
[----:B------:R-:W-:Y:S01]  /*ae70*/  UPRMT UR4, UR17, 0x9910, URZ ;  /* 0x0000991011047896 */ /* 0x000fe2000800003f */
[----:B-1----:R1:W-:Y:S03]  /*ae80*/  @!P1 SYNCS.ARRIVE.TRANS64 RZ, [R8+URZ+0x38480], R6 ;  /* 0x0384800608ff99a7 */ /* 0x0023e6000800003f */
[----:B------:R-:W-:-:S06]  /*ae90*/  UISETP.NE.AND UP0, UPT, UR4, 0x2, UPT ;  /* 0x000000020400788c */ /* 0x000fcc000bf05270 */
[----:B------:R-:W-:-:S13]  /*aea0*/  PLOP3.LUT P0, PT, PT, PT, UP0, 0x80, 0x0 ;  /* 0x000000000000781c */ /* 0x000fda0003f0f008 */
[----:B-1----:R-:W-:Y:S05]  /*aeb0*/  @P0 BRA `(.L_x_206) ;  /* 0x0000000000040947 */ /* 0x002fea0003800000 */
[----:B------:R-:W-:Y:S01]  /*aec0*/  BPT.TRAP 0x1 ;  /* 0x000000040000795c */ /* 0x000fe20000300000 */
.L_x_206:
[----:B------:R-:W-:Y:S05]  /*aed0*/  @P2 BRA `(.L_x_207) ;  /* 0x0000000000042947 */ /* 0x000fea0003800000 */
[----:B------:R-:W-:Y:S01]  /*aee0*/  BPT.TRAP 0x1 ;  /* 0x000000040000795c */ /* 0x000fe20000300000 */
.L_x_207:
[C---:B------:R-:W-:Y:S01]  /*aef0*/  R2UR UR8, R4.reuse ;  /* 0x00000000040872ca */ /* 0x040fe200000e0000 */
[----:B------:R-:W-:Y:S01]  /*af00*/  VIADD R4, R4, 0x1 ;  /* 0x0000000104047836 */ /* 0x000fe20000000000 */
[----:B------:R-:W-:Y:S01]  /*af10*/  R2UR UR9, R8 ;  /* 0x00000000080972ca */ /* 0x000fe200000e0000 */
[----:B------:R-:W-:Y:S01]  /*af20*/  UMOV UR22, 0x0 ;  /* 0x0000000000167882 */ /* 0x000fe20000000000 */
[----:B------:R-:W-:Y:S01]  /*af30*/  IADD3 R9, R9, -0x1, RZ ;  /* 0xffffffff09097810 */ /* 0x000fe20007ffe0ff */
[----:B------:R-:W-:Y:S01]  /*af40*/  UMOV UR23, 0x10000000 ;  /* 0x1000000000177882 */ /* 0x000fe20000000000 */
[C---:B------:R-:W-:Y:S01]  /*af50*/  R2UR UR10, R10.reuse ;  /* 0x000000000a0a72ca */ /* 0x040fe200000e0000 */
[----:B------:R-:W-:Y:S01]  /*af60*/  VIADD R10, R10, 0x40 ;  /* 0x000000400a0a7836 */ /* 0x000fe20000000000 */
[----:B------:R-:W-:Y:S02]  /*af70*/  R2UR UR11, R16 ;  /* 0x00000000100b72ca */ /* 0x000fe400000e0000 */
[----:B------:R-:W-:-:S02]  /*af80*/  R2UR UR7, R17 ;  /* 0x00000000110772ca */ /* 0x000fc400000e0000 */
[----:B------:R-:W-:Y:S01]  /*af90*/  ISETP.GT.AND P3, PT, R9, 0x1, PT ;  /* 0x000000010900780c */ /* 0x000fe20003f64270 */
[----:B------:R-:W-:Y:S01]  /*afa0*/  ULEA UR4, UR8, UR16, 0xe ;  /* 0x0000001008047291 */ /* 0x000fe2000f8e703f */
[C---:B------:R-:W-:Y:S01]  /*afb0*/  ISETP.NE.AND P0, PT, R4.reuse, 0x8, PT ;  /* 0x000000080400780c */ /* 0x040fe20003f05270 */
[----:B------:R-:W-:Y:S02]  /*afc0*/  ULEA UR8, UR8, UR16, 0xd ;  /* 0x0000001008087291 */ /* 0x000fe4000f8e683f */
[----:B------:R-:W-:Y:S01]  /*afd0*/  UIADD3 UR9, UR9, 0x38480, URZ ;  /* 0x0003848009097890 */ /* 0x000fe2000fffe03f */
[----:B------:R-:W-:Y:S01]  /*afe0*/  SEL R6, RZ, 0x1, P0 ;  /* 0x00000001ff067807 */ /* 0x000fe20000000000 */
[----:B------:R-:W-:Y:S01]  /*aff0*/  UIADD3 UR4, UR4, 0x10000, URZ ;  /* 0x0001000004047890 */ /* 0x000fe2000fffe03f */
[----:B------:R-:W-:Y:S01]  /*b000*/  SEL R4, R4, RZ, P0 ;  /* 0x000000ff04047207 */ /* 0x000fe20000000000 */
[----:B------:R-:W-:Y:S01]  /*b010*/  UMOV UR6, UR10 ;  /* 0x0000000a00067c82 */ /* 0x000fe20008000000 */
[----:B------:R-:W-:-:S02]  /*b020*/  LOP3.LUT R3, R3, R6, RZ, 0x3c, !PT ;  /* 0x0000000603037212 */ /* 0x000fc400078e3cff */
[----:B------:R-:W-:Y:S02]  /*b030*/  UMOV UR5, UR9 ;  /* 0x0000000900057c82 */ /* 0x000fe40008000000 */
[----:B------:R1:W-:Y:S02]  /*b040*/  UTMALDG.2D [UR8], [UR12], desc[UR22] ;  /* 0x000016080c0075b4 */ /* 0x0003e40008009000 */
[----:B------:R1:W-:Y:S02]  /*b050*/  UTMALDG.2D [UR4], [UR14], desc[UR22] ;  /* 0x000016040e0075b4 */ /* 0x0003e40008009000 */
[----:B-1----:R-:W-:Y:S05]  /*b060*/  @P3 BRA `(.L_x_208) ;  /* 0xfffffffc00683947 */ /* 0x002fea000383ffff */
.L_x_204:
[----:B------:R-:W-:Y:S05]  /*b070*/  BSYNC B1 ;  /* 0x0000000000017941 */ /* 0x000fea0003800000 */
.L_x_203:
[----:B------:R-:W-:Y:S01]  /*b080*/  IMAD.IADD R0, R7, 0x1, R0 ;  /* 0x0000000107007824 */ /* 0x000fe200078e0200 */
[----:B------:R-:W-:-:S04]  /*b090*/  LOP3.LUT P0, RZ, R2, 0xff, RZ, 0xc0, !PT ;  /* 0x000000ff02ff7812 */ /* 0x000fc8000780c0ff */
[----:B------:R-:W-:-:S04]  /*b0a0*/  SHF.R.U32.HI R2, RZ, 0x3, R0 ;  /* 0x00000003ff027819 */ /* 0x000fc80000011600 */
[----:B------:R-:W-:-:S04]  /*b0b0*/  LOP3.LUT R2, R2, 0x1, RZ, 0xc0, !PT ;  /* 0x0000000102027812 */ /* 0x000fc800078ec0ff */
[----:B------:R-:W-:Y:S01]  /*b0c0*/  ISETP.NE.U32.AND P3, PT, R2, 0x1, PT ;  /* 0x000000010200780c */ /* 0x000fe20003f65070 */
[----:B------:R-:W-:Y:S01]  /*b0d0*/  IMAD.U32 R2, RZ, RZ, UR20 ;  /* 0x00000014ff027e24 */ /* 0x000fe2000f8e00ff */
[----:B------:R-:W-:Y:S01]  /*b0e0*/  @P0 SYNCS.ARRIVE.TRANS64.A1T0 RZ, [UR16+0x38548], RZ ;  /* 0x038548ffffff09a7 */ /* 0x000fe20008100010 */
[----:B------:R-:W-:Y:S02]  /*b0f0*/  ISETP.GT.U32.AND P0, PT, R0, 0x7, PT ;  /* 0x000000070000780c */ /* 0x000fe40003f04070 */
[C---:B------:R-:W-:Y:S02]  /*b100*/  ISETP.GT.U32.AND P3, PT, R7.reuse, 0x7, !P3 ;  /* 0x000000070700780c */ /* 0x040fe40005f64070 */
[----:B------:R-:W-:Y:S02]  /*b110*/  ISETP.NE.AND P4, PT, R2, 0x3, PT ;  /* 0x000000030200780c */ /* 0x000fe40003f85270 */
[----:B------:R-:W-:Y:S02]  /*b120*/  ISETP.LT.U32.AND P0, PT, R7, 0x8, P0 ;  /* 0x000000080700780c */ /* 0x000fe40000701070 */
[----:B------:R-:W-:-:S02]  /*b130*/  SEL R2, RZ, 0x1, !P3 ;  /* 0x00000001ff027807 */ /* 0x000fc40005800000 */
[----:B------:R-:W-:Y:S02]  /*b140*/  SEL R3, RZ, 0x1, !P0 ;  /* 0x00000001ff037807 */ /* 0x000fe40004000000 */
[----:B------:R-:W-:Y:S02]  /*b150*/  LOP3.LUT R0, R0, 0x7, RZ, 0xc0, !PT ;  /* 0x0000000700007812 */ /* 0x000fe400078ec0ff */
[----:B------:R-:W-:-:S03]  /*b160*/  LOP3.LUT R20, R2, R20, R3, 0x96, !PT ;  /* 0x0000001402147212 */ /* 0x000fc600078e9603 */
[----:B------:R-:W-:Y:S05]  /*b170*/  @!P4 BRA `(.L_x_209) ;  /* 0x000000000004c947 */ /* 0x000fea0003800000 */
[----:B------:R-:W-:Y:S01]  /*b180*/  BPT.TRAP 0x1 ;  /* 0x000000040000795c */ /* 0x000fe20000300000 */
.L_x_209:
[C---:B------:R-:W-:Y:S01]  /*b190*/  LEA R3, R21.reuse, UR16, 0x3 ;  /* 0x0000001015037c11 */ /* 0x040fe2000f8e18ff */
[----:B------:R-:W-:Y:S01]  /*b1a0*/  BSSY B1, `(.L_x_210) ;  /* 0x0000005000017945 */ /* 0x000fe20003800000 */
[----:B------:R-:W-:Y:S02]  /*b1b0*/  SHF.L.U32 R2, R22, 0x1f, RZ ;  /* 0x0000001f16027819 */ /* 0x000fe400000006ff */
[----:B--2---:R-:W-:Y:S02]  /*b1c0*/  LEA R8, R21, UR16, 0x4 ;  /* 0x0000001015087c11 */ /* 0x004fe4000f8e20ff */
[----:B------:R-:W1:Y:S02]  /*b1d0*/  SYNCS.PHASECHK.TRANS64.TRYWAIT P0, [R3+URZ+0x38400], R2 ;  /* 0x03840002030075a7 */ /* 0x000e64000800017f */
[----:B-1----:R-:W-:Y:S05]  /*b1e0*/  @!P0 BRA `(.L_x_211) ;  /* 0x0000003800a88947 */ /* 0x002fea0003800000 */
.L_x_297:
[----:B------:R-:W-:Y:S05]  /*b1f0*/  BSYNC B1 ;  /* 0x0000000000017941 */ /* 0x000fea0003800000 */
.L_x_210:
[----:B------:R-:W2:Y:S01]  /*b200*/  LDS.128 R8, [R8+0x38550] ;  /* 0x0385500008087984 */ /* 0x000ea20000000c00 */
[----:B------:R-:W-:Y:S01]  /*b210*/  @!PT LDS RZ, [RZ] ;  /* 0x00000000fffff984 */ /* 0x000fe20000000800 */
[----:B------:R-:W-:Y:S01]  /*b220*/  @!PT LDS RZ, [RZ] ;  /* 0x00000000fffff984 */ /* 0x000fe20000000800 */
[----:B------:R-:W-:Y:S01]  /*b230*/  @!PT LDS RZ, [RZ] ;  /* 0x00000000fffff984 */ /* 0x000fe20000000800 */
[----:B------:R-:W-:Y:S01]  /*b240*/  @!PT LDS RZ, [RZ] ;  /* 0x00000000fffff984 */ /* 0x000fe20000000800 */
[----:B------:R3:W-:Y:S06]  /*b250*/  MEMBAR.ALL.CTA ;  /* 0x0000000000007992 */ /* 0x0007ec0000008000 */
[----:B---3--:R-:W3:Y:S01]  /*b260*/  FENCE.VIEW.ASYNC.S ;  /* 0x00000000000073c6 */ /* 0x008ee20000000000 */
[----:B--2---:R-:W-:Y:S02]  /*b270*/  IMAD.MOV.U32 R17, RZ, RZ, R9 ;  /* 0x000000ffff117224 */ /* 0x004fe400078e0009 */
[----:B------:R-:W-:Y:S01]  /*b280*/  IMAD.MOV.U32 R16, RZ, RZ, R8 ;  /* 0x000000ffff107224 */ /* 0x000fe200078e0008 */
[----:B---3--:R-:W-:Y:S06]  /*b290*/  @!P4 BRA `(.L_x_212) ;  /* 0x000000000004c947 */ /* 0x008fec0003800000 */
[----:B------:R-:W-:Y:S01]  /*b2a0*/  BPT.TRAP 0x1 ;  /* 0x000000040000795c */ /* 0x000fe20000300000 */
.L_x_212:
[----:B------:R-:W2:Y:S01]  /*b2b0*/  S2R R5, SR_CgaCtaId ;  /* 0x0000000000057919 */ /* 0x000ea20000008800 */
[----:B------:R-:W-:Y:S01]  /*b2c0*/  ISETP.NE.AND P0, PT, R11, RZ, PT ;  /* 0x000000ff0b00720c */ /* 0x000fe20003f05270 */
[----:B-1----:R-:W-:Y:S01]  /*b2d0*/  VIADD R2, R3, 0x38440 ;  /* 0x0003844003027836 */ /* 0x002fe20000000000 */
[CC--:B------:R-:W-:Y:S02]  /*b2e0*/  ISETP.NE.AND P3, PT, R10.reuse, R18.reuse, PT ;  /* 0x000000120a00720c */ /* 0x0c0fe40003f65270 */
[----:B------:R-:W-:Y:S02]  /*b2f0*/  ISETP.EQ.OR P0, PT, R10, R18, !P0 ;  /* 0x000000120a00720c */ /* 0x000fe40004702670 */
[----:B--2---:R-:W-:-:S04]  /*b300*/  PRMT R2, R5, 0x654, R2 ;  /* 0x0000065405027816 */ /* 0x004fc80000000002 */
[----:B------:R1:W-:Y:S07]  /*b310*/  SYNCS.ARRIVE.TRANS64.RED.A1T0 RZ, [R2+URZ], RZ ;  /* 0x000000ff02ff79a7 */ /* 0x0003ee000810043f */
[----:B------:R-:W-:Y:S05]  /*b320*/  @P0 BRA `(.L_x_213) ;  /* 0x00000004008c0947 */ /* 0x000fea0003800000 */
[----:B-1----:R-:W1:Y:S02]  /*b330*/  LDC.64 R2, c[0x0][0x290] ;  /* 0x0000a400ff027b82 */ /* 0x002e640000000a00 */
[----:B-1----:R-:W-:-:S05]  /*b340*/  IMAD.WIDE R2, R10, 0xc, R2 ;  /* 0x0000000c0a027825 */ /* 0x002fca00078e0202 */
[----:B------:R1:W5:Y:S01]  /*b350*/  LDG.E R19, desc[UR56][R2.64+0x8] ;  /* 0x0000083802137981 */ /* 0x000362000c1e1900 */
[----:B------:R-:W-:-:S03]  /*b360*/  UMOV UR4, 0xffffffff ;  /* 0xffffffff00047882 */ /* 0x000fc60000000000 */
[----:B------:R-:W-:Y:S05]  /*b370*/  BRA.DIV UR4, `(.L_x_214) ;  /* 0x0000003a04587947 */ /* 0x000fea000b800000 */
[----:B------:R-:W-:-:S13]  /*b380*/  ELECT P6, URZ, PT ;  /* 0x00000000003f782f */ /* 0x000fda00038c0000 */
.L_x_300:
[----:B------:R-:W-:Y:S04]  /*b390*/  BSSY B1, `(.L_x_215) ;  /* 0x0000049000017945 */ /* 0x000fe80003800000 */
[----:B------:R-:W-:Y:S05]  /*b3a0*/  @!P6 BRA `(.L_x_216) ;  /* 0x00000004001ce947 */ /* 0x000fea0003800000 */
[C---:B------:R-:W-:Y:S01]  /*b3b0*/  IMAD.SHL.U32 R4, R10.reuse, 0x8, RZ ;  /* 0x000000080a047824 */ /* 0x040fe200078e00ff */
[----:B------:R-:W-:Y:S01]  /*b3c0*/  SHF.R.S32.HI R5, RZ, 0x1f, R10 ;  /* 0x0000001fff057819 */ /* 0x000fe2000001140a */
[----:B------:R-:W-:Y:S01]  /*b3d0*/  ULDC.64 UR4, c[0x0][0x510] ;  /* 0x0001440000047ab9 */ /* 0x000fe20000000a00 */
[----:B------:R-:W-:Y:S01]  /*b3e0*/  ULDC.64 UR6, c[0x0][0x520] ;  /* 0x0001480000067ab9 */ /* 0x000fe20000000a00 */
[----:B------:R-:W2:Y:S01]  /*b3f0*/  LDG.E R18, desc[UR56][R2.64] ;  /* 0x0000003802127981 */ /* 0x000ea2000c1e1900 */
[----:B------:R-:W-:Y:S02]  /*b400*/  SHF.L.U64.HI R5, R10, 0x3, R5 ;  /* 0x000000030a057819 */ /* 0x000fe40000010205 */
[C---:B------:R-:W-:Y:S02]  /*b410*/  IADD3 R12, P0, R4.reuse, UR4, RZ ;  /* 0x00000004040c7c10 */ /* 0x040fe4000ff1e0ff */
[C---:B------:R-:W-:Y:S02]  /*b420*/  IADD3 R8, P4, R4.reuse, UR6, RZ ;  /* 0x0000000604087c10 */ /* 0x040fe4000ff9e0ff */
[C---:B------:R-:W-:Y:S01]  /*b430*/  IADD3.X R13, R5.reuse, UR5, RZ, P0, !PT ;  /* 0x00000005050d7c10 */ /* 0x040fe200087fe4ff */
[----:B------:R-:W-:Y:S01]  /*b440*/  ULDC.64 UR4, c[0x0][0x518] ;  /* 0x0001460000047ab9 */ /* 0x000fe20000000a00 */
[----:B------:R-:W-:Y:S01]  /*b450*/  IADD3.X R9, R5, UR7, RZ, P4, !PT ;  /* 0x0000000705097c10 */ /* 0x000fe2000a7fe4ff */
[----:B-1----:R1:W3:Y:S04]  /*b460*/  LDG.E R2, desc[UR56][R2.64+0x4] ;  /* 0x0000043802027981 */ /* 0x0022e8000c1e1900 */
[----:B------:R-:W4:Y:S04]  /*b470*/  LDG.E.64 R12, desc[UR56][R12.64] ;  /* 0x000000380c0c7981 */ /* 0x000f28000c1e1b00 */
[----:B------:R-:W2:Y:S01]  /*b480*/  LDG.E.64 R8, desc[UR56][R8.64] ;  /* 0x0000003808087981 */ /* 0x000ea2000c1e1b00 */
[----:B------:R-:W-:-:S04]  /*b490*/  IADD3 R6, P0, R4, UR4, RZ ;  /* 0x0000000404067c10 */ /* 0x000fc8000ff1e0ff */
[----:B------:R-:W-:Y:S01]  /*b4a0*/  IADD3.X R7, R5, UR5, RZ, P0, !PT ;  /* 0x0000000505077c10 */ /* 0x000fe200087fe4ff */
[----:B------:R-:W-:-:S05]  /*b4b0*/  ULDC.64 UR4, c[0x0][0x528] ;  /* 0x00014a0000047ab9 */ /* 0x000fca0000000a00 */
[----:B------:R-:W3:Y:S01]  /*b4c0*/  LDG.E.64 R6, desc[UR56][R6.64] ;  /* 0x0000003806067981 */ /* 0x000ee2000c1e1b00 */
[----:B------:R-:W-:-:S04]  /*b4d0*/  IADD3 R4, P0, R4, UR4, RZ ;  /* 0x0000000404047c10 */ /* 0x000fc8000ff1e0ff */
[----:B------:R-:W-:-:S06]  /*b4e0*/  IADD3.X R5, R5, UR5, RZ, P0, !PT ;  /* 0x0000000505057c10 */ /* 0x000fcc00087fe4ff */
[----:B------:R-:W3:Y:S04]  /*b4f0*/  LDG.E.64 R4, desc[UR56][R4.64] ;  /* 0x0000003804047981 */ /* 0x000ee8000c1e1b00 */
[----:B----4-:R-:W-:Y:S04]  /*b500*/  STS.64 [UR18], R12 ;  /* 0x0000000cff007988 */ /* 0x010fe80008000a12 */
[----:B--2---:R-:W-:Y:S04]  /*b510*/  STS.64 [UR19], R8 ;  /* 0x00000008ff007988 */ /* 0x004fe80008000a13 */
[----:B------:R-:W2:Y:S01]  /*b520*/  LDS R14, [UR18+0x1c] ;  /* 0x00001c12ff0e7984 */ /* 0x000ea20008000800 */
[----:B---3--:R-:W-:-:S04]  /*b530*/  LOP3.LUT R23, R7, 0x1fffffff, RZ, 0xc0, !PT ;  /* 0x1fffffff07177812 */ /* 0x008fc800078ec0ff */
[----:B------:R-:W-:-:S04]  /*b540*/  SHF.R.U32.HI R15, RZ, 0x4, R23 ;  /* 0x00000004ff0f7819 */ /* 0x000fc80000011617 */
[----:B--2---:R-:W-:-:S05]  /*b550*/  LOP3.LUT R14, R14, 0xf, R15, 0xb8, !PT ;  /* 0x0000000f0e0e7812 */ /* 0x004fca00078eb80f */
[----:B------:R-:W-:Y:S04]  /*b560*/  STS [UR18+0x1c], R14 ;  /* 0x00001c0eff007988 */ /* 0x000fe80008000812 */
[----:B------:R-:W2:Y:S02]  /*b570*/  LDS R7, [UR18+0x1c] ;  /* 0x00001c12ff077984 */ /* 0x000ea40008000800 */
[----:B--2---:R-:W-:-:S05]  /*b580*/  LOP3.LUT R7, R7, 0xf0, RZ, 0xb8, !PT ;  /* 0x000000f007077812 */ /* 0x004fca00078eb8ff */
[----:B------:R-:W-:Y:S04]  /*b590*/  STS [UR18+0x1c], R7 ;  /* 0x00001c07ff007988 */ /* 0x000fe80008000812 */
[----:B------:R-:W2:Y:S01]  /*b5a0*/  LDS R12, [UR18+0x1c] ;  /* 0x00001c12ff0c7984 */ /* 0x000ea20008000800 */
[----:B------:R-:W-:-:S05]  /*b5b0*/  IMAD.U32 R8, RZ, RZ, UR18 ;  /* 0x00000012ff087e24 */ /* 0x000fca000f8e00ff */
[----:B------:R-:W-:Y:S02]  /*b5c0*/  SHF.R.U64 R8, R8, 0x4, RZ ;  /* 0x0000000408087819 */ /* 0x000fe400000012ff */
[----:B--2---:R-:W-:-:S05]  /*b5d0*/  LOP3.LUT R9, R12, 0xf00, RZ, 0xb8, !PT ;  /* 0x00000f000c097812 */ /* 0x004fca00078eb8ff */
[----:B------:R-:W-:Y:S04]  /*b5e0*/  STS.64 [UR18+0x18], R8 ;  /* 0x00001808ff007988 */ /* 0x000fe80008000a12 */
[----:B------:R-:W1:Y:S01]  /*b5f0*/  LDS R24, [UR18+0x1c] ;  /* 0x00001c12ff187984 */ /* 0x000e620008000800 */
[----:B------:R-:W-:Y:S01]  /*b600*/  SHF.R.U64 R23, R6, 0x4, R23 ;  /* 0x0000000406177819 */ /* 0x000fe20000001217 */
[----:B-----5:R-:W-:Y:S01]  /*b610*/  VIADD R12, R19, 0xffffffff ;  /* 0xffffffff130c7836 */ /* 0x020fe20000000000 */
[----:B------:R-:W-:Y:S01]  /*b620*/  CS2R R14, SRZ ;  /* 0x00000000000e7805 */ /* 0x000fe2000001ff00 */
[----:B------:R-:W-:Y:S01]  /*b630*/  VIADD R13, R18, 0xffffffff ;  /* 0xffffffff120d7836 */ /* 0x000fe20000000000 */
[----:B------:R-:W-:Y:S04]  /*b640*/  STS [UR18+0x10], R8 ;  /* 0x00001008ff007988 */ /* 0x000fe80008000812 */
[----:B------:R-:W-:Y:S04]  /*b650*/  STS [UR18+0x14], R8 ;  /* 0x00001408ff007988 */ /* 0x000fe80008000812 */
[----:B------:R-:W-:Y:S04]  /*b660*/  STS.128 [UR18+0x20], R12 ;  /* 0x0000200cff007988 */ /* 0x000fe80008000c12 */
[----:B------:R-:W-:Y:S04]  /*b670*/  STS [UR18+0xc], R23 ;  /* 0x00000c17ff007988 */ /* 0x000fe80008000812 */
[----:B------:R-:W-:Y:S01]  /*b680*/  STS [UR18+0x30], RZ ;  /* 0x000030ffff007988 */ /* 0x000fe20008000812 */
[----:B-1----:R-:W-:-:S05]  /*b690*/  LOP3.LUT R3, R24, 0xf000, RZ, 0xb8, !PT ;  /* 0x0000f00018037812 */ /* 0x002fca00078eb8ff */
[----:B------:R-:W-:Y:S04]  /*b6a0*/  STS [UR18+0x1c], R3 ;  /* 0x00001c03ff007988 */ /* 0x000fe80008000812 */
[----:B------:R-:W1:Y:S01]  /*b6b0*/  LDS R6, [UR19+0x1c] ;  /* 0x00001c13ff067984 */ /* 0x000e620008000800 */
[----:B------:R-:W-:-:S04]  /*b6c0*/  LOP3.LUT R7, R5, 0x1fffffff, RZ, 0xc0, !PT ;  /* 0x1fffffff05077812 */ /* 0x000fc800078ec0ff */
[----:B------:R-:W-:-:S04]  /*b6d0*/  SHF.R.U32.HI R5, RZ, 0x4, R7 ;  /* 0x00000004ff057819 */ /* 0x000fc80000011607 */
[----:B-1----:R-:W-:-:S05]  /*b6e0*/  LOP3.LUT R6, R6, 0xf, R5, 0xb8, !PT ;  /* 0x0000000f06067812 */ /* 0x002fca00078eb805 */
[----:B------:R-:W-:Y:S04]  /*b6f0*/  STS [UR19+0x1c], R6 ;  /* 0x00001c06ff007988 */ /* 0x000fe80008000813 */
[----:B------:R-:W1:Y:S02]  /*b700*/  LDS R5, [UR19+0x1c] ;  /* 0x00001c13ff057984 */ /* 0x000e640008000800 */
[----:B-1----:R-:W-:-:S05]  /*b710*/  LOP3.LUT R5, R5, 0xf0, RZ, 0xb8, !PT ;  /* 0x000000f005057812 */ /* 0x002fca00078eb8ff */
[----:B------:R-:W-:Y:S04]  /*b720*/  STS [UR19+0x1c], R5 ;  /* 0x00001c05ff007988 */ /* 0x000fe80008000813 */
[----:B------:R-:W1:Y:S01]  /*b730*/  LDS R8, [UR19+0x1c] ;  /* 0x00001c13ff087984 */ /* 0x000e620008000800 */
[----:B------:R-:W-:-:S05]  /*b740*/  IMAD.U32 R24, RZ, RZ, UR19 ;  /* 0x00000013ff187e24 */ /* 0x000fca000f8e00ff */
[----:B------:R-:W-:Y:S02]  /*b750*/  SHF.R.U64 R24, R24, 0x4, RZ ;  /* 0x0000000418187819 */ /* 0x000fe400000012ff */
[----:B-1----:R-:W-:-:S05]  /*b760*/  LOP3.LUT R25, R8, 0xf00, RZ, 0xb8, !PT ;  /* 0x00000f0008197812 */ /* 0x002fca00078eb8ff */
[----:B------:R-:W-:Y:S04]  /*b770*/  STS.64 [UR19+0x18], R24 ;  /* 0x00001818ff007988 */ /* 0x000fe80008000a13 */
[----:B------:R-:W1:Y:S01]  /*b780*/  LDS R3, [UR19+0x1c] ;  /* 0x00001c13ff037984 */ /* 0x000e620008000800 */
[----:B------:R-:W-:Y:S02]  /*b790*/  IADD3 R13, R2, -0x1, RZ ;  /* 0xffffffff020d7810 */ /* 0x000fe40007ffe0ff */
[----:B------:R-:W-:Y:S01]  /*b7a0*/  SHF.R.U64 R4, R4, 0x4, R7 ;  /* 0x0000000404047819 */ /* 0x000fe20000001207 */
[----:B------:R2:W-:Y:S04]  /*b7b0*/  STS [UR19+0x10], R24 ;  /* 0x00001018ff007988 */ /* 0x0005e80008000813 */
[----:B------:R2:W-:Y:S04]  /*b7c0*/  STS.128 [UR19+0x20], R12 ;  /* 0x0000200cff007988 */ /* 0x0005e80008000c13 */
[----:B------:R2:W-:Y:S04]  /*b7d0*/  STS [UR19+0xc], R4 ;  /* 0x00000c04ff007988 */ /* 0x0005e80008000813 */
[----:B------:R2:W-:Y:S04]  /*b7e0*/  STS [UR19+0x14], R24 ;  /* 0x00001418ff007988 */ /* 0x0005e80008000813 */
[----:B------:R-:W-:Y:S01]  /*b7f0*/  STS [UR19+0x30], RZ ;  /* 0x000030ffff007988 */ /* 0x000fe20008000813 */
[----:B-1----:R-:W-:-:S05]  /*b800*/  LOP3.LUT R2, R3, 0xf000, RZ, 0xb8, !PT ;  /* 0x0000f00003027812 */ /* 0x002fca00078eb8ff */
[----:B------:R2:W-:Y:S02]  /*b810*/  STS [UR19+0x1c], R2 ;  /* 0x00001c02ff007988 */ /* 0x0005e40008000813 */
.L_x_216:
[----:B------:R-:W-:Y:S05]  /*b820*/  BSYNC B1 ;  /* 0x0000000000017941 */ /* 0x000fea0003800000 */
.L_x_215:
[----:B------:R-:W-:-:S03]  /*b830*/  UMOV UR4, 0xffffffff ;  /* 0xffffffff00047882 */ /* 0x000fc60000000000 */
[----:B------:R-:W-:Y:S05]  /*b840*/  BRA.DIV UR4, `(.L_x_217) ;  /* 0x0000003604447947 */ /* 0x000fea000b800000 */
[----:B------:R-:W-:Y:S01]  /*b850*/  ELECT P6, URZ, PT ;  /* 0x00000000003f782f */ /* 0x000fe200038c0000 */
[----:B------:R-:W-:-:S12]  /*b860*/  NOP ;  /* 0x0000000000007918 */ /* 0x000fd80000000000 */
.L_x_304:
[----:B-12---:R-:W1:Y:S02]  /*b870*/  S2R R2, SR_LANEID ;  /* 0x0000000000027919 */ /* 0x006e640000000000 */
[----:B-1----:R-:W-:-:S05]  /*b880*/  IMAD.SHL.U32 R6, R2, 0x4, RZ ;  /* 0x0000000402067824 */ /* 0x002fca00078e00ff */
[----:B------:R1:W2:Y:S01]  /*b890*/  LDS R7, [R6+UR18] ;  /* 0x0000001206077984 */ /* 0x0002a20008000800 */
[C---:B------:R-:W-:Y:S02]  /*b8a0*/  IADD3 R4, P0, R6.reuse, UR12, RZ ;  /* 0x0000000c06047c10 */ /* 0x040fe4000ff1e0ff */
[----:B------:R-:W-:Y:S01]  /*b8b0*/  IADD3 R2, P4, R6, UR14, RZ ;  /* 0x0000000e06027c10 */ /* 0x000fe2000ff9e0ff */
[----:B------:R1:W3:Y:S01]  /*b8c0*/  LDS R9, [R6+UR18+0x80] ;  /* 0x0000801206097984 */ /* 0x0002e20008000800 */
[----:B------:R-:W-:Y:S11]  /*b8d0*/  @!P6 BRA `(.L_x_218) ;  /* 0x000000000008e947 */ /* 0x000ff60003800000 */
[----:B------:R0:W-:Y:S01]  /*b8e0*/  UTMACMDFLUSH ;  /* 0x00000000000079b7 */ /* 0x0001e20000000000 */
[----:B------:R-:W-:-:S04]  /*b8f0*/  DEPBAR.LE SB0, 0x0 ;  /* 0x000080000000791a */ /* 0x000fc80000000000 */
.L_x_218:
[----:B------:R-:W-:Y:S01]  /*b900*/  IMAD.X R5, RZ, RZ, UR13, P0 ;  /* 0x0000000dff057e24 */ /* 0x000fe200080e06ff */
[----:B------:R-:W-:Y:S05]  /*b910*/  WARPSYNC.ALL ;  /* 0x0000000000007948 */ /* 0x000fea0003800000 */
[----:B------:R-:W-:Y:S01]  /*b920*/  IMAD.X R3, RZ, RZ, UR15, P4 ;  /* 0x0000000fff037e24 */ /* 0x000fe2000a0e06ff */
[----:B--2---:R2:W5:Y:S04]  /*b930*/  ATOMG.E.EXCH.STRONG.GPU PT, RZ, [R4], R7 ;  /* 0x0000000704ff73a8 */ /* 0x00456800041ee100 */
[----:B---3--:R2:W5:Y:S01]  /*b940*/  ATOMG.E.EXCH.STRONG.GPU PT, RZ, [R2], R9 ;  /* 0x0000000902ff73a8 */ /* 0x00856200041ee100 */
[----:B------:R-:W-:-:S07]  /*b950*/  IMAD.MOV.U32 R18, RZ, RZ, R10 ;  /* 0x000000ffff127224 */ /* 0x000fce00078e000a */
.L_x_213:
[----:B------:R-:W-:Y:S01]  /*b960*/  ISETP.NE.AND P4, PT, R11, RZ, PT ;  /* 0x000000ff0b00720c */ /* 0x000fe20003f85270 */
[----:B------:R-:W-:Y:S01]  /*b970*/  VIADD R21, R21, 0x1 ;  /* 0x0000000115157836 */ /* 0x000fe20000000000 */
[----:B--2---:R-:W-:Y:S02]  /*b980*/  SEL R3, RZ, 0x1, !P3 ;  /* 0x00000001ff037807 */ /* 0x004fe40005800000 */
[----:B-1----:R-:W-:Y:S02]  /*b990*/  PRMT R2, RZ, 0x7610, R2 ;  /* 0x00007610ff027816 */ /* 0x002fe40000000002 */
[----:B------:R-:W-:-:S04]  /*b9a0*/  ISETP.NE.AND P0, PT, R21, 0x8, PT ;  /* 0x000000081500780c */ /* 0x000fc80003f05270 */
[----:B------:R-:W-:Y:S02]  /*b9b0*/  SEL R5, RZ, 0x1, P0 ;  /* 0x00000001ff057807 */ /* 0x000fe40000000000 */
[----:B------:R-:W-:Y:S02]  /*b9c0*/  SEL R21, R21, RZ, P0 ;  /* 0x000000ff15157207 */ /* 0x000fe40000000000 */
[----:B------:R-:W-:Y:S01]  /*b9d0*/  LOP3.LUT R22, R22, R5, RZ, 0x3c, !PT ;  /* 0x0000000516167212 */ /* 0x000fe200078e3cff */
[----:B------:R-:W-:Y:S06]  /*b9e0*/  @P4 BRA `(.L_x_219) ;  /* 0xfffffff000a04947 */ /* 0x000fec000383ffff */
[----:B------:R-:W-:Y:S05]  /*b9f0*/  BSYNC B0 ;  /* 0x0000000000007941 */ /* 0x000fea0003800000 */
.L_x_199:
[----:B------:R-:W-:-:S03]  /*ba00*/  UMOV UR4, 0xffffffff ;  /* 0xffffffff00047882 */ /* 0x000fc60000000000 */
[----:B------:R-:W-:Y:S05]  /*ba10*/  BRA.DIV UR4, `(.L_x_220) ;  /* 0x0000003604007947 */ /* 0x000fea000b800000 */
[----:B-----5:R-:W-:-:S13]  /*ba20*/  ELECT P6, URZ, PT ;  /* 0x00000000003f782f */ /* 0x020fda00038c0000 */
.L_x_307:
[----:B------:R-:W-:Y:S04]  /*ba30*/  BSSY B0, `(.L_x_221) ;  /* 0x000004e000007945 */ /* 0x000fe80003800000 */
[----:B------:R-:W-:Y:S05]  /*ba40*/  @!P6 BRA `(.L_x_222) ;  /* 0x000000040030e947 */ /* 0x000fea0003800000 */
[----:B------:R-:W-:-:S04]  /*ba50*/  ULOP3.LUT UR4, UR53, 0x2, URZ, 0xfc, !UPT ;  /* 0x0000000235047892 */ /* 0x000fc8000f8efc3f */
[----:B------:R-:W-:-:S06]  /*ba60*/  UISETP.NE.AND UP0, UPT, UR4, 0x3, UPT ;  /* 0x000000030400788c */ /* 0x000fcc000bf05270 */
[----:B------:R-:W-:-:S13]  /*ba70*/  PLOP3.LUT P0, PT, PT, PT, UP0, 0x80, 0x0 ;  /* 0x000000000000781c */ /* 0x000fda0003f0f008 */
[----:B------:R-:W-:Y:S05]  /*ba80*/  @!P0 BRA `(.L_x_223) ;  /* 0x0000000000048947 */ /* 0x000fea0003800000 */
[----:B------:R-:W-:Y:S01]  /*ba90*/  BPT.TRAP 0x1 ;  /* 0x000000040000795c */ /* 0x000fe20000300000 */
.L_x_223:
[----:B------:R-:W-:Y:S01]  /*baa0*/  IMAD.U32 R3, RZ, RZ, UR16 ;  /* 0x00000010ff037e24 */ /* 0x000fe2000f8e00ff */
[----:B------:R-:W-:-:S03]  /*bab0*/  SHF.L.U32 R2, R20, 0x1f, RZ ;  /* 0x0000001f14027819 */ /* 0x000fc600000006ff */
[----:B------:R-:W-:-:S04]  /*bac0*/  VIADD R3, R3, 0x384c0 ;  /* 0x000384c003037836 */ /* 0x000fc80000000000 */
[C---:B------:R-:W-:Y:S02]  /*bad0*/  IMAD R7, R0.reuse, 0x8, R3 ;  /* 0x0000000800077824 */ /* 0x040fe400078e0203 */
[----:B------:R-:W-:Y:S02]  /*bae0*/  VIADD R0, R0, 0x1 ;  /* 0x0000000100007836 */ /* 0x000fe40000000000 */
[----:B------:R-:W1:Y:S03]  /*baf0*/  SYNCS.PHASECHK.TRANS64.TRYWAIT P0, [R7+URZ], R2 ;  /* 0x00000002070075a7 */ /* 0x000e66000800017f */
[----:B------:R-:W-:-:S04]  /*bb00*/  ISETP.NE.AND P1, PT, R0, 0x8, PT ;  /* 0x000000080000780c */ /* 0x000fc80003f25270 */
[----:B------:R-:W-:Y:S02]  /*bb10*/  SEL R5, RZ, 0x1, P1 ;  /* 0x00000001ff057807 */ /* 0x000fe40000800000 */
[----:B------:R-:W-:Y:S02]  /*bb20*/  SEL R0, R0, RZ, P1 ;  /* 0x000000ff00007207 */ /* 0x000fe40000800000 */
[----:B------:R-:W-:-:S03]  /*bb30*/  LOP3.LUT R5, R20, R5, RZ, 0x3c, !PT ;  /* 0x0000000514057212 */ /* 0x000fc600078e3cff */
[----:B------:R-:W-:Y:S01]  /*bb40*/  IMAD R9, R0, 0x8, R3 ;  /* 0x0000000800097824 */ /* 0x000fe200078e0203 */
[----:B------:R-:W-:Y:S01]  /*bb50*/  SHF.L.U32 R4, R5, 0x1f, RZ ;  /* 0x0000001f05047819 */ /* 0x000fe200000006ff */
[----:B-1----:R-:W-:Y:S06]  /*bb60*/  @!P0 BRA `(.L_x_224) ;  /* 0x0000003000cc8947 */ /* 0x002fec0003800000 */
.L_x_308:
[----:B------:R-:W2:Y:S01]  /*bb70*/  SYNCS.PHASECHK.TRANS64.TRYWAIT P0, [R9+URZ], R4 ;  /* 0x00000004090075a7 */ /* 0x000ea2000800017f */
[----:B------:R-:W-:-:S05]  /*bb80*/  VIADD R0, R0, 0x1 ;  /* 0x0000000100007836 */ /* 0x000fca0000000000 */
[----:B------:R-:W-:-:S04]  /*bb90*/  ISETP.NE.AND P1, PT, R0, 0x8, PT ;  /* 0x000000080000780c */ /* 0x000fc80003f25270 */
[----:B-1----:R-:W-:Y:S02]  /*bba0*/  SEL R2, RZ, 0x1, P1 ;  /* 0x00000001ff027807 */ /* 0x002fe40000800000 */
[----:B------:R-:W-:Y:S02]  /*bbb0*/  SEL R0, R0, RZ, P1 ;  /* 0x000000ff00007207 */ /* 0x000fe40000800000 */
[----:B------:R-:W-:Y:S02]  /*bbc0*/  LOP3.LUT R7, R5, R2, RZ, 0x3c, !PT ;  /* 0x0000000205077212 */ /* 0x000fe400078e3cff */
[----:B------:R-:W-:Y:S02]  /*bbd0*/  LEA R6, R0, R3, 0x3 ;  /* 0x0000000300067211 */ /* 0x000fe400078e18ff */
[----:B------:R-:W-:Y:S01]  /*bbe0*/  SHF.L.U32 R5, R7, 0x1f, RZ ;  /* 0x0000001f07057819 */ /* 0x000fe200000006ff */
[----:B--2---:R-:W-:Y:S06]  /*bbf0*/  @!P0 BRA `(.L_x_225) ;  /* 0x0000003000bc8947 */ /* 0x004fec0003800000 */
.L_x_309:
[----:B------:R-:W2:Y:S01]  /*bc00*/  SYNCS.PHASECHK.TRANS64.TRYWAIT P0, [R6+URZ], R5 ;  /* 0x00000005060075a7 */ /* 0x000ea2000800017f */
[----:B------:R-:W-:-:S05]  /*bc10*/  VIADD R0, R0, 0x1 ;  /* 0x0000000100007836 */ /* 0x000fca0000000000 */
[----:B------:R-:W-:-:S04]  /*bc20*/  ISETP.NE.AND P1, PT, R0, 0x8, PT ;  /* 0x000000080000780c */ /* 0x000fc80003f25270 */
[----:B------:R-:W-:Y:S02]  /*bc30*/  SEL R2, RZ, 0x1, P1 ;  /* 0x00000001ff027807 */ /* 0x000fe40000800000 */
[----:B------:R-:W-:Y:S02]  /*bc40*/  SEL R0, R0, RZ, P1 ;  /* 0x000000ff00007207 */ /* 0x000fe40000800000 */
[----:B------:R-:W-:-:S03]  /*bc50*/  LOP3.LUT R7, R7, R2, RZ, 0x3c, !PT ;  /* 0x0000000207077212 */ /* 0x000fc600078e3cff */
[----:B-1----:R-:W-:Y:S01]  /*bc60*/  IMAD R9, R0, 0x8, R3 ;  /* 0x0000000800097824 */ /* 0x002fe200078e0203 */
[----:B------:R-:W-:Y:S01]  /*bc70*/  SHF.L.U32 R4, R7, 0x1f, RZ ;  /* 0x0000001f07047819 */ /* 0x000fe200000006ff */
[----:B--2---:R-:W-:Y:S06]  /*bc80*/  @!P0 BRA `(.L_x_226) ;  /* 0x0000003000ac8947 */ /* 0x004fec0003800000 */
.L_x_310:
        /* <DEDUP_REMOVED lines=9> */
.L_x_311:
        /* <DEDUP_REMOVED lines=9> */
.L_x_312:
        /* <DEDUP_REMOVED lines=9> */
.L_x_313:
[----:B------:R-:W2:Y:S01]  /*be40*/  SYNCS.PHASECHK.TRANS64.TRYWAIT P0, [R6+URZ], R5 ;  /* 0x00000005060075a7 */ /* 0x000ea2000800017f */
[----:B------:R-:W-:-:S05]  /*be50*/  VIADD R0, R0, 0x1 ;  /* 0x0000000100007836 */ /* 0x000fca0000000000 */
[----:B------:R-:W-:-:S04]  /*be60*/  ISETP.NE.AND P1, PT, R0, 0x8, PT ;  /* 0x000000080000780c */ /* 0x000fc80003f25270 */
[----:B------:R-:W-:Y:S02]  /*be70*/  SEL R2, RZ, 0x1, P1 ;  /* 0x00000001ff027807 */ /* 0x000fe40000800000 */
[----:B------:R-:W-:Y:S02]  /*be80*/  SEL R0, R0, RZ, P1 ;  /* 0x000000ff00007207 */ /* 0x000fe40000800000 */
[----:B------:R-:W-:Y:S01]  /*be90*/  LOP3.LUT R2, R7, R2, RZ, 0x3c, !PT ;  /* 0x0000000207027212 */ /* 0x000fe200078e3cff */
[----:B--2---:R-:W-:Y:S06]  /*bea0*/  @!P0 BRA `(.L_x_230) ;  /* 0x0000003000748947 */ /* 0x004fec0003800000 */
.L_x_314:
[----:B------:R-:W-:Y:S01]  /*beb0*/  IMAD R3, R0, 0x8, R3 ;  /* 0x0000000800037824 */ /* 0x000fe200078e0203 */
[----:B------:R-:W-:-:S07]  /*bec0*/  SHF.L.U32 R0, R2, 0x1f, RZ ;  /* 0x0000001f02007819 */ /* 0x000fce00000006ff */
.L_x_231:
[----:B---3--:R3:W4:Y:S02]  /*bed0*/  SYNCS.PHASECHK.TRANS64.TRYWAIT P0, [R3+URZ], R0 ;  /* 0x00000000030075a7 */ /* 0x008724000800017f */
[----:B----4-:R-:W-:Y:S05]  /*bee0*/  @!P0 NANOSLEEP.SYNCS 0x989680 ;  /* 0x009896800000895d */ /* 0x010fea0003900000 */
[----:B------:R-:W4:Y:S02]  /*bef0*/  @!P0 SYNCS.PHASECHK.TRANS64 P0, [R3+URZ], R0 ;  /* 0x00000000030085a7 */ /* 0x000f24000800007f */
[----:B----4-:R-:W-:Y:S05]  /*bf00*/  @!P0 BRA `(.L_x_231) ;  /* 0xfffffffc00f08947 */ /* 0x010fea000383ffff */
.L_x_222:
[----:B------:R-:W-:Y:S05]  /*bf10*/  BSYNC B0 ;  /* 0x0000000000007941 */ /* 0x000fea0003800000 */
.L_x_221:
[----:B------:R-:W-:Y:S05]  /*bf20*/  EXIT ;  /* 0x000000000000794d */ /* 0x000fea0003800000 */
.L_x_112:
[----:B------:R-:W-:Y:S01]  /*bf30*/  PLOP3.LUT P1, PT, PT, PT, UP3, 0x80, 0x0 ;  /* 0x000000000000781c */ /* 0x000fe20003f2f038 */
[----:B------:R-:W-:Y:S01]  /*bf40*/  ULDC UR20, c[0x0][0x10] ;  /* 0x0000040000147ab9 */ /* 0x000fe20000000800 */
[----:B------:R-:W-:Y:S01]  /*bf50*/  ULDC UR24, c[0x0][0x904] ;  /* 0x0002410000187ab9 */ /* 0x000fe20000000800 */
[----:B------:R-:W-:Y:S01]  /*bf60*/  UMOV UR19, 0xffffffff ;  /* 0xffffffff00137882 */ /* 0x000fe20000000000 */
[----:B------:R-:W-:Y:S01]  /*bf70*/  P2R R0, PR, RZ, 0x2 ;  /* 0x00000002ff007803 */ /* 0x000fe20000000000 */
[----:B------:R-:W-:Y:S01]  /*bf80*/  ULDC.64 UR12, c[0x0][0x8c8] ;  /* 0x00023200000c7ab9 */ /* 0x000fe20000000a00 */
[----:B------:R-:W-:Y:S01]  /*bf90*/  UIMAD.WIDE.U32 UR20, UR41, UR20, URZ ;  /* 0x00000014291472a5 */ /* 0x000fe2000f8e003f */
[----:B------:R-:W-:Y:S01]  /*bfa0*/  MOV R16, RZ ;  /* 0x000000ff00107202 */ /* 0x000fe20000000f00 */
[----:B------:R-:W-:Y:S01]  /*bfb0*/  ULDC.64 UR14, c[0x0][0x8e0] ;  /* 0x00023800000e7ab9 */ /* 0x000fe20000000a00 */
[----:B------:R-:W-:Y:S02]  /*bfc0*/  USHF.L.U32 UR25, UR19, UR24, URZ ;  /* 0x0000001813197299 */ /* 0x000fe4000800063f */
[----:B------:R-:W-:-:S02]  /*bfd0*/  UIADD3 UR11, UP1, UR12, -0x1, URZ ;  /* 0xffffffff0c0b7890 */ /* 0x000fc4000ff3e03f */
[----:B------:R-:W1:Y:S01]  /*bfe0*/  @P1 S2R R0, SR_CTAID.Y ;  /* 0x0000000000001919 */ /* 0x000e620000002600 */
[----:B------:R-:W-:Y:S01]  /*bff0*/  ULDC UR19, c[0x0][0x14] ;  /* 0x0000050000137ab9 */ /* 0x000fe20000000800 */
[----:B------:R-:W-:Y:S02]  /*c000*/  UIADD3 UR12, UP2, UR14, -0x1, URZ ;  /* 0xffffffff0e0c7890 */ /* 0x000fe4000ff5e03f */
[----:B------:R-:W-:Y:S02]  /*c010*/  UIMAD.WIDE.U32 UR22, UR20, UR19, URZ ;  /* 0x00000013141672a5 */ /* 0x000fe4000f8e003f */
[----:B------:R-:W-:Y:S01]  /*c020*/  UIMAD UR21, UR21, UR19, URZ ;  /* 0x00000013151572a4 */ /* 0x000fe2000f8e023f */
[----:B------:R-:W-:Y:S01]  /*c030*/  ULDC UR18, c[0x0][0x8a8] ;  /* 0x00022a0000127ab9 */ /* 0x000fe20000000800 */
[----:B------:R-:W-:Y:S01]  /*c040*/  UMOV UR26, 0x1 ;  /* 0x00000001001a7882 */ /* 0x000fe20000000000 */
[----:B------:R-:W-:Y:S02]  /*c050*/  UIADD3.X UR14, UR15, -0x1, URZ, UP2, !UPT ;  /* 0xffffffff0f0e7890 */ /* 0x000fe400097fe43f */
[----:B------:R-:W-:-:S02]  /*c060*/  UIADD3.X UR13, UR13, -0x1, URZ, UP1, !UPT ;  /* 0xffffffff0d0d7890 */ /* 0x000fc40008ffe43f */
[----:B------:R-:W-:Y:S02]  /*c070*/  ULOP3.LUT UR15, UR54, 0x2, URZ, 0xfc, !UPT ;  /* 0x00000002360f7892 */ /* 0x000fe4000f8efc3f */
[----:B------:R-:W-:Y:S02]  /*c080*/  UIADD3 UR16, UR8, -0x1, URZ ;  /* 0xffffffff08107890 */ /* 0x000fe4000fffe03f */
[----:B------:R-:W-:Y:S02]  /*c090*/  UIADD3 UR17, UR7, -0x1, URZ ;  /* 0xffffffff07117890 */ /* 0x000fe4000fffe03f */
[----:B------:R-:W-:Y:S02]  /*c0a0*/  UIADD3 UR18, UR18, -0x1, URZ ;  /* 0xffffffff12127890 */ /* 0x000fe4000fffe03f */
[----:B------:R-:W-:Y:S02]  /*c0b0*/  USHF.L.U32 UR19, UR26, UR24, URZ ;  /* 0x000000181a137299 */ /* 0x000fe4000800063f */
[----:B------:R-:W-:-:S02]  /*c0c0*/  ULOP3.LUT UR20, URZ, UR25, URZ, 0x33, !UPT ;  /* 0x000000193f147292 */ /* 0x000fc4000f8e333f */
[----:B------:R-:W-:Y:S01]  /*c0d0*/  UIADD3 UR21, UR23, UR21, URZ ;  /* 0x0000001517157290 */ /* 0x000fe2000fffe03f */
[----:B-1----:R-:W-:Y:S01]  /*c0e0*/  @P1 R2UR UR40, R0 ;  /* 0x00000000002812ca */ /* 0x002fe200000e0000 */
[----:B------:R-:W-:-:S14]  /*c0f0*/  IMAD.MOV.U32 R0, RZ, RZ, 0x1 ;  /* 0x00000001ff007424 */ /* 0x000fdc00078e00ff */
.L_x_252:
[----:B------:R-:W1:Y:S01]  /*c100*/  LDC.64 R2, c[0x0][0x8f8] ;  /* 0x00023e00ff027b82 */ /* 0x000e620000000a00 */
[----:B------:R-:W-:Y:S01]  /*c110*/  UIADD3 UR10, UP1, UR10, UR22, URZ ;  /* 0x000000160a0a7290 */ /* 0x000fe2000ff3e03f */
[----:B------:R-:W-:Y:S01]  /*c120*/  ISETP.NE.AND P2, PT, R20, RZ, PT ;  /* 0x000000ff1400720c */ /* 0x000fe20003f45270 */
[----:B------:R-:W-:Y:S01]  /*c130*/  UMOV UR24, 0xffffffff ;  /* 0xffffffff00187882 */ /* 0x000fe20000000000 */
[----:B------:R-:W-:Y:S01]  /*c140*/  UMOV UR25, 0xffffffff ;  /* 0xffffffff00197882 */ /* 0x000fe20000000000 */
[----:B------:R-:W-:Y:S01]  /*c150*/  UIADD3.X UR9, UR9, UR21, URZ, UP1, !UPT ;  /* 0x0000001509097290 */ /* 0x000fe20008ffe43f */
[----:B------:R-:W-:Y:S01]  /*c160*/  IMAD.MOV.U32 R15, RZ, RZ, RZ ;  /* 0x000000ffff0f7224 */ /* 0x000fe200078e00ff */
[----:B------:R-:W-:Y:S01]  /*c170*/  UMOV UR26, 0xffffffff ;  /* 0xffffffff001a7882 */ /* 0x000fe20000000000 */
[----:B-1----:R-:W-:-:S03]  /*c180*/  ISETP.LE.U32.AND P1, PT, R2, UR10, PT ;  /* 0x0000000a02007c0c */ /* 0x002fc6000bf23070 */
[----:B------:R-:W-:-:S05]  /*c190*/  IMAD.U32 R2, RZ, RZ, UR9 ;  /* 0x00000009ff027e24 */ /* 0x000fca000f8e00ff */
[----:B------:R-:W-:-:S13]  /*c1a0*/  ISETP.GE.U32.AND.EX P1, PT, R2, R3, PT, P1 ;  /* 0x000000030200720c */ /* 0x000fda0003f26110 */
[----:B---345:R-:W-:Y:S05]  /*c1b0*/  @P2 BRA P1, `(.L_x_232) ;  /* 0x0000001800402947 */ /* 0x038fea0000800000 */
[----:B------:R-:W-:-:S04]  /*c1c0*/  IADD3 R2, P2, R6, UR5, RZ ;  /* 0x0000000506027c10 */ /* 0x000fc8000ff5e0ff */
[----:B------:R-:W-:Y:S02]  /*c1d0*/  ISETP.GT.U32.AND P1, PT, R2, UR10, PT ;  /* 0x0000000a02007c0c */ /* 0x000fe4000bf24070 */
[----:B------:R-:W-:-:S04]  /*c1e0*/  IADD3.X R2, R7, UR4, RZ, P2, !PT ;  /* 0x0000000407027c10 */ /* 0x000fc800097fe4ff */
[----:B------:R-:W-:-:S13]  /*c1f0*/  ISETP.GT.U32.AND.EX P1, PT, R2, UR9, PT, P1 ;  /* 0x0000000902007c0c */ /* 0x000fda000bf24110 */
[----:B------:R-:W-:Y:S05]  /*c200*/  @P1 BRA `(.L_x_233) ;  /* 0x0000001400201947 */ /* 0x000fea0003800000 */
[----:B------:R-:W-:Y:S01]  /*c210*/  VIADD R12, R34, UR6 ;  /* 0x00000006220c7c36 */ /* 0x000fe20008000000 */
[----:B------:R-:W-:Y:S01]  /*c220*/  ULDC UR24, c[0x0][0x910] ;  /* 0x0002440000187ab9 */ /* 0x000fe20000000800 */
[----:B------:R-:W-:Y:S02]  /*c230*/  IMAD.MOV.U32 R22, RZ, RZ, R8 ;  /* 0x000000ffff167224 */ /* 0x000fe400078e0008 */
[----:B------:R-:W-:Y:S02]  /*c240*/  VIADD R13, R12, 0x20 ;  /* 0x000000200c0d7836 */ /* 0x000fe40000000000 */
[----:B------:R-:W-:-:S03]  /*c250*/  IMAD.MOV.U32 R14, RZ, RZ, R9 ;  /* 0x000000ffff0e7224 */ /* 0x000fc600078e0009 */
[----:B------:R-:W-:-:S13]  /*c260*/  ISETP.GE.AND P1, PT, R13, UR24, PT ;  /* 0x000000180d007c0c */ /* 0x000fda000bf26270 */
[----:B------:R-:W1:Y:S01]  /*c270*/  @!P1 LDC.64 R2, c[0x0][0x918] ;  /* 0x00024600ff029b82 */ /* 0x000e620000000a00 */
[----:B------:R-:W-:Y:S01]  /*c280*/  @!P1 VIADD R7, R12, 0x20 ;  /* 0x000000200c079836 */ /* 0x000fe20000000000 */
[----:B------:R-:W-:Y:S01]  /*c290*/  BSSY B0, `(.L_x_234) ;  /* 0x0000064000007945 */ /* 0x000fe20003800000 */
[----:B------:R-:W-:Y:S02]  /*c2a0*/  IMAD.MOV.U32 R6, RZ, RZ, 0x7fffffff ;  /* 0x7fffffffff067424 */ /* 0x000fe400078e00ff */
[----:B-1----:R-:W-:-:S05]  /*c2b0*/  @!P1 IMAD.WIDE R2, R7, 0xc, R2 ;  /* 0x0000000c07029825 */ /* 0x002fca00078e0202 */
[----:B------:R1:W5:Y:S04]  /*c2c0*/  @!P1 LDG.E R8, desc[UR56][R2.64] ;  /* 0x0000003802089981 */ /* 0x000368000c1e1900 */
[----:B------:R1:W5:Y:S01]  /*c2d0*/  @!P1 LDG.E R9, desc[UR56][R2.64+0x4] ;  /* 0x0000043802099981 */ /* 0x000362000c1e1900 */
[----:B------:R-:W-:Y:S01]  /*c2e0*/  ISETP.GE.AND P1, PT, R12, UR24, PT ;  /* 0x000000180c007c0c */ /* 0x000fe2000bf26270 */
[----:B------:R-:W-:-:S12]  /*c2f0*/  IMAD.MOV.U32 R7, RZ, RZ, RZ ;  /* 0x000000ffff077224 */ /* 0x000fd800078e00ff */
[----:B-1----:R-:W-:Y:S05]  /*c300*/  @P1 BRA `(.L_x_235) ;  /* 0x0000000400701947 */ /* 0x002fea0003800000 */
[----:B------:R-:W-:Y:S01]  /*c310*/  IABS R7, R11 ;  /* 0x0000000b00077213 */ /* 0x000fe20000000000 */
[----:B------:R-:W-:Y:S01]  /*c320*/  ULDC UR25, c[0x0][0x8f0] ;  /* 0x00023c0000197ab9 */ /* 0x000fe20000000800 */
[----:B------:R-:W-:Y:S02]  /*c330*/  IABS R6, R10 ;  /* 0x0000000a00067213 */ /* 0x000fe40000000000 */
[----:B------:R-:W1:Y:S01]  /*c340*/  I2F.RP R3, R7 ;  /* 0x0000000700037306 */ /* 0x000e620000209400 */
[----:B------:R-:W-:Y:S02]  /*c350*/  PLOP3.LUT P3, PT, PT, PT, UP0, 0x80, 0x0 ;  /* 0x000000000000781c */ /* 0x000fe40003f6f008 */
[----:B------:R-:W-:Y:S02]  /*c360*/  IADD3 R21, P2, R14, UR12, RZ ;  /* 0x0000000c0e157c10 */ /* 0x000fe4000ff5e0ff */
[----:B------:R-:W-:Y:S02]  /*c370*/  IADD3 R19, P1, R22, UR11, RZ ;  /* 0x0000000b16137c10 */ /* 0x000fe4000ff3e0ff */
[----:B------:R-:W-:Y:S01]  /*c380*/  LEA.HI.X.SX32 R24, R14, UR14, 0x1, P2 ;  /* 0x0000000e0e187c11 */ /* 0x000fe200090f0eff */
[----:B------:R-:W3:Y:S01]  /*c390*/  I2F.RP R2, R6 ;  /* 0x0000000600027306 */ /* 0x000ee20000209400 */
[----:B------:R-:W-:-:S07]  /*c3a0*/  LEA.HI.X.SX32 R22, R22, UR13, 0x1, P1 ;  /* 0x0000000d16167c11 */ /* 0x000fce00088f0eff */
[----:B-1----:R-:W1:Y:S08]  /*c3b0*/  MUFU.RCP R3, R3 ;  /* 0x0000000300037308 */ /* 0x002e700000001000 */
[----:B---3--:R-:W3:Y:S01]  /*c3c0*/  MUFU.RCP R2, R2 ;  /* 0x0000000200027308 */ /* 0x008ee20000001000 */
[----:B-1----:R-:W-:-:S07]  /*c3d0*/  VIADD R17, R3, 0xffffffe ;  /* 0x0ffffffe03117836 */ /* 0x002fce0000000000 */
[----:B------:R-:W1:Y:S01]  /*c3e0*/  F2I.FTZ.U32.TRUNC.NTZ R17, R17 ;  /* 0x0000001100117305 */ /* 0x000e62000021f000 */
[----:B---3--:R-:W-:-:S07]  /*c3f0*/  VIADD R15, R2, 0xffffffe ;  /* 0x0ffffffe020f7836 */ /* 0x008fce0000000000 */
[----:B------:R-:W3:Y:S01]  /*c400*/  F2I.FTZ.U32.TRUNC.NTZ R15, R15 ;  /* 0x0000000f000f7305 */ /* 0x000ee2000021f000 */
[----:B-1----:R-:W-:Y:S01]  /*c410*/  IADD3 R18, RZ, -R17, RZ ;  /* 0x80000011ff127210 */ /* 0x002fe20007ffe0ff */
[----:B---3--:R-:W-:Y:S01]  /*c420*/  IMAD.MOV R14, RZ, RZ, -R15 ;  /* 0x000000ffff0e7224 */ /* 0x008fe200078e0a0f */
[----:B------:R-:W-:Y:S06]  /*c430*/  @!P3 BRA `(.L_x_236) ;  /* 0x000000000034b947 */ /* 0x000fec0003800000 */
[----:B------:R-:W-:Y:S01]  /*c440*/  ULDC UR6, c[0x0][0x8dc] ;  /* 0x0002370000067ab9 */ /* 0x000fe20000000800 */
[----:B------:R-:W-:Y:S01]  /*c450*/  ULDC.64 UR26, c[0x0][0x8d0] ;  /* 0x00023400001a7ab9 */ /* 0x000fe20000000a00 */
[----:B------:R-:W-:-:S05]  /*c460*/  IADD3 R3, P1, R19, UR6, RZ ;  /* 0x0000000613037c10 */ /* 0x000fca000ff3e0ff */
[----:B------:R-:W-:-:S04]  /*c470*/  IMAD.X R19, RZ, RZ, R22, P1 ;  /* 0x000000ffff137224 */ /* 0x000fc800008e0616 */
[----:B------:R-:W-:-:S04]  /*c480*/  IMAD.WIDE.U32 R4, R19, UR26, RZ ;  /* 0x0000001a13047c25 */ /* 0x000fc8000f8e00ff */
[----:B------:R-:W-:-:S04]  /*c490*/  IMAD.WIDE.U32 R4, P1, R3, UR27, R4 ;  /* 0x0000001b03047c25 */ /* 0x000fc8000f820004 */
[----:B------:R-:W-:-:S04]  /*c4a0*/  IMAD.WIDE.U32 R2, R3, UR26, RZ ;  /* 0x0000001a03027c25 */ /* 0x000fc8000f8e00ff */
[----:B------:R-:W-:Y:S01]  /*c4b0*/  IMAD.MOV.U32 R2, RZ, RZ, R5 ;  /* 0x000000ffff027224 */ /* 0x000fe200078e0005 */
[----:B------:R-:W-:Y:S01]  /*c4c0*/  IADD3 RZ, P2, R3, R4, RZ ;  /* 0x0000000403ff7210 */ /* 0x000fe20007f5e0ff */
[----:B------:R-:W-:-:S04]  /*c4d0*/  IMAD.X R3, RZ, RZ, RZ, P1 ;  /* 0x000000ffff037224 */ /* 0x000fc800008e06ff */
[----:B------:R-:W-:-:S04]  /*c4e0*/  IMAD.WIDE.U32.X R2, R19, UR27, R2, P2 ;  /* 0x0000001b13027c25 */ /* 0x000fc800090e0402 */
[----:B------:R-:W-:Y:S02]  /*c4f0*/  IMAD.MOV.U32 R19, RZ, RZ, R2 ;  /* 0x000000ffff137224 */ /* 0x000fe400078e0002 */
[----:B------:R-:W-:-:S07]  /*c500*/  IMAD.MOV.U32 R22, RZ, RZ, R3 ;  /* 0x000000ffff167224 */ /* 0x000fce00078e0003 */
.L_x_236:
[----:B------:R-:W-:Y:S05]  /*c510*/  @!P0 BRA `(.L_x_237) ;  /* 0x0000000000348947 */ /* 0x000fea0003800000 */
        /* <DEDUP_REMOVED lines=13> */
.L_x_237:
[----:B------:R-:W-:Y:S01]  /*c5f0*/  MOV R2, RZ ;  /* 0x000000ff00027202 */ /* 0x000fe20000000f00 */
[----:B------:R-:W-:Y:S01]  /*c600*/  IMAD R18, R18, R7, RZ ;  /* 0x0000000712127224 */ /* 0x000fe200078e02ff */
[----:B------:R-:W-:Y:S01]  /*c610*/  ULDC UR6, c[0x0][0x8d8] ;  /* 0x0002360000067ab9 */ /* 0x000fe20000000800 */
[----:B------:R-:W-:Y:S01]  /*c620*/  IMAD.MOV.U32 R3, RZ, RZ, R17 ;  /* 0x000000ffff037224 */ /* 0x000fe200078e0011 */
[----:B------:R-:W-:Y:S01]  /*c630*/  SHF.R.U64 R21, R21, UR25, R24 ;  /* 0x0000001915157c19 */ /* 0x000fe20008001218 */
[----:B------:R-:W-:Y:S01]  /*c640*/  IMAD R4, R14, R6, RZ ;  /* 0x000000060e047224 */ /* 0x000fe200078e02ff */
[----:B------:R-:W-:Y:S01]  /*c650*/  SHF.R.U64 R19, R19, UR6, R22 ;  /* 0x0000000613137c19 */ /* 0x000fe20008001216 */
[----:B------:R-:W-:Y:S01]  /*c660*/  IMAD.HI.U32 R17, R17, R18, R2 ;  /* 0x0000001211117227 */ /* 0x000fe200078e0002 */
[----:B------:R-:W-:-:S03]  /*c670*/  PLOP3.LUT P5, PT, PT, PT, UP3, 0x80, 0x0 ;  /* 0x000000000000781c */ /* 0x000fc60003faf038 */
[----:B------:R-:W-:Y:S02]  /*c680*/  IMAD.MOV.U32 R3, RZ, RZ, R15 ;  /* 0x000000ffff037224 */ /* 0x000fe400078e000f */
[----:B------:R-:W-:Y:S02]  /*c690*/  VIADD R21, R21, UR17 ;  /* 0x0000001115157c36 */ /* 0x000fe40008000000 */
[----:B------:R-:W-:Y:S02]  /*c6a0*/  VIADD R14, R19, UR16 ;  /* 0x00000010130e7c36 */ /* 0x000fe40008000000 */
[----:B------:R-:W-:Y:S01]  /*c6b0*/  IMAD.HI.U32 R2, R15, R4, R2 ;  /* 0x000000040f027227 */ /* 0x000fe200078e0002 */
[----:B------:R-:W-:Y:S02]  /*c6c0*/  IABS R15, R11 ;  /* 0x0000000b000f7213 */ /* 0x000fe40000000000 */
[----:B------:R-:W-:Y:S02]  /*c6d0*/  IABS R3, R10 ;  /* 0x0000000a00037213 */ /* 0x000fe40000000000 */
[----:B------:R-:W-:Y:S01]  /*c6e0*/  IABS R4, R21 ;  /* 0x0000001500047213 */ /* 0x000fe20000000000 */
[----:B------:R-:W-:Y:S01]  /*c6f0*/  IMAD.MOV R18, RZ, RZ, -R15 ;  /* 0x000000ffff127224 */ /* 0x000fe200078e0a0f */
[----:B------:R-:W-:Y:S01]  /*c700*/  IABS R5, R14 ;  /* 0x0000000e00057213 */ /* 0x000fe20000000000 */
[----:B------:R-:W-:-:S02]  /*c710*/  IMAD.MOV R15, RZ, RZ, -R3 ;  /* 0x000000ffff0f7224 */ /* 0x000fc400078e0a03 */
[----:B------:R-:W-:-:S04]  /*c720*/  IMAD.HI.U32 R3, R17, R4, RZ ;  /* 0x0000000411037227 */ /* 0x000fc800078e00ff */
[----:B------:R-:W-:-:S04]  /*c730*/  IMAD.HI.U32 R2, R2, R5, RZ ;  /* 0x0000000502027227 */ /* 0x000fc800078e00ff */
[----:B------:R-:W-:Y:S02]  /*c740*/  IMAD R4, R3, R18, R4 ;  /* 0x0000001203047224 */ /* 0x000fe400078e0204 */
[----:B------:R-:W-:-:S03]  /*c750*/  IMAD R3, R2, R15, R5 ;  /* 0x0000000f02037224 */ /* 0x000fc600078e0205 */
[----:B------:R-:W-:Y:S02]  /*c760*/  ISETP.GT.U32.AND P2, PT, R7, R4, PT ;  /* 0x000000040700720c */ /* 0x000fe40003f44070 */
[----:B------:R-:W-:-:S11]  /*c770*/  ISETP.GT.U32.AND P1, PT, R6, R3, PT ;  /* 0x000000030600720c */ /* 0x000fd60003f24070 */
[----:B------:R-:W-:Y:S01]  /*c780*/  @!P2 IMAD.IADD R4, R4, 0x1, -R7 ;  /* 0x000000010404a824 */ /* 0x000fe200078e0a07 */
[----:B------:R-:W-:Y:S01]  /*c790*/  ISETP.GE.AND P2, PT, R21, RZ, PT ;  /* 0x000000ff1500720c */ /* 0x000fe20003f46270 */
[----:B------:R-:W-:Y:S01]  /*c7a0*/  @!P1 IMAD.IADD R3, R3, 0x1, -R6 ;  /* 0x0000000103039824 */ /* 0x000fe200078e0a06 */
[----:B------:R-:W-:Y:S02]  /*c7b0*/  ISETP.GE.AND P1, PT, R14, RZ, PT ;  /* 0x000000ff0e00720c */ /* 0x000fe40003f26270 */
[----:B------:R-:W-:Y:S02]  /*c7c0*/  ISETP.GT.U32.AND P4, PT, R7, R4, PT ;  /* 0x000000040700720c */ /* 0x000fe40003f84070 */
[----:B------:R-:W-:-:S11]  /*c7d0*/  ISETP.GT.U32.AND P3, PT, R6, R3, PT ;  /* 0x000000030600720c */ /* 0x000fd60003f64070 */
[----:B------:R-:W-:Y:S01]  /*c7e0*/  @!P4 IMAD.IADD R4, R4, 0x1, -R7 ;  /* 0x000000010404c824 */ /* 0x000fe200078e0a07 */
[----:B------:R-:W-:Y:S01]  /*c7f0*/  ISETP.NE.AND P4, PT, RZ, UR7, PT ;  /* 0x00000007ff007c0c */ /* 0x000fe2000bf85270 */
[----:B------:R-:W-:Y:S01]  /*c800*/  @!P3 IMAD.IADD R3, R3, 0x1, -R6 ;  /* 0x000000010303b824 */ /* 0x000fe200078e0a06 */
[----:B------:R-:W-:Y:S01]  /*c810*/  ISETP.NE.AND P3, PT, RZ, UR8, PT ;  /* 0x00000008ff007c0c */ /* 0x000fe2000bf65270 */
[----:B------:R-:W-:-:S03]  /*c820*/  @!P2 IMAD.MOV R4, RZ, RZ, -R4 ;  /* 0x000000ffff04a224 */ /* 0x000fc600078e0a04 */
[----:B------:R-:W-:-:S07]  /*c830*/  @!P1 IADD3 R3, -R3, RZ, RZ ;  /* 0x000000ff03039210 */ /* 0x000fce0007ffe1ff */
[----:B------:R-:W-:Y:S02]  /*c840*/  @!P4 LOP3.LUT R4, RZ, UR7, RZ, 0x33, !PT ;  /* 0x00000007ff04cc12 */ /* 0x000fe4000f8e33ff */
[----:B------:R-:W-:-:S03]  /*c850*/  @!P3 LOP3.LUT R3, RZ, UR8, RZ, 0x33, !PT ;  /* 0x00000008ff03bc12 */ /* 0x000fc6000f8e33ff */
[----:B------:R-:W-:Y:S02]  /*c860*/  IMAD.IADD R4, R21, 0x1, -R4 ;  /* 0x0000000115047824 */ /* 0x000fe400078e0a04 */
[----:B------:R-:W-:-:S04]  /*c870*/  IMAD.IADD R3, R14, 0x1, -R3 ;  /* 0x000000010e037824 */ /* 0x000fc800078e0a03 */
[----:B------:R-:W-:Y:S01]  /*c880*/  IMAD R6, R3, R4, RZ ;  /* 0x0000000403067224 */ /* 0x000fe200078e02ff */
[----:B------:R-:W-:-:S04]  /*c890*/  SEL R2, R4, R3, !P5 ;  /* 0x0000000304027207 */ /* 0x000fc80006800000 */
[--C-:B------:R-:W-:Y:S01]  /*c8a0*/  SHF.R.S32.HI R5, RZ, 0x1f, R2.reuse ;  /* 0x0000001fff057819 */ /* 0x100fe20000011402 */
[----:B------:R-:W-:Y:S01]  /*c8b0*/  IMAD.MOV.U32 R4, RZ, RZ, R2 ;  /* 0x000000ffff047224 */ /* 0x000fe200078e0002 */
[----:B------:R-:W-:-:S07]  /*c8c0*/  SHF.R.S32.HI R7, RZ, 0x1f, R6 ;  /* 0x0000001fff077819 */ /* 0x000fce0000011406 */
.L_x_235:
[----:B--2---:R-:W-:Y:S05]  /*c8d0*/  BSYNC B0 ;  /* 0x0000000000007941 */ /* 0x004fea0003800000 */
.L_x_234:
[----:B------:R-:W1:Y:S01]  /*c8e0*/  SHFL.UP PT, R3, R6, 0x1, RZ ;  /* 0x0420000006037989 */ /* 0x000e6200000e00ff */
[----:B------:R-:W-:-:S03]  /*c8f0*/  ISETP.NE.AND P1, PT, R34, RZ, PT ;  /* 0x000000ff2200720c */ /* 0x000fc60003f25270 */
[----:B------:R-:W2:Y:S01]  /*c900*/  SHFL.UP PT, R2, R7, 0x1, RZ ;  /* 0x0420000007027989 */ /* 0x000ea200000e00ff */
[----:B-1----:R-:W-:Y:S02]  /*c910*/  SEL R3, R3, RZ, P1 ;  /* 0x000000ff03037207 */ /* 0x002fe40000800000 */
[----:B--2---:R-:W-:Y:S02]  /*c920*/  SEL R2, R2, RZ, P1 ;  /* 0x000000ff02027207 */ /* 0x004fe40000800000 */
[----:B------:R-:W-:-:S05]  /*c930*/  IADD3 R18, P2, R3, R6, RZ ;  /* 0x0000000603127210 */ /* 0x000fca0007f5e0ff */
[----:B------:R-:W-:Y:S01]  /*c940*/  IMAD.X R15, R2, 0x1, R7, P2 ;  /* 0x00000001020f7824 */ /* 0x000fe200010e0607 */
[----:B------:R-:W1:Y:S01]  /*c950*/  SHFL.UP PT, R3, R18, 0x2, RZ ;  /* 0x0440000012037989 */ /* 0x000e6200000e00ff */
[----:B------:R-:W-:-:S03]  /*c960*/  ISETP.GE.U32.AND P2, PT, R34, 0x2, PT ;  /* 0x000000022200780c */ /* 0x000fc60003f46070 */
[----:B------:R-:W2:Y:S01]  /*c970*/  SHFL.UP PT, R2, R15, 0x2, RZ ;  /* 0x044000000f027989 */ /* 0x000ea200000e00ff */
[----:B-1----:R-:W-:-:S04]  /*c980*/  SEL R3, R3, RZ, P2 ;  /* 0x000000ff03037207 */ /* 0x002fc80001000000 */
[----:B------:R-:W-:Y:S02]  /*c990*/  IADD3 R14, P3, R3, R18, RZ ;  /* 0x00000012030e7210 */ /* 0x000fe40007f7e0ff */
[----:B--2---:R-:W-:-:S03]  /*c9a0*/  SEL R2, R2, RZ, P2 ;  /* 0x000000ff02027207 */ /* 0x004fc60001000000 */
[----:B------:R-:W1:Y:S02]  /*c9b0*/  SHFL.UP PT, R3, R14, 0x4, RZ ;  /* 0x048000000e037989 */ /* 0x000e6400000e00ff */
[----:B------:R-:W-:Y:S01]  /*c9c0*/  IMAD.X R17, R2, 0x1, R15, P3 ;  /* 0x0000000102117824 */ /* 0x000fe200018e060f */
[----:B------:R-:W-:-:S04]  /*c9d0*/  ISETP.GE.U32.AND P3, PT, R34, 0x4, PT ;  /* 0x000000042200780c */ /* 0x000fc80003f66070 */
        /* <DEDUP_REMOVED lines=17> */
[----:B--2---:R-:W-:-:S05]  /*caf0*/  SEL R2, R2, RZ, P5 ;  /* 0x000000ff02027207 */ /* 0x004fca0002800000 */
[----:B------:R-:W-:Y:S01]  /*cb00*/  IMAD.X R22, R2, 0x1, R17, P6 ;  /* 0x0000000102167824 */ /* 0x000fe200030e0611 */
[----:B------:R-:W-:-:S04]  /*cb10*/  IADD3 R2, P6, R15, UR5, RZ ;  /* 0x000000050f027c10 */ /* 0x000fc8000ffde0ff */
[----:B------:R-:W-:Y:S02]  /*cb20*/  IADD3.X R3, R22, UR4, RZ, P6, !PT ;  /* 0x0000000416037c10 */ /* 0x000fe4000b7fe4ff */
[----:B------:R-:W-:-:S04]  /*cb30*/  ISETP.GT.U32.AND P6, PT, R2, UR10, PT ;  /* 0x0000000a02007c0c */ /* 0x000fc8000bfc4070 */
[----:B------:R-:W-:-:S13]  /*cb40*/  ISETP.GT.U32.AND.EX P6, PT, R3, UR9, PT, P6 ;  /* 0x0000000903007c0c */ /* 0x000fda000bfc4160 */
[----:B------:R-:W-:-:S04]  /*cb50*/  VOTE.ANY R14, PT, P6 ;  /* 0x00000000000e7806 */ /* 0x000fc800030e0100 */
[----:B------:R-:W-:-:S13]  /*cb60*/  ISETP.NE.AND P6, PT, R14, RZ, PT ;  /* 0x000000ff0e00720c */ /* 0x000fda0003fc5270 */
[----:B------:R-:W-:Y:S05]  /*cb70*/  @P6 BRA `(.L_x_238) ;  /* 0x0000000800746947 */ /* 0x000fea0003800000 */
[----:B------:R-:W-:Y:S01]  /*cb80*/  IMAD.MOV.U32 R17, RZ, RZ, R2 ;  /* 0x000000ffff117224 */ /* 0x000fe200078e0002 */
[----:B------:R-:W-:Y:S01]  /*cb90*/  ULDC UR24, c[0x0][0x910] ;  /* 0x0002440000187ab9 */ /* 0x000fe20000000800 */
[----:B------:R-:W-:Y:S01]  /*cba0*/  IMAD.MOV.U32 R19, RZ, RZ, R3 ;  /* 0x000000ffff137224 */ /* 0x000fe200078e0003 */
[----:B------:R-:W-:Y:S01]  /*cbb0*/  ULDC UR25, c[0x0][0x8f4] ;  /* 0x00023d0000197ab9 */ /* 0x000fe20000000800 */
[----:B------:R-:W-:Y:S01]  /*cbc0*/  ULDC UR6, c[0x0][0x8dc] ;  /* 0x0002370000067ab9 */ /* 0x000fe20000000800 */
[----:B------:R-:W-:Y:S01]  /*cbd0*/  ULDC UR30, c[0x0][0x8d8] ;  /* 0x00023600001e7ab9 */ /* 0x000fe20000000800 */
[----:B------:R-:W-:Y:S01]  /*cbe0*/  ULDC UR31, c[0x0][0x8f0] ;  /* 0x00023c00001f7ab9 */ /* 0x000fe20000000800 */
[----:B------:R-:W-:Y:S01]  /*cbf0*/  ULDC.64 UR26, c[0x0][0x8d0] ;  /* 0x00023400001a7ab9 */ /* 0x000fe20000000a00 */
[----:B------:R-:W-:-:S05]  /*cc00*/  ULDC.64 UR28, c[0x0][0x8e8] ;  /* 0x00023a00001c7ab9 */ /* 0x000fca0000000a00 */
.L_x_243:
[----:B------:R-:W-:Y:S01]  /*cc10*/  IMAD.MOV.U32 R12, RZ, RZ, R13 ;  /* 0x000000ffff0c7224 */ /* 0x000fe200078e000d */
[----:B------:R-:W-:Y:S01]  /*cc20*/  IADD3 R13, R13, 0x20, RZ ;  /* 0x000000200d0d7810 */ /* 0x000fe20007ffe0ff */
[----:B-----5:R-:W-:Y:S02]  /*cc30*/  IMAD.MOV.U32 R14, RZ, RZ, R8 ;  /* 0x000000ffff0e7224 */ /* 0x020fe400078e0008 */
[----:B------:R-:W-:Y:S01]  /*cc40*/  IMAD.MOV.U32 R15, RZ, RZ, R9 ;  /* 0x000000ffff0f7224 */ /* 0x000fe200078e0009 */
[----:B------:R-:W-:-:S13]  /*cc50*/  ISETP.GE.AND P6, PT, R13, UR24, PT ;  /* 0x000000180d007c0c */ /* 0x000fda000bfc6270 */
[----:B------:R-:W1:Y:S01]  /*cc60*/  @!P6 LDC.64 R2, c[0x0][0x918] ;  /* 0x00024600ff02eb82 */ /* 0x000e620000000a00 */
[----:B------:R-:W2:Y:S01]  /*cc70*/  SHFL.IDX PT, R19, R19, 0x1f, 0x1f ;  /* 0x03e01f0013137f89 */ /* 0x000ea200000e0000 */
[----:B------:R-:W-:-:S03]  /*cc80*/  @!P6 VIADD R7, R12, 0x20 ;  /* 0x000000200c07e836 */ /* 0x000fc60000000000 */
[----:B------:R-:W3:Y:S01]  /*cc90*/  SHFL.IDX PT, R17, R17, 0x1f, 0x1f ;  /* 0x03e01f0011117f89 */ /* 0x000ee200000e0000 */
[----:B------:R-:W-:Y:S01]  /*cca0*/  BSSY B0, `(.L_x_239) ;  /* 0x0000063000007945 */ /* 0x000fe20003800000 */
[----:B-1----:R-:W-:-:S05]  /*ccb0*/  @!P6 IMAD.WIDE R2, R7, 0xc, R2 ;  /* 0x0000000c0702e825 */ /* 0x002fca00078e0202 */
[----:B------:R1:W5:Y:S04]  /*ccc0*/  @!P6 LDG.E R8, desc[UR56][R2.64] ;  /* 0x000000380208e981 */ /* 0x000368000c1e1900 */
[----:B------:R1:W5:Y:S01]  /*ccd0*/  @!P6 LDG.E R9, desc[UR56][R2.64+0x4] ;  /* 0x000004380209e981 */ /* 0x000362000c1e1900 */
[----:B------:R-:W-:Y:S01]  /*cce0*/  ISETP.GE.AND P6, PT, R12, UR24, PT ;  /* 0x000000180c007c0c */ /* 0x000fe2000bfc6270 */
[----:B------:R-:W-:Y:S01]  /*ccf0*/  IMAD.MOV.U32 R6, RZ, RZ, 0x7fffffff ;  /* 0x7fffffffff067424 */ /* 0x000fe200078e00ff */
[----:B--2---:R-:W-:Y:S01]  /*cd00*/  R2UR UR4, R19 ;  /* 0x00000000130472ca */ /* 0x004fe200000e0000 */
[----:B------:R-:W-:Y:S01]  /*cd10*/  IMAD.MOV.U32 R7, RZ, RZ, RZ ;  /* 0x000000ffff077224 */ /* 0x000fe200078e00ff */
[----:B---3--:R-:W-:-:S09]  /*cd20*/  R2UR UR5, R17 ;  /* 0x00000000110572ca */ /* 0x008fd200000e0000 */
[----:B-1----:R-:W-:Y:S06]  /*cd30*/  @P6 BRA `(.L_x_240) ;  /* 0x0000000400646947 */ /* 0x002fec0003800000 */
[----:B------:R-:W-:-:S04]  /*cd40*/  IADD3 R17, P6, R14, UR11, RZ ;  /* 0x0000000b0e117c10 */ /* 0x000fc8000ffde0ff */
[----:B------:R-:W-:Y:S02]  /*cd50*/  LEA.HI.X.SX32 R22, R14, UR13, 0x1, P6 ;  /* 0x0000000d0e167c11 */ /* 0x000fe4000b0f0eff */
[----:B------:R-:W-:Y:S02]  /*cd60*/  IABS R14, R11 ;  /* 0x0000000b000e7213 */ /* 0x000fe40000000000 */
[C---:B------:R-:W-:Y:S02]  /*cd70*/  IADD3 R19, P6, R15.reuse, UR12, RZ ;  /* 0x0000000c0f137c10 */ /* 0x040fe4000ffde0ff */
[----:B------:R-:W1:Y:S02]  /*cd80*/  I2F.RP R2, R14 ;  /* 0x0000000e00027306 */ /* 0x000e640000209400 */
[----:B------:R-:W-:Y:S02]  /*cd90*/  LEA.HI.X.SX32 R24, R15, UR14, 0x1, P6 ;  /* 0x0000000e0f187c11 */ /* 0x000fe4000b0f0eff */
[----:B------:R-:W-:-:S04]  /*cda0*/  PLOP3.LUT P6, PT, PT, PT, UP0, 0x80, 0x0 ;  /* 0x000000000000781c */ /* 0x000fc80003fcf008 */
[----:B-1----:R-:W1:Y:S02]  /*cdb0*/  MUFU.RCP R2, R2 ;  /* 0x0000000200027308 */ /* 0x002e640000001000 */
[----:B-1----:R-:W-:-:S06]  /*cdc0*/  VIADD R15, R2, 0xffffffe ;  /* 0x0ffffffe020f7836 */ /* 0x002fcc0000000000 */
[----:B------:R-:W1:Y:S02]  /*cdd0*/  F2I.FTZ.U32.TRUNC.NTZ R15, R15 ;  /* 0x0000000f000f7305 */ /* 0x000e64000021f000 */
[----:B-1----:R-:W-:Y:S01]  /*cde0*/  IMAD.MOV R18, RZ, RZ, -R15 ;  /* 0x000000ffff127224 */ /* 0x002fe200078e0a0f */
[----:B------:R-:W-:Y:S06]  /*cdf0*/  @!P6 BRA `(.L_x_241) ;  /* 0x00000000002ce947 */ /* 0x000fec0003800000 */
        /* <DEDUP_REMOVED lines=11> */
.L_x_241:
[----:B------:R-:W-:Y:S05]  /*ceb0*/  @!P0 BRA `(.L_x_242) ;  /* 0x00000000002c8947 */ /* 0x000fea0003800000 */
        /* <DEDUP_REMOVED lines=11> */
.L_x_242:
[----:B------:R-:W-:Y:S01]  /*cf70*/  SHF.R.U64 R4, R19, UR31, R24 ;  /* 0x0000001f13047c19 */ /* 0x000fe20008001218 */
[----:B------:R-:W-:Y:S01]  /*cf80*/  IMAD R5, R18, R14, RZ ;  /* 0x0000000e12057224 */ /* 0x000fe200078e02ff */
[----:B------:R-:W-:Y:S01]  /*cf90*/  IABS R2, R11 ;  /* 0x0000000b00027213 */ /* 0x000fe20000000000 */
[----:B------:R-:W-:Y:S01]  /*cfa0*/  IMAD.MOV.U32 R3, RZ, RZ, R15 ;  /* 0x000000ffff037224 */ /* 0x000fe200078e000f */
[----:B------:R-:W-:Y:S01]  /*cfb0*/  SHF.R.U64 R17, R17, UR30, R22 ;  /* 0x0000001e11117c19 */ /* 0x000fe20008001216 */
[----:B------:R-:W-:Y:S01]  /*cfc0*/  VIADD R4, R4, UR17 ;  /* 0x0000001104047c36 */ /* 0x000fe20008000000 */
[----:B------:R-:W-:Y:S01]  /*cfd0*/  IABS R19, R10 ;  /* 0x0000000a00137213 */ /* 0x000fe20000000000 */
[----:B------:R-:W-:Y:S02]  /*cfe0*/  IMAD.MOV R7, RZ, RZ, -R2 ;  /* 0x000000ffff077224 */ /* 0x000fe400078e0a02 */
[----:B------:R-:W-:Y:S01]  /*cff0*/  IMAD.MOV.U32 R2, RZ, RZ, RZ ;  /* 0x000000ffff027224 */ /* 0x000fe200078e00ff */
[----:B------:R-:W-:Y:S01]  /*d000*/  IABS R6, R4 ;  /* 0x0000000400067213 */ /* 0x000fe20000000000 */
[----:B------:R-:W-:-:S02]  /*d010*/  VIADD R17, R17, UR16 ;  /* 0x0000001011117c36 */ /* 0x000fc40008000000 */
[----:B------:R-:W-:-:S04]  /*d020*/  IMAD.HI.U32 R2, R15, R5, R2 ;  /* 0x000000050f027227 */ /* 0x000fc800078e0002 */
[----:B------:R-:W-:Y:S01]  /*d030*/  IMAD.MOV.U32 R3, RZ, RZ, R7 ;  /* 0x000000ffff037224 */ /* 0x000fe200078e0007 */
[----:B------:R-:W-:Y:S01]  /*d040*/  IABS R7, R10 ;  /* 0x0000000a00077213 */ /* 0x000fe20000000000 */
[----:B------:R-:W-:-:S03]  /*d050*/  IMAD.MOV.U32 R5, RZ, RZ, R6 ;  /* 0x000000ffff057224 */ /* 0x000fc600078e0006 */
[----:B------:R-:W1:Y:S01]  /*d060*/  I2F.RP R6, R7 ;  /* 0x0000000700067306 */ /* 0x000e620000209400 */
[----:B------:R-:W-:-:S04]  /*d070*/  IMAD.HI.U32 R2, R2, R5, RZ ;  /* 0x0000000502027227 */ /* 0x000fc800078e00ff */
[----:B------:R-:W-:-:S05]  /*d080*/  IMAD R5, R2, R3, R5 ;  /* 0x0000000302057224 */ /* 0x000fca00078e0205 */
[----:B------:R-:W-:Y:S01]  /*d090*/  ISETP.GT.U32.AND P6, PT, R14, R5, PT ;  /* 0x000000050e00720c */ /* 0x000fe20003fc4070 */
[----:B-1----:R-:W1:-:S12]  /*d0a0*/  MUFU.RCP R6, R6 ;  /* 0x0000000600067308 */ /* 0x002e580000001000 */
[----:B------:R-:W-:Y:S01]  /*d0b0*/  @!P6 IADD3 R5, R5, -R14, RZ ;  /* 0x8000000e0505e210 */ /* 0x000fe20007ffe0ff */
[----:B-1----:R-:W-:-:S04]  /*d0c0*/  VIADD R2, R6, 0xffffffe ;  /* 0x0ffffffe06027836 */ /* 0x002fc80000000000 */
[----:B------:R1:W2:Y:S02]  /*d0d0*/  F2I.FTZ.U32.TRUNC.NTZ R3, R2 ;  /* 0x0000000200037305 */ /* 0x0002a4000021f000 */
[----:B-1----:R-:W-:Y:S02]  /*d0e0*/  IMAD.MOV.U32 R2, RZ, RZ, RZ ;  /* 0x000000ffff027224 */ /* 0x002fe400078e00ff */
[----:B--2---:R-:W-:-:S04]  /*d0f0*/  IMAD.MOV R18, RZ, RZ, -R3 ;  /* 0x000000ffff127224 */ /* 0x004fc800078e0a03 */
[----:B------:R-:W-:Y:S01]  /*d100*/  IMAD R15, R18, R7, RZ ;  /* 0x00000007120f7224 */ /* 0x000fe200078e02ff */
[----:B------:R-:W-:-:S03]  /*d110*/  IABS R18, R17 ;  /* 0x0000001100127213 */ /* 0x000fc60000000000 */
[----:B------:R-:W-:-:S04]  /*d120*/  IMAD.HI.U32 R6, R3, R15, R2 ;  /* 0x0000000f03067227 */ /* 0x000fc800078e0002 */
[----:B------:R-:W-:Y:S02]  /*d130*/  IMAD.MOV.U32 R3, RZ, RZ, R18 ;  /* 0x000000ffff037224 */ /* 0x000fe400078e0012 */
[----:B------:R-:W-:Y:S02]  /*d140*/  IMAD.MOV R15, RZ, RZ, -R19 ;  /* 0x000000ffff0f7224 */ /* 0x000fe400078e0a13 */
[----:B------:R-:W-:-:S04]  /*d150*/  IMAD.HI.U32 R2, R6, R3, RZ ;  /* 0x0000000306027227 */ /* 0x000fc800078e00ff */
[----:B------:R-:W-:-:S05]  /*d160*/  IMAD R2, R2, R15, R3 ;  /* 0x0000000f02027224 */ /* 0x000fca00078e0203 */
[----:B------:R-:W-:-:S13]  /*d170*/  ISETP.GT.U32.AND P6, PT, R7, R2, PT ;  /* 0x000000020700720c */ /* 0x000fda0003fc4070 */
[----:B------:R-:W-:Y:S01]  /*d180*/  @!P6 IMAD.IADD R2, R2, 0x1, -R7 ;  /* 0x000000010202e824 */ /* 0x000fe200078e0a07 */
[----:B------:R-:W-:-:S13]  /*d190*/  ISETP.GT.U32.AND P6, PT, R14, R5, PT ;  /* 0x000000050e00720c */ /* 0x000fda0003fc4070 */
[----:B------:R-:W-:Y:S01]  /*d1a0*/  @!P6 IMAD.IADD R5, R5, 0x1, -R14 ;  /* 0x000000010505e824 */ /* 0x000fe200078e0a0e */
[----:B------:R-:W-:-:S03]  /*d1b0*/  ISETP.GT.U32.AND P6, PT, R7, R2, PT ;  /* 0x000000020700720c */ /* 0x000fc60003fc4070 */
[----:B------:R-:W-:-:S10]  /*d1c0*/  IMAD.MOV.U32 R3, RZ, RZ, R5 ;  /* 0x000000ffff037224 */ /* 0x000fd400078e0005 */
[----:B------:R-:W-:Y:S01]  /*d1d0*/  @!P6 IMAD.IADD R2, R2, 0x1, -R7 ;  /* 0x000000010202e824 */ /* 0x000fe200078e0a07 */
[----:B------:R-:W-:-:S13]  /*d1e0*/  ISETP.GE.AND P6, PT, R4, RZ, PT ;  /* 0x000000ff0400720c */ /* 0x000fda0003fc6270 */
[----:B------:R-:W-:Y:S01]  /*d1f0*/  @!P6 IMAD.MOV R3, RZ, RZ, -R3 ;  /* 0x000000ffff03e224 */ /* 0x000fe200078e0a03 */
[----:B------:R-:W-:-:S13]  /*d200*/  ISETP.GE.AND P6, PT, R17, RZ, PT ;  /* 0x000000ff1100720c */ /* 0x000fda0003fc6270 */
[----:B------:R-:W-:Y:S02]  /*d210*/  @!P6 IADD3 R2, -R2, RZ, RZ ;  /* 0x000000ff0202e210 */ /* 0x000fe40007ffe1ff */
        /* <DEDUP_REMOVED lines=9> */
[----:B------:R-:W-:Y:S02]  /*d2b0*/  SHF.R.S32.HI R5, RZ, 0x1f, R4 ;  /* 0x0000001fff057819 */ /* 0x000fe40000011404 */
[----:B------:R-:W-:-:S07]  /*d2c0*/  SHF.R.S32.HI R7, RZ, 0x1f, R6 ;  /* 0x0000001fff077819 */ /* 0x000fce0000011406 */
.L_x_240:
[----:B------:R-:W-:Y:S05]  /*d2d0*/  BSYNC B0 ;  /* 0x0000000000007941 */ /* 0x000fea0003800000 */
.L_x_239:
[----:B------:R-:W1:Y:S04]  /*d2e0*/  SHFL.UP PT, R3, R6, 0x1, RZ ;  /* 0x0420000006037989 */ /* 0x000e6800000e00ff */
[----:B------:R-:W2:Y:S01]  /*d2f0*/  SHFL.UP PT, R2, R7, 0x1, RZ ;  /* 0x0420000007027989 */ /* 0x000ea200000e00ff */
[----:B-1----:R-:W-:Y:S02]  /*d300*/  SEL R3, R3, RZ, P1 ;  /* 0x000000ff03037207 */ /* 0x002fe40000800000 */
[----:B--2---:R-:W-:Y:S02]  /*d310*/  SEL R2, R2, RZ, P1 ;  /* 0x000000ff02027207 */ /* 0x004fe40000800000 */
[----:B------:R-:W-:-:S05]  /*d320*/  IADD3 R18, P6, R3, R6, RZ ;  /* 0x0000000603127210 */ /* 0x000fca0007fde0ff */
[----:B------:R-:W-:Y:S01]  /*d330*/  IMAD.X R15, R2, 0x1, R7, P6 ;  /* 0x00000001020f7824 */ /* 0x000fe200030e0607 */
        /* <DEDUP_REMOVED lines=24> */
[----:B------:R-:W-:-:S04]  /*d4c0*/  IADD3 R17, P6, R2, UR5, RZ ;  /* 0x0000000502117c10 */ /* 0x000fc8000ffde0ff */
[----:B------:R-:W-:Y:S02]  /*d4d0*/  IADD3.X R19, R3, UR4, RZ, P6, !PT ;  /* 0x0000000403137c10 */ /* 0x000fe4000b7fe4ff */
[----:B------:R-:W-:-:S04]  /*d4e0*/  ISETP.GT.U32.AND P6, PT, R17, UR10, PT ;  /* 0x0000000a11007c0c */ /* 0x000fc8000bfc4070 */
[----:B------:R-:W-:-:S13]  /*d4f0*/  ISETP.GT.U32.AND.EX P6, PT, R19, UR9, PT, P6 ;  /* 0x0000000913007c0c */ /* 0x000fda000bfc4160 */
[----:B------:R-:W-:-:S04]  /*d500*/  VOTE.ANY R14, PT, P6 ;  /* 0x00000000000e7806 */ /* 0x000fc800030e0100 */
[----:B------:R-:W-:-:S13]  /*d510*/  ISETP.NE.AND P6, PT, R14, RZ, PT ;  /* 0x000000ff0e00720c */ /* 0x000fda0003fc5270 */
[----:B------:R-:W-:Y:S05]  /*d520*/  @!P6 BRA `(.L_x_243) ;  /* 0xfffffff400b8e947 */ /* 0x000fea000383ffff */
[----:B------:R-:W-:Y:S02]  /*d530*/  IMAD.MOV.U32 R15, RZ, RZ, R2 ;  /* 0x000000ffff0f7224 */ /* 0x000fe400078e0002 */
[----:B------:R-:W-:-:S07]  /*d540*/  IMAD.MOV.U32 R22, RZ, RZ, R3 ;  /* 0x000000ffff167224 */ /* 0x000fce00078e0003 */
.L_x_238:
[----:B------:R-:W1:Y:S08]  /*d550*/  BREV R14, R14 ;  /* 0x0000000e000e7301 */ /* 0x000e700000000000 */
[----:B-1----:R-:W1:Y:S02]  /*d560*/  FLO.U32.SH R13, R14 ;  /* 0x0000000e000d7300 */ /* 0x002e6400000e0400 */
[----:B-1----:R-:W1:Y:S02]  /*d570*/  SHFL.IDX PT, R12, R12, R13, 0x1f ;  /* 0x00001f0d0c0c7589 */ /* 0x002e6400000e0000 */
[----:B-1----:R-:W-:-:S13]  /*d580*/  R2UR UR6, R12 ;  /* 0x000000000c0672ca */ /* 0x002fda00000e0000 */
[----:B------:R-:W-:-:S05]  /*d590*/  VIADD R17, R34, UR6 ;  /* 0x0000000622117c36 */ /* 0x000fca0008000000 */
[----:B------:R-:W-:-:S13]  /*d5a0*/  ISETP.GE.AND P1, PT, R17, UR24, PT ;  /* 0x0000001811007c0c */ /* 0x000fda000bf26270 */
[----:B------:R-:W1:Y:S02]  /*d5b0*/  @!P1 LDC.64 R2, c[0x0][0x918] ;  /* 0x00024600ff029b82 */ /* 0x000e640000000a00 */
[----:B-1----:R-:W-:-:S05]  /*d5c0*/  @!P1 IMAD.WIDE R2, R17, 0xc, R2 ;  /* 0x0000000c11029825 */ /* 0x002fca00078e0202 */
[----:B-----5:R1:W5:Y:S04]  /*d5d0*/  @!P1 LDG.E R8, desc[UR56][R2.64] ;  /* 0x0000003802089981 */ /* 0x020368000c1e1900 */
[----:B------:R1:W5:Y:S01]  /*d5e0*/  @!P1 LDG.E R9, desc[UR56][R2.64+0x4] ;  /* 0x0000043802099981 */ /* 0x000362000c1e1900 */
[----:B------:R-:W-:-:S03]  /*d5f0*/  IADD3 R18, P1, P2, R15, UR5, -R6 ;  /* 0x000000050f127c10 */ /* 0x000fc6000fa3e806 */
[----:B------:R-:W-:Y:S01]  /*d600*/  SHFL.IDX PT, R6, R6, R13, 0x1f ;  /* 0x00001f0d06067589 */ /* 0x000fe200000e0000 */
[----:B------:R-:W-:-:S03]  /*d610*/  IADD3.X R22, R22, UR4, ~R7, P1, P2 ;  /* 0x0000000416167c10 */ /* 0x000fc60008fe4c07 */
[----:B------:R-:W2:Y:S04]  /*d620*/  SHFL.IDX PT, R18, R18, R13, 0x1f ;  /* 0x00001f0d12127589 */ /* 0x000ea800000e0000 */
[----:B------:R-:W3:Y:S04]  /*d630*/  SHFL.IDX PT, R22, R22, R13, 0x1f ;  /* 0x00001f0d16167589 */ /* 0x000ee800000e0000 */
[----:B------:R1:W4:Y:S04]  /*d640*/  SHFL.IDX PT, R7, R7, R13, 0x1f ;  /* 0x00001f0d07077589 */ /* 0x00032800000e0000 */
[----:B------:R1:W1:Y:S04]  /*d650*/  SHFL.IDX PT, R5, R5, R13, 0x1f ;  /* 0x00001f0d05057589 */ /* 0x00026800000e0000 */
[----:B------:R1:W1:Y:S01]  /*d660*/  SHFL.IDX PT, R4, R4, R13, 0x1f ;  /* 0x00001f0d04047589 */ /* 0x00026200000e0000 */
[----:B--2---:R-:W-:-:S02]  /*d670*/  R2UR UR5, R18 ;  /* 0x00000000120572ca */ /* 0x004fc400000e0000 */
[----:B---3--:R-:W-:-:S15]  /*d680*/  R2UR UR4, R22 ;  /* 0x00000000160472ca */ /* 0x008fde00000e0000 */
.L_x_233:
[----:B-1----:R-:W1:Y:S01]  /*d690*/  LDC R2, c[0x0][0x910] ;  /* 0x00024400ff027b82 */ /* 0x002e620000000800 */
[----:B------:R-:W-:Y:S01]  /*d6a0*/  UMOV UR24, 0xffffffff ;  /* 0xffffffff00187882 */ /* 0x000fe20000000000 */
[----:B------:R-:W-:Y:S01]  /*d6b0*/  UMOV UR25, 0xffffffff ;  /* 0xffffffff00197882 */ /* 0x000fe20000000000 */
[----:B------:R-:W-:Y:S01]  /*d6c0*/  UMOV UR26, 0xffffffff ;  /* 0xffffffff001a7882 */ /* 0x000fe20000000000 */
[----:B------:R-:W-:Y:S01]  /*d6d0*/  IMAD.MOV.U32 R15, RZ, RZ, RZ ;  /* 0x000000ffff0f7224 */ /* 0x000fe200078e00ff */
[----:B-1----:R-:W-:-:S13]  /*d6e0*/  ISETP.LE.AND P1, PT, R2, UR6, PT ;  /* 0x0000000602007c0c */ /* 0x002fda000bf23270 */
[----:B------:R-:W-:Y:S05]  /*d6f0*/  @P1 BRA `(.L_x_232) ;  /* 0x0000000000f01947 */ /* 0x000fea0003800000 */
[C---:B------:R-:W-:Y:S01]  /*d700*/  R2UR UR24, R4.reuse ;  /* 0x00000000041872ca */ /* 0x040fe200000e0000 */
[----:B------:R-:W-:Y:S01]  /*d710*/  UIADD3 UR30, UP1, -UR5, UR10, URZ ;  /* 0x0000000a051e7290 */ /* 0x000fe2000ff3e13f */
[----:B------:R-:W-:Y:S01]  /*d720*/  R2UR UR25, R5 ;  /* 0x00000000051972ca */ /* 0x000fe200000e0000 */
[----:B------:R-:W-:Y:S01]  /*d730*/  ULDC UR26, c[0x0][0x8c0] ;  /* 0x00023000001a7ab9 */ /* 0x000fe20000000800 */
[----:B------:R-:W-:Y:S01]  /*d740*/  ULDC UR27, c[0x0][0x8b0] ;  /* 0x00022c00001b7ab9 */ /* 0x000fe20000000800 */
[----:B------:R-:W-:Y:S01]  /*d750*/  ULDC UR28, c[0x0][0x904] ;  /* 0x00024100001c7ab9 */ /* 0x000fe20000000800 */
[----:B------:R-:W-:-:S03]  /*d760*/  SHF.R.U64 R2, R4, UR27, R5 ;  /* 0x0000001b04027c19 */ /* 0x000fc60008001205 */
[----:B------:R-:W-:Y:S01]  /*d770*/  UIADD3.X UR24, ~UR4, UR9, URZ, UP1, !UPT ;  /* 0x0000000904187290 */ /* 0x000fe20008ffe53f */
[----:B------:R-:W-:-:S03]  /*d780*/  R2UR UR32, R2 ;  /* 0x00000000022072ca */ /* 0x000fc600000e0000 */
[----:B------:R-:W-:Y:S02]  /*d790*/  USHF.R.U32.HI UR31, URZ, UR26, UR24 ;  /* 0x0000001a3f1f7299 */ /* 0x000fe40008011618 */
[----:B------:R-:W-:Y:S02]  /*d7a0*/  USHF.R.U32.HI UR35, URZ, UR27, UR25 ;  /* 0x0000001b3f237299 */ /* 0x000fe40008011619 */
[----:B------:R-:W-:Y:S02]  /*d7b0*/  USHF.R.U32.HI UR33, URZ, UR27, UR31 ;  /* 0x0000001b3f217299 */ /* 0x000fe4000801161f */
[----:B------:R-:W-:Y:S02]  /*d7c0*/  USHF.R.U64 UR30, UR30, UR26, UR24 ;  /* 0x0000001a1e1e7299 */ /* 0x000fe40008001218 */
[----:B------:R-:W-:Y:S02]  /*d7d0*/  USHF.R.U32.HI UR34, URZ, UR28, UR33 ;  /* 0x0000001c3f227299 */ /* 0x000fe40008011621 */
[----:B------:R-:W-:-:S02]  /*d7e0*/  USHF.R.U64 UR31, UR30, UR27, UR31 ;  /* 0x0000001b1e1f7299 */ /* 0x000fc4000800121f */
[----:B------:R-:W-:Y:S02]  /*d7f0*/  ULOP3.LUT UR24, UR34, UR35, URZ, 0xfc, !UPT ;  /* 0x0000002322187292 */ /* 0x000fe4000f8efc3f */
[----:B------:R-:W-:-:S04]  /*d800*/  USHF.R.U64 UR33, UR31, UR28, UR33 ;  /* 0x0000001c1f217299 */ /* 0x000fc80008001221 */
[----:B------:R-:W-:-:S13]  /*d810*/  ISETP.NE.U32.AND P1, PT, RZ, UR24, PT ;  /* 0x00000018ff007c0c */ /* 0x000fda000bf25070 */
[----:B------:R-:W-:Y:S05]  /*d820*/  @!P1 BRA `(.L_x_244) ;  /* 0x0000000000189947 */ /* 0x000fea0003800000 */
[----:B------:R-:W-:-:S07]  /*d830*/  MOV R12, 0xd850 ;  /* 0x0000d850000c7802 */ /* 0x000fce0000000f00 */
[----:B--2-45:R-:W-:Y:S05]  /*d840*/  CALL.REL.NOINC `(.L_x_245) ;  /* 0x0000001c00c07944 */ /* 0x034fea0003c00000 */
[----:B------:R-:W-:-:S04]  /*d850*/  UIADD3 UR24, -UR25, URZ, URZ ;  /* 0x0000003f19187290 */ /* 0x000fc8000fffe13f */
[----:B------:R-:W-:-:S03]  /*d860*/  UIMAD UR32, UR32, UR24, UR33 ;  /* 0x00000018202072a4 */ /* 0x000fc6000f8e0221 */
[----:B------:R-:W-:Y:S01]  /*d870*/  UMOV UR24, UR25 ;  /* 0x0000001900187c82 */ /* 0x000fe20008000000 */
[----:B------:R-:W-:Y:S08]  /*d880*/  BRA `(.L_x_246) ;  /* 0x0000000000587947 */ /* 0x000ff00003800000 */
.L_x_244:
[----:B------:R-:W1:Y:S01]  /*d890*/  I2F.U32.RP R2, UR32 ;  /* 0x0000002000027d06 */ /* 0x000e620008209000 */
[----:B------:R-:W-:Y:S01]  /*d8a0*/  UMOV UR24, URZ ;  /* 0x0000003f00187c82 */ /* 0x000fe20008000000 */
[----:B------:R-:W-:-:S06]  /*d8b0*/  UISETP.NE.U32.AND UP4, UPT, UR32, URZ, UPT ;  /* 0x0000003f2000728c */ /* 0x000fcc000bf85070 */
[----:B-1----:R-:W1:Y:S02]  /*d8c0*/  MUFU.RCP R2, R2 ;  /* 0x0000000200027308 */ /* 0x002e640000001000 */
[----:B-1----:R-:W-:-:S06]  /*d8d0*/  IADD3 R3, R2, 0xffffffe, RZ ;  /* 0x0ffffffe02037810 */ /* 0x002fcc0007ffe0ff */
[----:B------:R-:W1:Y:S02]  /*d8e0*/  F2I.FTZ.U32.TRUNC.NTZ R3, R3 ;  /* 0x0000000300037305 */ /* 0x000e64000021f000 */
[----:B-1----:R-:W-:-:S13]  /*d8f0*/  R2UR UR25, R3 ;  /* 0x00000000031972ca */ /* 0x002fda00000e0000 */
[----:B------:R-:W-:-:S04]  /*d900*/  UIADD3 UR26, URZ, -UR25, URZ ;  /* 0x800000193f1a7290 */ /* 0x000fc8000fffe03f */
[----:B------:R-:W-:-:S04]  /*d910*/  UIMAD UR26, UR26, UR32, URZ ;  /* 0x000000201a1a72a4 */ /* 0x000fc8000f8e023f */
[----:B------:R-:W-:-:S04]  /*d920*/  UIMAD.WIDE.U32 UR24, UR25, UR26, UR24 ;  /* 0x0000001a191872a5 */ /* 0x000fc8000f8e0018 */
[----:B------:R-:W-:-:S04]  /*d930*/  UIMAD.WIDE.U32 UR24, UR25, UR33, URZ ;  /* 0x00000021191872a5 */ /* 0x000fc8000f8e003f */
[----:B------:R-:W-:-:S04]  /*d940*/  UIADD3 UR24, -UR25, URZ, URZ ;  /* 0x0000003f19187290 */ /* 0x000fc8000fffe13f */
[----:B------:R-:W-:-:S04]  /*d950*/  UIMAD UR24, UR32, UR24, UR33 ;  /* 0x00000018201872a4 */ /* 0x000fc8000f8e0221 */
[----:B------:R-:W-:-:S11]  /*d960*/  UISETP.GE.U32.AND UP1, UPT, UR24, UR32, UPT ;  /* 0x000000201800728c */ /* 0x000fd6000bf26070 */
[----:B------:R-:W-:Y:S02]  /*d970*/  @UP1 UIADD3 UR24, UR24, -UR32, URZ ;  /* 0x8000002018181290 */ /* 0x000fe4000fffe03f */
[----:B------:R-:W-:Y:S02]  /*d980*/  @UP1 UIADD3 UR25, UR25, 0x1, URZ ;  /* 0x0000000119191890 */ /* 0x000fe4000fffe03f */
[----:B------:R-:W-:-:S11]  /*d990*/  UISETP.GE.U32.AND UP2, UPT, UR24, UR32, UPT ;  /* 0x000000201800728c */ /* 0x000fd6000bf46070 */
[----:B------:R-:W-:Y:S02]  /*d9a0*/  @UP2 UIADD3 UR25, UR25, 0x1, URZ ;  /* 0x0000000119192890 */ /* 0x000fe4000fffe03f */
[----:B------:R-:W-:-:S04]  /*d9b0*/  @!UP4 ULOP3.LUT UR25, URZ, UR32, URZ, 0x33, !UPT ;  /* 0x000000203f19c292 */ /* 0x000fc8000f8e333f */
[----:B------:R-:W-:-:S04]  /*d9c0*/  UIADD3 UR24, -UR25, URZ, URZ ;  /* 0x0000003f19187290 */ /* 0x000fc8000fffe13f */
[----:B------:R-:W-:-:S03]  /*d9d0*/  UIMAD UR32, UR32, UR24, UR33 ;  /* 0x00000018202072a4 */ /* 0x000fc6000f8e0221 */
[----:B------:R-:W-:-:S09]  /*d9e0*/  UMOV UR24, UR25 ;  /* 0x0000001900187c82 */ /* 0x000fd20008000000 */
.L_x_246:
[----:B------:R-:W-:Y:S01]  /*d9f0*/  ULOP3.LUT UR31, UR31, UR20, URZ, 0xc0, !UPT ;  /* 0x000000141f1f7292 */ /* 0x000fe2000f8ec03f */
[----:B------:R-:W-:Y:S01]  /*da00*/  IMAD.MOV.U32 R15, RZ, RZ, 0x1 ;  /* 0x00000001ff0f7424 */ /* 0x000fe200078e00ff */
[----:B------:R-:W-:Y:S02]  /*da10*/  ULOP3.LUT UR30, UR30, UR18, URZ, 0xc0, !UPT ;  /* 0x000000121e1e7292 */ /* 0x000fe4000f8ec03f */
[----:B------:R-:W-:Y:S01]  /*da20*/  UIMAD UR24, UR19, UR24, UR31 ;  /* 0x00000018131872a4 */ /* 0x000fe2000f8e021f */
[----:B------:R-:W-:Y:S01]  /*da30*/  ULDC UR26, c[0x0][0x8a8] ;  /* 0x00022a00001a7ab9 */ /* 0x000fe20000000800 */
[----:B------:R-:W-:Y:S01]  /*da40*/  ULDC UR25, c[0x0][0x8b8] ;  /* 0x00022e0000197ab9 */ /* 0x000fe20000000800 */
[----:B------:R-:W-:Y:S02]  /*da50*/  UIMAD UR30, UR32, UR26, UR30 ;  /* 0x0000001a201e72a4 */ /* 0x000fe4000f8e021e */
[----:B------:R-:W-:Y:S01]  /*da60*/  UIMAD UR25, UR24, UR25, UR40 ;  /* 0x00000019181972a4 */ /* 0x000fe2000f8e0228 */
[----:B------:R-:W-:Y:S01]  /*da70*/  @UP3 UMOV UR26, UR6 ;  /* 0x00000006001a3c82 */ /* 0x000fe20008000000 */
[----:B------:R-:W-:-:S03]  /*da80*/  @!UP3 UMOV UR26, UR6 ;  /* 0x00000006001abc82 */ /* 0x000fc60008000000 */
[----:B------:R-:W-:Y:S02]  /*da90*/  @UP3 UMOV UR24, UR30 ;  /* 0x0000001e00183c82 */ /* 0x000fe40008000000 */
[----:B------:R-:W-:Y:S01]  /*daa0*/  @!UP3 UMOV UR24, UR25 ;  /* 0x000000190018bc82 */ /* 0x000fe20008000000 */
[----:B------:R-:W-:-:S05]  /*dab0*/  @!UP3 UMOV UR25, UR30 ;  /* 0x0000001e0019bc82 */ /* 0x000fca0008000000 */
.L_x_232:
[----:B------:R-:W-:-:S06]  /*dac0*/  UISETP.NE.AND UP1, UPT, UR15, 0x3, UPT ;  /* 0x000000030f00788c */ /* 0x000fcc000bf25270 */
[----:B------:R-:W-:-:S13]  /*dad0*/  PLOP3.LUT P1, PT, PT, PT, UP1, 0x80, 0x0 ;  /* 0x000000000000781c */ /* 0x000fda0003f2f018 */
[----:B------:R-:W-:Y:S05]  /*dae0*/  @!P1 BRA `(.L_x_247) ;  /* 0x0000000000049947 */ /* 0x000fea0003800000 */
[----:B--2---:R-:W-:Y:S01]  /*daf0*/  BPT.TRAP 0x1 ;  /* 0x000000040000795c */ /* 0x004fe20000300000 */
.L_x_247:
[----:B------:R-:W1:Y:S01]  /*db00*/  S2R R2, SR_CgaCtaId ;  /* 0x0000000000027919 */ /* 0x000e620000008800 */
[----:B------:R-:W-:-:S04]  /*db10*/  MOV R3, 0x400 ;  /* 0x0000040000037802 */ /* 0x000fc80000000f00 */
[----:B-1----:R-:W-:Y:S02]  /*db20*/  LEA R3, R2, R3, 0x18 ;  /* 0x0000000302037211 */ /* 0x002fe400078ec0ff */
[----:B------:R-:W-:-:S03]  /*db30*/  SHF.L.U32 R2, R0, 0x1f, RZ ;  /* 0x0000001f00027819 */ /* 0x000fc600000006ff */
[----:B------:R-:W-:-:S04]  /*db40*/  IMAD R17, R16, 0x8, R3 ;  /* 0x0000000810117824 */ /* 0x000fc800078e0203 */
[----:B------:R-:W1:Y:S02]  /*db50*/  SYNCS.PHASECHK.TRANS64.TRYWAIT P2, [R17+URZ+0x38440], R2 ;  /* 0x03844002110075a7 */ /* 0x000e64000804017f */
[----:B-1----:R-:W-:Y:S05]  /*db60*/  @!P2 BRA `(.L_x_248) ;  /* 0x000000140058a947 */ /* 0x002fea0003800000 */
.L_x_315:
[----:B------:R-:W-:Y:S01]  /*db70*/  ELECT P2, URZ, PT ;  /* 0x00000000003f782f */ /* 0x000fe20003840000 */
[----:B------:R-:W-:-:S12]  /*db80*/  BSSY B0, `(.L_x_249) ;  /* 0x0000010000007945 */ /* 0x000fd80003800000 */
[----:B------:R-:W-:Y:S05]  /*db90*/  @!P2 BRA `(.L_x_250) ;  /* 0x000000000038a947 */ /* 0x000fea0003800000 */
[----:B-1----:R-:W-:Y:S02]  /*dba0*/  IMAD R2, R16, 0x10, R3 ;  /* 0x0000001010027824 */ /* 0x002fe400078e0203 */
[----:B------:R-:W-:Y:S02]  /*dbb0*/  IMAD.U32 R14, RZ, RZ, UR26 ;  /* 0x0000001aff0e7e24 */ /* 0x000fe4000f8e00ff */
[----:B------:R-:W-:Y:S02]  /*dbc0*/  IMAD.U32 R13, RZ, RZ, UR25 ;  /* 0x00000019ff0d7e24 */ /* 0x000fe4000f8e00ff */
[----:B------:R-:W-:-:S05]  /*dbd0*/  IMAD.U32 R12, RZ, RZ, UR24 ;  /* 0x00000018ff0c7e24 */ /* 0x000fca000f8e00ff */
[----:B------:R1:W-:Y:S01]  /*dbe0*/  STS.128 [R2+0x38550], R12 ;  /* 0x0385500c02007388 */ /* 0x0003e20000000c00 */
[----:B------:R-:W-:Y:S01]  /*dbf0*/  @!PT LDS RZ, [RZ] ;  /* 0x00000000fffff984 */ /* 0x000fe20000000800 */
[----:B------:R-:W-:Y:S01]  /*dc00*/  @!PT LDS RZ, [RZ] ;  /* 0x00000000fffff984 */ /* 0x000fe20000000800 */
[----:B------:R-:W-:Y:S01]  /*dc10*/  @!PT LDS RZ, [RZ] ;  /* 0x00000000fffff984 */ /* 0x000fe20000000800 */
[----:B------:R-:W-:Y:S01]  /*dc20*/  @!PT LDS RZ, [RZ] ;  /* 0x00000000fffff984 */ /* 0x000fe20000000800 */
[----:B------:R3:W-:Y:S06]  /*dc30*/  MEMBAR.ALL.CTA ;  /* 0x0000000000007992 */ /* 0x0007ec0000008000 */
[----:B---3--:R-:W3:Y:S01]  /*dc40*/  FENCE.VIEW.ASYNC.S ;  /* 0x00000000000073c6 */ /* 0x008ee20000000000 */
[----:B------:R-:W-:Y:S05]  /*dc50*/  @!P1 BRA `(.L_x_251) ;  /* 0x0000000000049947 */ /* 0x000fea0003800000 */
[----:B--2---:R-:W-:Y:S01]  /*dc60*/  BPT.TRAP 0x1 ;  /* 0x000000040000795c */ /* 0x004fe20000300000 */
.L_x_251:
[----:B---3--:R3:W-:Y:S02]  /*dc70*/  SYNCS.ARRIVE.TRANS64.A1T0 RZ, [R17+URZ+0x38400], RZ ;  /* 0x038400ff11ff79a7 */ /* 0x0087e4000810003f */
.L_x_250:
[----:B--2---:R-:W-:Y:S05]  /*dc80*/  BSYNC B0 ;  /* 0x0000000000007941 */ /* 0x004fea0003800000 */
.L_x_249:
[----:B------:R-:W-:Y:S01]  /*dc90*/  ISETP.NE.AND P3, PT, R15, RZ, PT ;  /* 0x000000ff0f00720c */ /* 0x000fe20003f65270 */
[----:B------:R-:W-:-:S05]  /*dca0*/  VIADD R16, R16, 0x1 ;  /* 0x0000000110107836 */ /* 0x000fca0000000000 */
[----:B------:R-:W-:-:S04]  /*dcb0*/  ISETP.NE.AND P2, PT, R16, 0x8, PT ;  /* 0x000000081000780c */ /* 0x000fc80003f45270 */
[----:B-1----:R-:W-:Y:S02]  /*dcc0*/  SEL R13, RZ, 0x1, P2 ;  /* 0x00000001ff0d7807 */ /* 0x002fe40001000000 */
[----:B------:R-:W-:Y:S02]  /*dcd0*/  SEL R16, R16, RZ, P2 ;  /* 0x000000ff10107207 */ /* 0x000fe40001000000 */
[----:B------:R-:W-:Y:S01]  /*dce0*/  LOP3.LUT R0, R0, R13, RZ, 0x3c, !PT ;  /* 0x0000000d00007212 */ /* 0x000fe200078e3cff */
[----:B------:R-:W-:Y:S06]  /*dcf0*/  @P3 BRA `(.L_x_252) ;  /* 0xffffffe400003947 */ /* 0x000fec000383ffff */
[----:B------:R-:W-:Y:S05]  /*dd00*/  @!P1 BRA `(.L_x_253) ;  /* 0x0000000000049947 */ /* 0x000fea0003800000 */
[----:B------:R-:W-:Y:S01]  /*dd10*/  BPT.TRAP 0x1 ;  /* 0x000000040000795c */ /* 0x000fe20000300000 */
.L_x_253:
[----:B------:R-:W-:Y:S01]  /*dd20*/  IMAD R5, R16, 0x8, R3 ;  /* 0x0000000810057824 */ /* 0x000fe200078e0203 */
[----:B------:R-:W-:-:S04]  /*dd30*/  SHF.L.U32 R2, R0, 0x1f, RZ ;  /* 0x0000001f00027819 */ /* 0x000fc800000006ff */
[----:B------:R-:W1:Y:S02]  /*dd40*/  SYNCS.PHASECHK.TRANS64.TRYWAIT P0, [R5+URZ+0x38440], R2 ;  /* 0x03844002050075a7 */ /* 0x000e64000800017f */
[----:B-1----:R-:W-:Y:S05]  /*dd50*/  @!P0 BRA `(.L_x_254) ;  /* 0x0000001000f08947 */ /* 0x002fea0003800000 */
.L_x_316:
[----:B------:R-:W-:Y:S05]  /*dd60*/  @!P1 BRA `(.L_x_255) ;  /* 0x0000000000049947 */ /* 0x000fea0003800000 */
[----:B------:R-:W-:Y:S01]  /*dd70*/  BPT.TRAP 0x1 ;  /* 0x000000040000795c */ /* 0x000fe20000300000 */
.L_x_255:
[----:B------:R-:W-:-:S05]  /*dd80*/  VIADD R16, R16, 0x1 ;  /* 0x0000000110107836 */ /* 0x000fca0000000000 */
[----:B------:R-:W-:-:S04]  /*dd90*/  ISETP.NE.AND P0, PT, R16, 0x8, PT ;  /* 0x000000081000780c */ /* 0x000fc80003f05270 */
[----:B-1----:R-:W-:Y:S02]  /*dda0*/  SEL R5, RZ, 0x1, P0 ;  /* 0x00000001ff057807 */ /* 0x002fe40000000000 */
[----:B------:R-:W-:Y:S02]  /*ddb0*/  SEL R16, R16, RZ, P0 ;  /* 0x000000ff10107207 */ /* 0x000fe40000000000 */
[----:B------:R-:W-:-:S03]  /*ddc0*/  LOP3.LUT R5, R0, R5, RZ, 0x3c, !PT ;  /* 0x0000000500057212 */ /* 0x000fc600078e3cff */
[----:B----4-:R-:W-:Y:S01]  /*ddd0*/  IMAD R7, R16, 0x8, R3 ;  /* 0x0000000810077824 */ /* 0x010fe200078e0203 */
[----:B------:R-:W-:-:S04]  /*dde0*/  SHF.L.U32 R0, R5, 0x1f, RZ ;  /* 0x0000001f05007819 */ /* 0x000fc800000006ff */
[----:B------:R-:W1:Y:S02]  /*ddf0*/  SYNCS.PHASECHK.TRANS64.TRYWAIT P0, [R7+URZ+0x38440], R0 ;  /* 0x03844000070075a7 */ /* 0x000e64000800017f */
[----:B-1----:R-:W-:Y:S05]  /*de00*/  @!P0 BRA `(.L_x_256) ;  /* 0x0000001000d88947 */ /* 0x002fea0003800000 */
.L_x_317:
[----:B------:R-:W-:Y:S05]  /*de10*/  @!P1 BRA `(.L_x_257) ;  /* 0x0000000000049947 */ /* 0x000fea0003800000 */
[----:B------:R-:W-:Y:S01]  /*de20*/  BPT.TRAP 0x1 ;  /* 0x000000040000795c */ /* 0x000fe20000300000 */
.L_x_257:
[----:B-1----:R-:W-:-:S05]  /*de30*/  VIADD R0, R16, 0x1 ;  /* 0x0000000110007836 */ /* 0x002fca0000000000 */
[----:B------:R-:W-:-:S04]  /*de40*/  ISETP.NE.AND P0, PT, R0, 0x8, PT ;  /* 0x000000080000780c */ /* 0x000fc80003f05270 */
[----:B------:R-:W-:Y:S02]  /*de50*/  SEL R2, RZ, 0x1, P0 ;  /* 0x00000001ff027807 */ /* 0x000fe40000000000 */
[----:B------:R-:W-:Y:S02]  /*de60*/  SEL R4, R0, RZ, P0 ;  /* 0x000000ff00047207 */ /* 0x000fe40000000000 */
[----:B------:R-:W-:Y:S02]  /*de70*/  LOP3.LUT R5, R5, R2, RZ, 0x3c, !PT ;  /* 0x0000000205057212 */ /* 0x000fe400078e3cff */
[----:B------:R-:W-:Y:S02]  /*de80*/  LEA R7, R4, R3, 0x3 ;  /* 0x0000000304077211 */ /* 0x000fe400078e18ff */
[----:B------:R-:W-:-:S04]  /*de90*/  SHF.L.U32 R0, R5, 0x1f, RZ ;  /* 0x0000001f05007819 */ /* 0x000fc800000006ff */
[----:B------:R-:W1:Y:S02]  /*dea0*/  SYNCS.PHASECHK.TRANS64.TRYWAIT P0, [R7+URZ+0x38440], R0 ;  /* 0x03844000070075a7 */ /* 0x000e64000800017f */
[----:B-1----:R-:W-:Y:S05]  /*deb0*/  @!P0 BRA `(.L_x_258) ;  /* 0x0000001000c08947 */ /* 0x002fea0003800000 */
.L_x_318:
[----:B------:R-:W-:Y:S05]  /*dec0*/  @!P1 BRA `(.L_x_259) ;  /* 0x0000000000049947 */ /* 0x000fea0003800000 */
[----:B------:R-:W-:Y:S01]  /*ded0*/  BPT.TRAP 0x1 ;  /* 0x000000040000795c */ /* 0x000fe20000300000 */
.L_x_259:
[----:B-1----:R-:W-:-:S05]  /*dee0*/  VIADD R0, R4, 0x1 ;  /* 0x0000000104007836 */ /* 0x002fca0000000000 */
[----:B------:R-:W-:-:S04]  /*def0*/  ISETP.NE.AND P0, PT, R0, 0x8, PT ;  /* 0x000000080000780c */ /* 0x000fc80003f05270 */
[----:B------:R-:W-:Y:S02]  /*df00*/  SEL R2, RZ, 0x1, P0 ;  /* 0x00000001ff027807 */ /* 0x000fe40000000000 */
[----:B------:R-:W-:Y:S02]  /*df10*/  SEL R4, R0, RZ, P0 ;  /* 0x000000ff00047207 */ /* 0x000fe40000000000 */
[----:B------:R-:W-:-:S03]  /*df20*/  LOP3.LUT R5, R5, R2, RZ, 0x3c, !PT ;  /* 0x0000000205057212 */ /* 0x000fc600078e3cff */
[----:B------:R-:W-:Y:S01]  /*df30*/  IMAD R7, R4, 0x8, R3 ;  /* 0x0000000804077824 */ /* 0x000fe200078e0203 */
[----:B------:R-:W-:-:S04]  /*df40*/  SHF.L.U32 R0, R5, 0x1f, RZ ;  /* 0x0000001f05007819 */ /* 0x000fc800000006ff */
[----:B------:R-:W1:Y:S02]  /*df50*/  SYNCS.PHASECHK.TRANS64.TRYWAIT P0, [R7+URZ+0x38440], R0 ;  /* 0x03844000070075a7 */ /* 0x000e64000800017f */
[----:B-1----:R-:W-:Y:S05]  /*df60*/  @!P0 BRA `(.L_x_260) ;  /* 0x0000001000a88947 */ /* 0x002fea0003800000 */
.L_x_319:
[----:B------:R-:W-:Y:S05]  /*df70*/  @!P1 BRA `(.L_x_261) ;  /* 0x0000000000049947 */ /* 0x000fea0003800000 */
[----:B------:R-:W-:Y:S01]  /*df80*/  BPT.TRAP 0x1 ;  /* 0x000000040000795c */ /* 0x000fe20000300000 */
.L_x_261:
        /* <DEDUP_REMOVED lines=9> */
.L_x_320:
[----:B------:R-:W-:Y:S05]  /*e020*/  @!P1 BRA `(.L_x_263) ;  /* 0x0000000000049947 */ /* 0x000fea0003800000 */
[----:B------:R-:W-:Y:S01]  /*e030*/  BPT.TRAP 0x1 ;  /* 0x000000040000795c */ /* 0x000fe20000300000 */
.L_x_263:
        /* <DEDUP_REMOVED lines=9> */
.L_x_321:
[----:B------:R-:W-:Y:S05]  /*e0d0*/  @!P1 BRA `(.L_x_265) ;  /* 0x0000000000049947 */ /* 0x000fea0003800000 */
[----:B------:R-:W-:Y:S01]  /*e0e0*/  BPT.TRAP 0x1 ;  /* 0x000000040000795c */ /* 0x000fe20000300000 */
.L_x_265:
        /* <DEDUP_REMOVED lines=9> */
.L_x_322:
[----:B------:R-:W-:Y:S05]  /*e180*/  @!P1 BRA `(.L_x_267) ;  /* 0x0000000000049947 */ /* 0x000fea0003800000 */
[----:B------:R-:W-:Y:S01]  /*e190*/  BPT.TRAP 0x1 ;  /* 0x000000040000795c */ /* 0x000fe20000300000 */
.L_x_267:
[----:B-1----:R-:W-:-:S05]  /*e1a0*/  VIADD R0, R4, 0x1 ;  /* 0x0000000104007836 */ /* 0x002fca0000000000 */
[----:B------:R-:W-:-:S04]  /*e1b0*/  ISETP.NE.AND P0, PT, R0, 0x8, PT ;  /* 0x000000080000780c */ /* 0x000fc80003f05270 */
[----:B------:R-:W-:Y:S02]  /*e1c0*/  SEL R2, RZ, 0x1, P0 ;  /* 0x00000001ff027807 */ /* 0x000fe40000000000 */
[----:B------:R-:W-:Y:S02]  /*e1d0*/  SEL R0, R0, RZ, P0 ;  /* 0x000000ff00007207 */ /* 0x000fe40000000000 */
[----:B------:R-:W-:-:S03]  /*e1e0*/  LOP3.LUT R2, R5, R2, RZ, 0x3c, !PT ;  /* 0x0000000205027212 */ /* 0x000fc600078e3cff */
[----:B------:R-:W-:Y:S01]  /*e1f0*/  IMAD R3, R0, 0x8, R3 ;  /* 0x0000000800037824 */ /* 0x000fe200078e0203 */
[----:B------:R-:W-:-:S07]  /*e200*/  SHF.L.U32 R0, R2, 0x1f, RZ ;  /* 0x0000001f02007819 */ /* 0x000fce00000006ff */
.L_x_268:
[----:B-1----:R1:W2:Y:S02]  /*e210*/  SYNCS.PHASECHK.TRANS64.TRYWAIT P0, [R3+URZ+0x38440], R0 ;  /* 0x03844000030075a7 */ /* 0x0022a4000800017f */
[----:B--2---:R-:W-:Y:S05]  /*e220*/  @!P0 NANOSLEEP.SYNCS 0x989680 ;  /* 0x009896800000895d */ /* 0x004fea0003900000 */
[----:B------:R-:W2:Y:S02]  /*e230*/  @!P0 SYNCS.PHASECHK.TRANS64 P0, [R3+URZ+0x38440], R0 ;  /* 0x03844000030085a7 */ /* 0x000ea4000800007f */
[----:B--2---:R-:W-:Y:S05]  /*e240*/  @P0 EXIT ;  /* 0x000000000000094d */ /* 0x004fea0003800000 */
[----:B------:R-:W-:Y:S05]  /*e250*/  BRA `(.L_x_268) ;  /* 0xfffffffc00ec7947 */ /* 0x000fea000383ffff */
.L_x_34:
[----:B--2---:R-:W-:-:S04]  /*e260*/  IMAD.U32 R3, RZ, RZ, UR4 ;  /* 0x00000004ff037e24 */ /* 0x004fc8000f8e00ff */
[----:B------:R2:W3:Y:S03]  /*e270*/  SYNCS.PHASECHK.TRANS64.TRYWAIT P0, [R3+URZ+0x38480], R0 ;  /* 0x03848000030075a7 */ /* 0x0004e6000800017f */
[----:B---3--:R-:W-:Y:S05]  /*e280*/  @!P0 NANOSLEEP.SYNCS 0x989680 ;  /* 0x009896800000895d */ /* 0x008fea0003900000 */
[----:B------:R-:W3:Y:S02]  /*e290*/  @!P0 SYNCS.PHASECHK.TRANS64 P0, [R3+URZ+0x38480], R0 ;  /* 0x03848000030085a7 */ /* 0x000ee4000800007f */
[----:B---3--:R-:W-:Y:S05]  /*e2a0*/  @!P0 BRA `(.L_x_34) ;  /* 0xfffffffc00ec8947 */ /* 0x008fea000383ffff */
[----:B------:R-:W-:Y:S05]  /*e2b0*/  BRA `(.L_x_33) ;  /* 0xffffff5800887947 */ /* 0x000fea000383ffff */
.L_x_39:
[----:B--2---:R-:W-:-:S04]  /*e2c0*/  MOV R6, UR4 ;  /* 0x0000000400067c02 */ /* 0x004fc80008000f00 */
[----:B------:R2:W3:Y:S03]  /*e2d0*/  SYNCS.PHASECHK.TRANS64.TRYWAIT P0, [R6+URZ+0x38480], R3 ;  /* 0x03848003060075a7 */ /* 0x0004e6000800017f */
[----:B---3--:R-:W-:Y:S05]  /*e2e0*/  @!P0 NANOSLEEP.SYNCS 0x989680 ;  /* 0x009896800000895d */ /* 0x008fea0003900000 */
[----:B------:R-:W3:Y:S02]  /*e2f0*/  @!P0 SYNCS.PHASECHK.TRANS64 P0, [R6+URZ+0x38480], R3 ;  /* 0x03848003060085a7 */ /* 0x000ee4000800007f */
[----:B---3--:R-:W-:Y:S05]  /*e300*/  @!P0 BRA `(.L_x_39) ;  /* 0xfffffffc00ec8947 */ /* 0x008fea000383ffff */
[----:B------:R-:W-:Y:S05]  /*e310*/  BRA `(.L_x_38) ;  /* 0xffffff5c00407947 */ /* 0x000fea000383ffff */
.L_x_56:
[----:B------:R-:W-:-:S07]  /*e320*/  IMAD.MOV.U32 R15, RZ, RZ, -0x1 ;  /* 0xffffffffff0f7424 */ /* 0x000fce00078e00ff */
[----:B-12--5:R-:W-:Y:S05]  /*e330*/  WARPSYNC.COLLECTIVE R15, `(.L_x_269) ;  /* 0x000000000f0c7348 */ /* 0x026fea0003c00000 */
[----:B------:R-:W-:Y:S02]  /*e340*/  ELECT P6, UR62, PT ;  /* 0x00000000003e782f */ /* 0x000fe400038c0000 */
[----:B------:R-:W-:Y:S01]  /*e350*/  MOV R14, UR62 ;  /* 0x0000003e000e7c02 */ /* 0x000fe20008000f00 */
[----:B-12--5:R-:W-:Y:S10]  /*e360*/  ENDCOLLECTIVE ;  /* 0x000000000000791b */ /* 0x026ff40003800000 */
.L_x_269:
[----:B------:R-:W-:Y:S05]  /*e370*/  BRA `(.L_x_270) ;  /* 0xffffff6400847947 */ /* 0x000fea000383ffff */
.L_x_58:
[----:B-1----:R-:W-:-:S04]  /*e380*/  IMAD.U32 R6, RZ, RZ, UR47 ;  /* 0x0000002fff067e24 */ /* 0x002fc8000f8e00ff */
[----:B------:R1:W2:Y:S03]  /*e390*/  SYNCS.PHASECHK.TRANS64.TRYWAIT P2, [R6+URZ+0x38500], R3 ;  /* 0x03850003060075a7 */ /* 0x0002a6000804017f */
[----:B--2---:R-:W-:Y:S05]  /*e3a0*/  @!P2 NANOSLEEP.SYNCS 0x989680 ;  /* 0x009896800000a95d */ /* 0x004fea0003900000 */
[----:B------:R-:W2:Y:S02]  /*e3b0*/  @!P2 SYNCS.PHASECHK.TRANS64 P2, [R6+URZ+0x38500], R3 ;  /* 0x038500030600a5a7 */ /* 0x000ea4000804007f */
[----:B--2---:R-:W-:Y:S05]  /*e3c0*/  @!P2 BRA `(.L_x_58) ;  /* 0xfffffffc00eca947 */ /* 0x004fea000383ffff */
[----:B------:R-:W-:Y:S05]  /*e3d0*/  BRA `(.L_x_271) ;  /* 0xffffff64009c7947 */ /* 0x000fea000383ffff */
.L_x_66:
[----:B--2---:R-:W-:-:S04]  /*e3e0*/  IMAD.U32 R14, RZ, RZ, UR47 ;  /* 0x0000002fff0e7e24 */ /* 0x004fc8000f8e00ff */
[----:B------:R2:W3:Y:S03]  /*e3f0*/  SYNCS.PHASECHK.TRANS64.TRYWAIT P3, [R14+URZ+0x38508], R3 ;  /* 0x038508030e0075a7 */ /* 0x0004e6000806017f */
[----:B---3--:R-:W-:Y:S05]  /*e400*/  @!P3 NANOSLEEP.SYNCS 0x989680 ;  /* 0x009896800000b95d */ /* 0x008fea0003900000 */
[----:B------:R-:W3:Y:S02]  /*e410*/  @!P3 SYNCS.PHASECHK.TRANS64 P3, [R14+URZ+0x38508], R3 ;  /* 0x038508030e00b5a7 */ /* 0x000ee4000806007f */
[----:B---3--:R-:W-:Y:S05]  /*e420*/  @!P3 BRA `(.L_x_66) ;  /* 0xfffffffc00ecb947 */ /* 0x008fea000383ffff */
[----:B------:R-:W-:Y:S05]  /*e430*/  BRA `(.L_x_272) ;  /* 0xffffff6c002c7947 */ /* 0x000fea000383ffff */
.L_x_71:
[----:B--2---:R-:W-:-:S04]  /*e440*/  IMAD.U32 R14, RZ, RZ, UR47 ;  /* 0x0000002fff0e7e24 */ /* 0x004fc8000f8e00ff */
[----:B------:R2:W3:Y:S03]  /*e450*/  SYNCS.PHASECHK.TRANS64.TRYWAIT P3, [R14+URZ+0x38510], R3 ;  /* 0x038510030e0075a7 */ /* 0x0004e6000806017f */
[----:B---3--:R-:W-:Y:S05]  /*e460*/  @!P3 NANOSLEEP.SYNCS 0x989680 ;  /* 0x009896800000b95d */ /* 0x008fea0003900000 */
[----:B------:R-:W3:Y:S02]  /*e470*/  @!P3 SYNCS.PHASECHK.TRANS64 P3, [R14+URZ+0x38510], R3 ;  /* 0x038510030e00b5a7 */ /* 0x000ee4000806007f */
[----:B---3--:R-:W-:Y:S05]  /*e480*/  @!P3 BRA `(.L_x_71) ;  /* 0xfffffffc00ecb947 */ /* 0x008fea000383ffff */
[----:B------:R-:W-:Y:S05]  /*e490*/  BRA `(.L_x_273) ;  /* 0xffffff7000887947 */ /* 0x000fea000383ffff */
.L_x_76:
[----:B--2---:R-:W-:-:S04]  /*e4a0*/  IMAD.U32 R14, RZ, RZ, UR47 ;  /* 0x0000002fff0e7e24 */ /* 0x004fc8000f8e00ff */
[----:B------:R2:W3:Y:S03]  /*e4b0*/  SYNCS.PHASECHK.TRANS64.TRYWAIT P3, [R14+URZ+0x38518], R3 ;  /* 0x038518030e0075a7 */ /* 0x0004e6000806017f */
[----:B---3--:R-:W-:Y:S05]  /*e4c0*/  @!P3 NANOSLEEP.SYNCS 0x989680 ;  /* 0x009896800000b95d */ /* 0x008fea0003900000 */
[----:B------:R-:W3:Y:S02]  /*e4d0*/  @!P3 SYNCS.PHASECHK.TRANS64 P3, [R14+URZ+0x38518], R3 ;  /* 0x038518030e00b5a7 */ /* 0x000ee4000806007f */
[----:B---3--:R-:W-:Y:S05]  /*e4e0*/  @!P3 BRA `(.L_x_76) ;  /* 0xfffffffc00ecb947 */ /* 0x008fea000383ffff */
[----:B------:R-:W-:Y:S05]  /*e4f0*/  BRA `(.L_x_274) ;  /* 0xffffff7400f07947 */ /* 0x000fea000383ffff */
.L_x_81:
[----:B--2---:R-:W-:-:S04]  /*e500*/  IMAD.U32 R14, RZ, RZ, UR47 ;  /* 0x0000002fff0e7e24 */ /* 0x004fc8000f8e00ff */
[----:B------:R2:W3:Y:S03]  /*e510*/  SYNCS.PHASECHK.TRANS64.TRYWAIT P3, [R14+URZ+0x38500], R3 ;  /* 0x038500030e0075a7 */ /* 0x0004e6000806017f */
[----:B---3--:R-:W-:Y:S05]  /*e520*/  @!P3 NANOSLEEP.SYNCS 0x989680 ;  /* 0x009896800000b95d */ /* 0x008fea0003900000 */
[----:B------:R-:W3:Y:S02]  /*e530*/  @!P3 SYNCS.PHASECHK.TRANS64 P3, [R14+URZ+0x38500], R3 ;  /* 0x038500030e00b5a7 */ /* 0x000ee4000806007f */
[----:B---3--:R-:W-:Y:S05]  /*e540*/  @!P3 BRA `(.L_x_81) ;  /* 0xfffffffc00ecb947 */ /* 0x008fea000383ffff */
[----:B------:R-:W-:Y:S05]  /*e550*/  BRA `(.L_x_275) ;  /* 0xffffff7c00607947 */ /* 0x000fea000383ffff */
.L_x_86:
[----:B--2---:R-:W-:-:S04]  /*e560*/  IMAD.U32 R14, RZ, RZ, UR47 ;  /* 0x0000002fff0e7e24 */ /* 0x004fc8000f8e00ff */
[----:B------:R2:W3:Y:S03]  /*e570*/  SYNCS.PHASECHK.TRANS64.TRYWAIT P3, [R14+URZ+0x38508], R3 ;  /* 0x038508030e0075a7 */ /* 0x0004e6000806017f */
[----:B---3--:R-:W-:Y:S05]  /*e580*/  @!P3 NANOSLEEP.SYNCS 0x989680 ;  /* 0x009896800000b95d */ /* 0x008fea0003900000 */
[----:B------:R-:W3:Y:S02]  /*e590*/  @!P3 SYNCS.PHASECHK.TRANS64 P3, [R14+URZ+0x38508], R3 ;  /* 0x038508030e00b5a7 */ /* 0x000ee4000806007f */
[----:B---3--:R-:W-:Y:S05]  /*e5a0*/  @!P3 BRA `(.L_x_86) ;  /* 0xfffffffc00ecb947 */ /* 0x008fea000383ffff */
[----:B------:R-:W-:Y:S05]  /*e5b0*/  BRA `(.L_x_276) ;  /* 0xffffff8000c87947 */ /* 0x000fea000383ffff */
.L_x_91:
[----:B--2---:R-:W-:-:S04]  /*e5c0*/  IMAD.U32 R14, RZ, RZ, UR47 ;  /* 0x0000002fff0e7e24 */ /* 0x004fc8000f8e00ff */
[----:B------:R2:W3:Y:S03]  /*e5d0*/  SYNCS.PHASECHK.TRANS64.TRYWAIT P3, [R14+URZ+0x38510], R3 ;  /* 0x038510030e0075a7 */ /* 0x0004e6000806017f */
[----:B---3--:R-:W-:Y:S05]  /*e5e0*/  @!P3 NANOSLEEP.SYNCS 0x989680 ;  /* 0x009896800000b95d */ /* 0x008fea0003900000 */
[----:B------:R-:W3:Y:S02]  /*e5f0*/  @!P3 SYNCS.PHASECHK.TRANS64 P3, [R14+URZ+0x38510], R3 ;  /* 0x038510030e00b5a7 */ /* 0x000ee4000806007f */
[----:B---3--:R-:W-:Y:S05]  /*e600*/  @!P3 BRA `(.L_x_91) ;  /* 0xfffffffc00ecb947 */ /* 0x008fea000383ffff */
[----:B------:R-:W-:Y:S05]  /*e610*/  BRA `(.L_x_277) ;  /* 0xffffff8800307947 */ /* 0x000fea000383ffff */
.L_x_96:
[----:B--2---:R-:W-:-:S04]  /*e620*/  IMAD.U32 R14, RZ, RZ, UR47 ;  /* 0x0000002fff0e7e24 */ /* 0x004fc8000f8e00ff */
[----:B------:R2:W3:Y:S03]  /*e630*/  SYNCS.PHASECHK.TRANS64.TRYWAIT P3, [R14+URZ+0x38518], R3 ;  /* 0x038518030e0075a7 */ /* 0x0004e6000806017f */
[----:B---3--:R-:W-:Y:S05]  /*e640*/  @!P3 NANOSLEEP.SYNCS 0x989680 ;  /* 0x009896800000b95d */ /* 0x008fea0003900000 */
[----:B------:R-:W3:Y:S02]  /*e650*/  @!P3 SYNCS.PHASECHK.TRANS64 P3, [R14+URZ+0x38518], R3 ;  /* 0x038518030e00b5a7 */ /* 0x000ee4000806007f */
[----:B---3--:R-:W-:Y:S05]  /*e660*/  @!P3 BRA `(.L_x_96) ;  /* 0xfffffffc00ecb947 */ /* 0x008fea000383ffff */
[----:B------:R-:W-:Y:S05]  /*e670*/  BRA `(.L_x_278) ;  /* 0xffffff8c00987947 */ /* 0x000fea000383ffff */
.L_x_103:
[----:B--2---:R-:W-:-:S04]  /*e680*/  IMAD.U32 R3, RZ, RZ, UR4 ;  /* 0x00000004ff037e24 */ /* 0x004fc8000f8e00ff */
[----:B------:R2:W3:Y:S03]  /*e690*/  SYNCS.PHASECHK.TRANS64.TRYWAIT P0, [R3+URZ+0x38400], R0 ;  /* 0x03840000030075a7 */ /* 0x0004e6000800017f */
[----:B---3--:R-:W-:Y:S05]  /*e6a0*/  @!P0 NANOSLEEP.SYNCS 0x989680 ;  /* 0x009896800000895d */ /* 0x008fea0003900000 */
[----:B------:R-:W3:Y:S02]  /*e6b0*/  @!P0 SYNCS.PHASECHK.TRANS64 P0, [R3+URZ+0x38400], R0 ;  /* 0x03840000030085a7 */ /* 0x000ee4000800007f */
[----:B---3--:R-:W-:Y:S05]  /*e6c0*/  @!P0 BRA `(.L_x_103) ;  /* 0xfffffffc00ec8947 */ /* 0x008fea000383ffff */
[----:B------:R-:W-:Y:S05]  /*e6d0*/  BRA `(.L_x_279) ;  /* 0xffffff9400287947 */ /* 0x000fea000383ffff */
.L_x_121:
[----:B-1----:R-:W-:-:S04]  /*e6e0*/  IMAD.U32 R3, RZ, RZ, UR35 ;  /* 0x00000023ff037e24 */ /* 0x002fc8000f8e00ff */
[----:B------:R1:W2:Y:S03]  /*e6f0*/  SYNCS.PHASECHK.TRANS64.TRYWAIT P0, [R3+URZ+0x38548], R0 ;  /* 0x03854800030075a7 */ /* 0x0002a6000800017f */
[----:B--2---:R-:W-:Y:S05]  /*e700*/  @!P0 NANOSLEEP.SYNCS 0x989680 ;  /* 0x009896800000895d */ /* 0x004fea0003900000 */
[----:B------:R-:W2:Y:S02]  /*e710*/  @!P0 SYNCS.PHASECHK.TRANS64 P0, [R3+URZ+0x38548], R0 ;  /* 0x03854800030085a7 */ /* 0x000ea4000800007f */
[----:B--2---:R-:W-:Y:S05]  /*e720*/  @!P0 BRA `(.L_x_121) ;  /* 0xfffffffc00ec8947 */ /* 0x004fea000383ffff */
[----:B------:R-:W-:Y:S05]  /*e730*/  BRA `(.L_x_280) ;  /* 0xffffffa000bc7947 */ /* 0x000fea000383ffff */
.L_x_123:
[----:B-1----:R-:W-:-:S04]  /*e740*/  MOV R3, UR8 ;  /* 0x0000000800037c02 */ /* 0x002fc80008000f00 */
[----:B------:R1:W2:Y:S03]  /*e750*/  SYNCS.PHASECHK.TRANS64.TRYWAIT P0, [R3+URZ+0x38400], R0 ;  /* 0x03840000030075a7 */ /* 0x0002a6000800017f */
[----:B--2---:R-:W-:Y:S05]  /*e760*/  @!P0 NANOSLEEP.SYNCS 0x989680 ;  /* 0x009896800000895d */ /* 0x004fea0003900000 */
[----:B------:R-:W2:Y:S02]  /*e770*/  @!P0 SYNCS.PHASECHK.TRANS64 P0, [R3+URZ+0x38400], R0 ;  /* 0x03840000030085a7 */ /* 0x000ea4000800007f */
[----:B--2---:R-:W-:Y:S05]  /*e780*/  @!P0 BRA `(.L_x_123) ;  /* 0xfffffffc00ec8947 */ /* 0x004fea000383ffff */
[----:B------:R-:W-:Y:S05]  /*e790*/  BRA `(.L_x_281) ;  /* 0xffffffa000dc7947 */ /* 0x000fea000383ffff */
.L_x_129:
[----:B-1----:R-:W-:-:S04]  /*e7a0*/  IMAD.U32 R3, RZ, RZ, UR35 ;  /* 0x00000023ff037e24 */ /* 0x002fc8000f8e00ff */
[----:B------:R1:W3:Y:S03]  /*e7b0*/  SYNCS.PHASECHK.TRANS64.TRYWAIT P1, [R3+URZ+0x38520], R0 ;  /* 0x03852000030075a7 */ /* 0x0002e6000802017f */
[----:B---3--:R-:W-:Y:S05]  /*e7c0*/  @!P1 NANOSLEEP.SYNCS 0x989680 ;  /* 0x009896800000995d */ /* 0x008fea0003900000 */
[----:B------:R-:W3:Y:S02]  /*e7d0*/  @!P1 SYNCS.PHASECHK.TRANS64 P1, [R3+URZ+0x38520], R0 ;  /* 0x03852000030095a7 */ /* 0x000ee4000802007f */
[----:B---3--:R-:W-:Y:S05]  /*e7e0*/  @!P1 BRA `(.L_x_129) ;  /* 0xfffffffc00ec9947 */ /* 0x008fea000383ffff */
[----:B------:R-:W-:Y:S05]  /*e7f0*/  BRA `(.L_x_282) ;  /* 0xffffffa4008c7947 */ /* 0x000fea000383ffff */
.L_x_135:
[----:B-1----:R-:W-:-:S04]  /*e800*/  IMAD.U32 R3, RZ, RZ, UR35 ;  /* 0x00000023ff037e24 */ /* 0x002fc8000f8e00ff */
[----:B------:R1:W4:Y:S03]  /*e810*/  SYNCS.PHASECHK.TRANS64.TRYWAIT P1, [R3+URZ+0x38528], R0 ;  /* 0x03852800030075a7 */ /* 0x000326000802017f */
[----:B----4-:R-:W-:Y:S05]  /*e820*/  @!P1 NANOSLEEP.SYNCS 0x989680 ;  /* 0x009896800000995d */ /* 0x010fea0003900000 */
[----:B------:R-:W4:Y:S02]  /*e830*/  @!P1 SYNCS.PHASECHK.TRANS64 P1, [R3+URZ+0x38528], R0 ;  /* 0x03852800030095a7 */ /* 0x000f24000802007f */
[----:B----4-:R-:W-:Y:S05]  /*e840*/  @!P1 BRA `(.L_x_135) ;  /* 0xfffffffc00ec9947 */ /* 0x010fea000383ffff */
[----:B------:R-:W-:Y:S05]  /*e850*/  BRA `(.L_x_283) ;  /* 0xffffffa400dc7947 */ /* 0x000fea000383ffff */
.L_x_141:
[----:B-1----:R-:W-:-:S04]  /*e860*/  IMAD.U32 R3, RZ, RZ, UR35 ;  /* 0x00000023ff037e24 */ /* 0x002fc8000f8e00ff */
[----:B------:R1:W1:Y:S03]  /*e870*/  SYNCS.PHASECHK.TRANS64.TRYWAIT P1, [R3+URZ+0x38530], R0 ;  /* 0x03853000030075a7 */ /* 0x000266000802017f */
[----:B-1----:R-:W-:Y:S05]  /*e880*/  @!P1 NANOSLEEP.SYNCS 0x989680 ;  /* 0x009896800000995d */ /* 0x002fea0003900000 */
[----:B------:R-:W1:Y:S02]  /*e890*/  @!P1 SYNCS.PHASECHK.TRANS64 P1, [R3+URZ+0x38530], R0 ;  /* 0x03853000030095a7 */ /* 0x000e64000802007f */
[----:B-1----:R-:W-:Y:S05]  /*e8a0*/  @!P1 BRA `(.L_x_141) ;  /* 0xfffffffc00ec9947 */ /* 0x002fea000383ffff */
[----:B------:R-:W-:Y:S05]  /*e8b0*/  BRA `(.L_x_284) ;  /* 0xffffffa800347947 */ /* 0x000fea000383ffff */
.L_x_147:
[----:B-1----:R-:W-:-:S04]  /*e8c0*/  IMAD.U32 R3, RZ, RZ, UR35 ;  /* 0x00000023ff037e24 */ /* 0x002fc8000f8e00ff */
[----:B------:R1:W1:Y:S03]  /*e8d0*/  SYNCS.PHASECHK.TRANS64.TRYWAIT P1, [R3+URZ+0x38538], R0 ;  /* 0x03853800030075a7 */ /* 0x000266000802017f */
[----:B-1----:R-:W-:Y:S05]  /*e8e0*/  @!P1 NANOSLEEP.SYNCS 0x989680 ;  /* 0x009896800000995d */ /* 0x002fea0003900000 */
[----:B------:R-:W1:Y:S02]  /*e8f0*/  @!P1 SYNCS.PHASECHK.TRANS64 P1, [R3+URZ+0x38538], R0 ;  /* 0x03853800030095a7 */ /* 0x000e64000802007f */
[----:B-1----:R-:W-:Y:S05]  /*e900*/  @!P1 BRA `(.L_x_147) ;  /* 0xfffffffc00ec9947 */ /* 0x002fea000383ffff */
[----:B------:R-:W-:Y:S05]  /*e910*/  BRA `(.L_x_285) ;  /* 0xffffffa8008c7947 */ /* 0x000fea000383ffff */
.L_x_153:
[----:B-1----:R-:W-:-:S04]  /*e920*/  IMAD.U32 R3, RZ, RZ, UR35 ;  /* 0x00000023ff037e24 */ /* 0x002fc8000f8e00ff */
[----:B------:R1:W3:Y:S03]  /*e930*/  SYNCS.PHASECHK.TRANS64.TRYWAIT P1, [R3+URZ+0x38520], R2 ;  /* 0x03852002030075a7 */ /* 0x0002e6000802017f */
[----:B---3--:R-:W-:Y:S05]  /*e940*/  @!P1 NANOSLEEP.SYNCS 0x989680 ;  /* 0x009896800000995d */ /* 0x008fea0003900000 */
[----:B------:R-:W3:Y:S02]  /*e950*/  @!P1 SYNCS.PHASECHK.TRANS64 P1, [R3+URZ+0x38520], R2 ;  /* 0x03852002030095a7 */ /* 0x000ee4000802007f */
[----:B---3--:R-:W-:Y:S05]  /*e960*/  @!P1 BRA `(.L_x_153) ;  /* 0xfffffffc00ec9947 */ /* 0x008fea000383ffff */
[----:B------:R-:W-:Y:S05]  /*e970*/  BRA `(.L_x_286) ;  /* 0xffffffa800e87947 */ /* 0x000fea000383ffff */
.L_x_159:
[----:B-1-3--:R-:W-:-:S04]  /*e980*/  IMAD.U32 R3, RZ, RZ, UR35 ;  /* 0x00000023ff037e24 */ /* 0x00afc8000f8e00ff */
[----:B------:R1:W3:Y:S03]  /*e990*/  SYNCS.PHASECHK.TRANS64.TRYWAIT P1, [R3+URZ+0x38528], R2 ;  /* 0x03852802030075a7 */ /* 0x0002e6000802017f */
[----:B---3--:R-:W-:Y:S05]  /*e9a0*/  @!P1 NANOSLEEP.SYNCS 0x989680 ;  /* 0x009896800000995d */ /* 0x008fea0003900000 */
[----:B------:R-:W3:Y:S02]  /*e9b0*/  @!P1 SYNCS.PHASECHK.TRANS64 P1, [R3+URZ+0x38528], R2 ;  /* 0x03852802030095a7 */ /* 0x000ee4000802007f */
[----:B---3--:R-:W-:Y:S05]  /*e9c0*/  @!P1 BRA `(.L_x_159) ;  /* 0xfffffffc00ec9947 */ /* 0x008fea000383ffff */
[----:B------:R-:W-:Y:S05]  /*e9d0*/  BRA `(.L_x_287) ;  /* 0xffffffac00347947 */ /* 0x000fea000383ffff */
.L_x_165:
[----:B-1-34-:R-:W-:-:S04]  /*e9e0*/  IMAD.U32 R3, RZ, RZ, UR35 ;  /* 0x00000023ff037e24 */ /* 0x01afc8000f8e00ff */
[----:B------:R1:W3:Y:S03]  /*e9f0*/  SYNCS.PHASECHK.TRANS64.TRYWAIT P1, [R3+URZ+0x38530], R2 ;  /* 0x03853002030075a7 */ /* 0x0002e6000802017f */
[----:B---3--:R-:W-:Y:S05]  /*ea00*/  @!P1 NANOSLEEP.SYNCS 0x989680 ;  /* 0x009896800000995d */ /* 0x008fea0003900000 */
[----:B------:R-:W3:Y:S02]  /*ea10*/  @!P1 SYNCS.PHASECHK.TRANS64 P1, [R3+URZ+0x38530], R2 ;  /* 0x03853002030095a7 */ /* 0x000ee4000802007f */
[----:B---3--:R-:W-:Y:S05]  /*ea20*/  @!P1 BRA `(.L_x_165) ;  /* 0xfffffffc00ec9947 */ /* 0x008fea000383ffff */
[----:B------:R-:W-:Y:S05]  /*ea30*/  BRA `(.L_x_288) ;  /* 0xffffffac00807947 */ /* 0x000fea000383ffff */
.L_x_171:
[----:B-1-34-:R-:W-:-:S04]  /*ea40*/  IMAD.U32 R3, RZ, RZ, UR35 ;  /* 0x00000023ff037e24 */ /* 0x01afc8000f8e00ff */
[----:B------:R1:W3:Y:S03]  /*ea50*/  SYNCS.PHASECHK.TRANS64.TRYWAIT P1, [R3+URZ+0x38538], R2 ;  /* 0x03853802030075a7 */ /* 0x0002e6000802017f */
[----:B---3--:R-:W-:Y:S05]  /*ea60*/  @!P1 NANOSLEEP.SYNCS 0x989680 ;  /* 0x009896800000995d */ /* 0x008fea0003900000 */
[----:B------:R-:W3:Y:S02]  /*ea70*/  @!P1 SYNCS.PHASECHK.TRANS64 P1, [R3+URZ+0x38538], R2 ;  /* 0x03853802030095a7 */ /* 0x000ee4000802007f */
[----:B---3--:R-:W-:Y:S05]  /*ea80*/  @!P1 BRA `(.L_x_171) ;  /* 0xfffffffc00ec9947 */ /* 0x008fea000383ffff */
[----:B------:R-:W-:Y:S05]  /*ea90*/  BRA `(.L_x_289) ;  /* 0xffffffac00cc7947 */ /* 0x000fea000383ffff */
.L_x_186:
[----:B-1-34-:R-:W-:-:S04]  /*eaa0*/  IMAD.U32 R3, RZ, RZ, UR35 ;  /* 0x00000023ff037e24 */ /* 0x01afc8000f8e00ff */
[----:B------:R1:W2:Y:S03]  /*eab0*/  SYNCS.PHASECHK.TRANS64.TRYWAIT P0, [R3+URZ+0x38520], R0 ;  /* 0x03852000030075a7 */ /* 0x0002a6000800017f */
[----:B--2---:R-:W-:Y:S05]  /*eac0*/  @!P0 NANOSLEEP.SYNCS 0x989680 ;  /* 0x009896800000895d */ /* 0x004fea0003900000 */
[----:B------:R-:W2:Y:S02]  /*ead0*/  @!P0 SYNCS.PHASECHK.TRANS64 P0, [R3+URZ+0x38520], R0 ;  /* 0x03852000030085a7 */ /* 0x000ea4000800007f */
[----:B--2---:R-:W-:Y:S05]  /*eae0*/  @!P0 BRA `(.L_x_186) ;  /* 0xfffffffc00ec8947 */ /* 0x004fea000383ffff */
[----:B------:R-:W-:Y:S05]  /*eaf0*/  BRA `(.L_x_290) ;  /* 0xffffffb400647947 */ /* 0x000fea000383ffff */
.L_x_188:
[----:B-1-34-:R-:W-:-:S04]  /*eb00*/  IMAD.U32 R3, RZ, RZ, UR35 ;  /* 0x00000023ff037e24 */ /* 0x01afc8000f8e00ff */
[----:B------:R1:W2:Y:S03]  /*eb10*/  SYNCS.PHASECHK.TRANS64.TRYWAIT P0, [R3+URZ+0x38528], R0 ;  /* 0x03852800030075a7 */ /* 0x0002a6000800017f */
[----:B--2---:R-:W-:Y:S05]  /*eb20*/  @!P0 NANOSLEEP.SYNCS 0x989680 ;  /* 0x009896800000895d */ /* 0x004fea0003900000 */
[----:B------:R-:W2:Y:S02]  /*eb30*/  @!P0 SYNCS.PHASECHK.TRANS64 P0, [R3+URZ+0x38528], R0 ;  /* 0x03852800030085a7 */ /* 0x000ea4000800007f */
[----:B--2---:R-:W-:Y:S05]  /*eb40*/  @!P0 BRA `(.L_x_188) ;  /* 0xfffffffc00ec8947 */ /* 0x004fea000383ffff */
[----:B------:R-:W-:Y:S05]  /*eb50*/  BRA `(.L_x_291) ;  /* 0xffffffb4005c7947 */ /* 0x000fea000383ffff */
.L_x_190:
[----:B-1-34-:R-:W-:-:S04]  /*eb60*/  IMAD.U32 R3, RZ, RZ, UR35 ;  /* 0x00000023ff037e24 */ /* 0x01afc8000f8e00ff */
[----:B------:R1:W2:Y:S03]  /*eb70*/  SYNCS.PHASECHK.TRANS64.TRYWAIT P0, [R3+URZ+0x38530], R0 ;  /* 0x03853000030075a7 */ /* 0x0002a6000800017f */
[----:B--2---:R-:W-:Y:S05]  /*eb80*/  @!P0 NANOSLEEP.SYNCS 0x989680 ;  /* 0x009896800000895d */ /* 0x004fea0003900000 */
[----:B------:R-:W2:Y:S02]  /*eb90*/  @!P0 SYNCS.PHASECHK.TRANS64 P0, [R3+URZ+0x38530], R0 ;  /* 0x03853000030085a7 */ /* 0x000ea4000800007f */
[----:B--2---:R-:W-:Y:S05]  /*eba0*/  @!P0 BRA `(.L_x_190) ;  /* 0xfffffffc00ec8947 */ /* 0x004fea000383ffff */
[----:B------:R-:W-:Y:S05]  /*ebb0*/  BRA `(.L_x_292) ;  /* 0xffffffb400547947 */ /* 0x000fea000383ffff */
.L_x_202:
[----:B------:R-:W-:Y:S01]  /*ebc0*/  BSSY B1, `(.L_x_293) ;  /* 0x0000006000017945 */ /* 0x000fe20003800000 */
[----:B------:R-:W-:-:S07]  /*ebd0*/  MOV R15, 0xffffffff ;  /* 0xffffffff000f7802 */ /* 0x000fce0000000f00 */
[----:B-----5:R-:W-:Y:S05]  /*ebe0*/  WARPSYNC.COLLECTIVE R15, `(.L_x_294) ;  /* 0x000000000f0c7348 */ /* 0x020fea0003c00000 */
[----:B-----5:R-:W-:Y:S02]  /*ebf0*/  ELECT P6, UR62, PT ;  /* 0x00000000003e782f */ /* 0x020fe400038c0000 */
[----:B------:R-:W-:Y:S01]  /*ec00*/  MOV R14, UR62 ;  /* 0x0000003e000e7c02 */ /* 0x000fe20008000f00 */
[----:B------:R-:W-:Y:S10]  /*ec10*/  ENDCOLLECTIVE ;  /* 0x000000000000791b */ /* 0x000ff40003800000 */
.L_x_294:
[----:B------:R-:W-:Y:S05]  /*ec20*/  BSYNC B1 ;  /* 0x0000000000017941 */ /* 0x000fea0003800000 */
.L_x_293:
[----:B------:R-:W-:Y:S05]  /*ec30*/  BRA `(.L_x_295) ;  /* 0xffffffc000507947 */ /* 0x000fea000383ffff */
.L_x_205:
[----:B--2---:R2:W3:Y:S02]  /*ec40*/  SYNCS.PHASECHK.TRANS64.TRYWAIT P0, [R8+URZ+0x384c0], R5 ;  /* 0x0384c005080075a7 */ /* 0x0044e4000800017f */
[----:B---3--:R-:W-:Y:S05]  /*ec50*/  @!P0 NANOSLEEP.SYNCS 0x989680 ;  /* 0x009896800000895d */ /* 0x008fea0003900000 */
[----:B------:R-:W3:Y:S02]  /*ec60*/  @!P0 SYNCS.PHASECHK.TRANS64 P0, [R8+URZ+0x384c0], R5 ;  /* 0x0384c005080085a7 */ /* 0x000ee4000800007f */
[----:B---3--:R-:W-:Y:S05]  /*ec70*/  @!P0 BRA `(.L_x_205) ;  /* 0xfffffffc00f08947 */ /* 0x008fea000383ffff */
[----:B------:R-:W-:Y:S05]  /*ec80*/  BRA `(.L_x_296) ;  /* 0xffffffc000787947 */ /* 0x000fea000383ffff */
.L_x_211:
[----:B-1----:R1:W2:Y:S02]  /*ec90*/  SYNCS.PHASECHK.TRANS64.TRYWAIT P0, [R3+URZ+0x38400], R2 ;  /* 0x03840002030075a7 */ /* 0x0022a4000800017f */
[----:B--2---:R-:W-:Y:S05]  /*eca0*/  @!P0 NANOSLEEP.SYNCS 0x989680 ;  /* 0x009896800000895d */ /* 0x004fea0003900000 */
[----:B------:R-:W2:Y:S02]  /*ecb0*/  @!P0 SYNCS.PHASECHK.TRANS64 P0, [R3+URZ+0x38400], R2 ;  /* 0x03840002030085a7 */ /* 0x000ea4000800007f */
[----:B--2---:R-:W-:Y:S05]  /*ecc0*/  @!P0 BRA `(.L_x_211) ;  /* 0xfffffffc00f08947 */ /* 0x004fea000383ffff */
[----:B------:R-:W-:Y:S05]  /*ecd0*/  BRA `(.L_x_297) ;  /* 0xffffffc400447947 */ /* 0x000fea000383ffff */
.L_x_214:
[----:B------:R-:W-:Y:S01]  /*ece0*/  BSSY B1, `(.L_x_298) ;  /* 0x0000006000017945 */ /* 0x000fe20003800000 */
[----:B------:R-:W-:-:S07]  /*ecf0*/  IMAD.MOV.U32 R15, RZ, RZ, -0x1 ;  /* 0xffffffffff0f7424 */ /* 0x000fce00078e00ff */
[----:B-1---5:R-:W-:Y:S05]  /*ed00*/  WARPSYNC.COLLECTIVE R15, `(.L_x_299) ;  /* 0x000000000f0c7348 */ /* 0x022fea0003c00000 */
[----:B------:R-:W-:Y:S02]  /*ed10*/  ELECT P6, UR62, PT ;  /* 0x00000000003e782f */ /* 0x000fe400038c0000 */
[----:B------:R-:W-:Y:S01]  /*ed20*/  MOV R14, UR62 ;  /* 0x0000003e000e7c02 */ /* 0x000fe20008000f00 */
[----:B-1---5:R-:W-:Y:S10]  /*ed30*/  ENDCOLLECTIVE ;  /* 0x000000000000791b */ /* 0x022ff40003800000 */
.L_x_299:
[----:B------:R-:W-:Y:S05]  /*ed40*/  BSYNC B1 ;  /* 0x0000000000017941 */ /* 0x000fea0003800000 */
.L_x_298:
[----:B------:R-:W-:Y:S05]  /*ed50*/  BRA `(.L_x_300) ;  /* 0xffffffc4008c7947 */ /* 0x000fea000383ffff */
.L_x_217:
[----:B------:R-:W-:Y:S01]  /*ed60*/  BSSY B1, `(.L_x_301) ;  /* 0x0000005000017945 */ /* 0x000fe20003800000 */
[----:B--2---:R-:W-:-:S07]  /*ed70*/  IMAD.MOV.U32 R15, RZ, RZ, -0x1 ;  /* 0xffffffffff0f7424 */ /* 0x004fce00078e00ff */
[----:B-1---5:R-:W-:Y:S05]  /*ed80*/  WARPSYNC.COLLECTIVE R15, `(.L_x_302) ;  /* 0x000000000f087348 */ /* 0x022fea0003c00000 */
[----:B------:R-:W-:Y:S01]  /*ed90*/  NOP ;  /* 0x0000000000007918 */ /* 0x000fe20000000000 */
[----:B-1---5:R-:W-:Y:S01]  /*eda0*/  ENDCOLLECTIVE ;  /* 0x000000000000791b */ /* 0x022fe20003800000 */
.L_x_302:
[----:B------:R-:W-:Y:S05]  /*edb0*/  BSYNC B1 ;  /* 0x0000000000017941 */ /* 0x000fea0003800000 */
.L_x_301:
[----:B------:R-:W-:-:S07]  /*edc0*/  IMAD.MOV.U32 R15, RZ, RZ, -0x1 ;  /* 0xffffffffff0f7424 */ /* 0x000fce00078e00ff */
[----:B------:R-:W-:Y:S05]  /*edd0*/  WARPSYNC.COLLECTIVE R15, `(.L_x_303) ;  /* 0x000000000f0c7348 */ /* 0x000fea0003c00000 */
[----:B------:R-:W-:Y:S02]  /*ede0*/  ELECT P6, UR62, PT ;  /* 0x00000000003e782f */ /* 0x000fe400038c0000 */
[----:B------:R-:W-:Y:S01]  /*edf0*/  MOV R14, UR62 ;  /* 0x0000003e000e7c02 */ /* 0x000fe20008000f00 */
[----:B------:R-:W-:Y:S10]  /*ee00*/  ENDCOLLECTIVE ;  /* 0x000000000000791b */ /* 0x000ff40003800000 */
.L_x_303:
[----:B------:R-:W-:Y:S05]  /*ee10*/  BRA `(.L_x_304) ;  /* 0xffffffc800947947 */ /* 0x000fea000383ffff */
.L_x_220:
[----:B------:R-:W-:Y:S01]  /*ee20*/  BSSY B0, `(.L_x_305) ;  /* 0x0000006000007945 */ /* 0x000fe20003800000 */
[----:B------:R-:W-:-:S07]  /*ee30*/  IMAD.MOV.U32 R15, RZ, RZ, -0x1 ;  /* 0xffffffffff0f7424 */ /* 0x000fce00078e00ff */
[----:B-----5:R-:W-:Y:S05]  /*ee40*/  WARPSYNC.COLLECTIVE R15, `(.L_x_306) ;  /* 0x000000000f0c7348 */ /* 0x020fea0003c00000 */
[----:B-----5:R-:W-:Y:S02]  /*ee50*/  ELECT P6, UR62, PT ;  /* 0x00000000003e782f */ /* 0x020fe400038c0000 */
[----:B------:R-:W-:Y:S01]  /*ee60*/  MOV R14, UR62 ;  /* 0x0000003e000e7c02 */ /* 0x000fe20008000f00 */
[----:B------:R-:W-:Y:S10]  /*ee70*/  ENDCOLLECTIVE ;  /* 0x000000000000791b */ /* 0x000ff40003800000 */
.L_x_306:
[----:B------:R-:W-:Y:S05]  /*ee80*/  BSYNC B0 ;  /* 0x0000000000007941 */ /* 0x000fea0003800000 */
.L_x_305:
[----:B------:R-:W-:Y:S05]  /*ee90*/  BRA `(.L_x_307) ;  /* 0xffffffc800e47947 */ /* 0x000fea000383ffff */
.L_x_224:
[----:B-1----:R1:W2:Y:S02]  /*eea0*/  SYNCS.PHASECHK.TRANS64.TRYWAIT P0, [R7+URZ], R2 ;  /* 0x00000002070075a7 */ /* 0x0022a4000800017f */
[----:B--2---:R-:W-:Y:S05]  /*eeb0*/  @!P0 NANOSLEEP.SYNCS 0x989680 ;  /* 0x009896800000895d */ /* 0x004fea0003900000 */
[----:B------:R-:W2:Y:S02]  /*eec0*/  @!P0 SYNCS.PHASECHK.TRANS64 P0, [R7+URZ], R2 ;  /* 0x00000002070085a7 */ /* 0x000ea4000800007f */
[----:B--2---:R-:W-:Y:S05]  /*eed0*/  @!P0 BRA `(.L_x_224) ;  /* 0xfffffffc00f08947 */ /* 0x004fea000383ffff */
[----:B------:R-:W-:Y:S05]  /*eee0*/  BRA `(.L_x_308) ;  /* 0xffffffcc00207947 */ /* 0x000fea000383ffff */
.L_x_225:
[----:B-1----:R1:W2:Y:S02]  /*eef0*/  SYNCS.PHASECHK.TRANS64.TRYWAIT P0, [R9+URZ], R4 ;  /* 0x00000004090075a7 */ /* 0x0022a4000800017f */
[----:B--2---:R-:W-:Y:S05]  /*ef00*/  @!P0 NANOSLEEP.SYNCS 0x989680 ;  /* 0x009896800000895d */ /* 0x004fea0003900000 */
[----:B------:R-:W2:Y:S02]  /*ef10*/  @!P0 SYNCS.PHASECHK.TRANS64 P0, [R9+URZ], R4 ;  /* 0x00000004090085a7 */ /* 0x000ea4000800007f */
[----:B--2---:R-:W-:Y:S05]  /*ef20*/  @!P0 BRA `(.L_x_225) ;  /* 0xfffffffc00f08947 */ /* 0x004fea000383ffff */
[----:B------:R-:W-:Y:S05]  /*ef30*/  BRA `(.L_x_309) ;  /* 0xffffffcc00307947 */ /* 0x000fea000383ffff */
.L_x_226:
[----:B-1----:R1:W2:Y:S02]  /*ef40*/  SYNCS.PHASECHK.TRANS64.TRYWAIT P0, [R6+URZ], R5 ;  /* 0x00000005060075a7 */ /* 0x0022a4000800017f */
[----:B--2---:R-:W-:Y:S05]  /*ef50*/  @!P0 NANOSLEEP.SYNCS 0x989680 ;  /* 0x009896800000895d */ /* 0x004fea0003900000 */
[----:B------:R-:W2:Y:S02]  /*ef60*/  @!P0 SYNCS.PHASECHK.TRANS64 P0, [R6+URZ], R5 ;  /* 0x00000005060085a7 */ /* 0x000ea4000800007f */
[----:B--2---:R-:W-:Y:S05]  /*ef70*/  @!P0 BRA `(.L_x_226) ;  /* 0xfffffffc00f08947 */ /* 0x004fea000383ffff */
[----:B------:R-:W-:Y:S05]  /*ef80*/  BRA `(.L_x_310) ;  /* 0xffffffcc00407947 */ /* 0x000fea000383ffff */
.L_x_227:
[----:B-1----:R1:W2:Y:S02]  /*ef90*/  SYNCS.PHASECHK.TRANS64.TRYWAIT P0, [R9+URZ], R4 ;  /* 0x00000004090075a7 */ /* 0x0022a4000800017f */
[----:B--2---:R-:W-:Y:S05]  /*efa0*/  @!P0 NANOSLEEP.SYNCS 0x989680 ;  /* 0x009896800000895d */ /* 0x004fea0003900000 */
[----:B------:R-:W2:Y:S02]  /*efb0*/  @!P0 SYNCS.PHASECHK.TRANS64 P0, [R9+URZ], R4 ;  /* 0x00000004090085a7 */ /* 0x000ea4000800007f */
[----:B--2---:R-:W-:Y:S05]  /*efc0*/  @!P0 BRA `(.L_x_227) ;  /* 0xfffffffc00f08947 */ /* 0x004fea000383ffff */
[----:B------:R-:W-:Y:S05]  /*efd0*/  BRA `(.L_x_311) ;  /* 0xffffffcc00507947 */ /* 0x000fea000383ffff */
.L_x_228:
[----:B-1----:R1:W2:Y:S02]  /*efe0*/  SYNCS.PHASECHK.TRANS64.TRYWAIT P0, [R6+URZ], R5 ;  /* 0x00000005060075a7 */ /* 0x0022a4000800017f */
[----:B--2---:R-:W-:Y:S05]  /*eff0*/  @!P0 NANOSLEEP.SYNCS 0x989680 ;  /* 0x009896800000895d */ /* 0x004fea0003900000 */
[----:B------:R-:W2:Y:S02]  /*f000*/  @!P0 SYNCS.PHASECHK.TRANS64 P0, [R6+URZ], R5 ;  /* 0x00000005060085a7 */ /* 0x000ea4000800007f */
[----:B--2---:R-:W-:Y:S05]  /*f010*/  @!P0 BRA `(.L_x_228) ;  /* 0xfffffffc00f08947 */ /* 0x004fea000383ffff */
[----:B------:R-:W-:Y:S05]  /*f020*/  BRA `(.L_x_312) ;  /* 0xffffffcc00607947 */ /* 0x000fea000383ffff */
.L_x_229:
[----:B-1----:R1:W2:Y:S02]  /*f030*/  SYNCS.PHASECHK.TRANS64.TRYWAIT P0, [R9+URZ], R4 ;  /* 0x00000004090075a7 */ /* 0x0022a4000800017f */
[----:B--2---:R-:W-:Y:S05]  /*f040*/  @!P0 NANOSLEEP.SYNCS 0x989680 ;  /* 0x009896800000895d */ /* 0x004fea0003900000 */
[----:B------:R-:W2:Y:S02]  /*f050*/  @!P0 SYNCS.PHASECHK.TRANS64 P0, [R9+URZ], R4 ;  /* 0x00000004090085a7 */ /* 0x000ea4000800007f */
[----:B--2---:R-:W-:Y:S05]  /*f060*/  @!P0 BRA `(.L_x_229) ;  /* 0xfffffffc00f08947 */ /* 0x004fea000383ffff */
[----:B------:R-:W-:Y:S05]  /*f070*/  BRA `(.L_x_313) ;  /* 0xffffffcc00707947 */ /* 0x000fea000383ffff */
.L_x_230:
[----:B--2---:R2:W3:Y:S02]  /*f080*/  SYNCS.PHASECHK.TRANS64.TRYWAIT P0, [R6+URZ], R5 ;  /* 0x00000005060075a7 */ /* 0x0044e4000800017f */
[----:B---3--:R-:W-:Y:S05]  /*f090*/  @!P0 NANOSLEEP.SYNCS 0x989680 ;  /* 0x009896800000895d */ /* 0x008fea0003900000 */
[----:B------:R-:W3:Y:S02]  /*f0a0*/  @!P0 SYNCS.PHASECHK.TRANS64 P0, [R6+URZ], R5 ;  /* 0x00000005060085a7 */ /* 0x000ee4000800007f */
[----:B---3--:R-:W-:Y:S05]  /*f0b0*/  @!P0 BRA `(.L_x_230) ;  /* 0xfffffffc00f08947 */ /* 0x008fea000383ffff */
[----:B------:R-:W-:Y:S05]  /*f0c0*/  BRA `(.L_x_314) ;  /* 0xffffffcc00787947 */ /* 0x000fea000383ffff */
.L_x_248:
[----:B-1----:R1:W3:Y:S02]  /*f0d0*/  SYNCS.PHASECHK.TRANS64.TRYWAIT P2, [R17+URZ+0x38440], R2 ;  /* 0x03844002110075a7 */ /* 0x0022e4000804017f */
[----:B---3--:R-:W-:Y:S05]  /*f0e0*/  @!P2 NANOSLEEP.SYNCS 0x989680 ;  /* 0x009896800000a95d */ /* 0x008fea0003900000 */
[----:B------:R-:W3:Y:S02]  /*f0f0*/  @!P2 SYNCS.PHASECHK.TRANS64 P2, [R17+URZ+0x38440], R2 ;  /* 0x038440021100a5a7 */ /* 0x000ee4000804007f */
[----:B---3--:R-:W-:Y:S05]  /*f100*/  @!P2 BRA `(.L_x_248) ;  /* 0xfffffffc00f0a947 */ /* 0x008fea000383ffff */
[----:B------:R-:W-:Y:S05]  /*f110*/  BRA `(.L_x_315) ;  /* 0xffffffe800947947 */ /* 0x000fea000383ffff */
.L_x_254:
[----:B-1----:R1:W2:Y:S02]  /*f120*/  SYNCS.PHASECHK.TRANS64.TRYWAIT P0, [R5+URZ+0x38440], R2 ;  /* 0x03844002050075a7 */ /* 0x0022a4000800017f */
[----:B--2---:R-:W-:Y:S05]  /*f130*/  @!P0 NANOSLEEP.SYNCS 0x989680 ;  /* 0x009896800000895d */ /* 0x004fea0003900000 */
[----:B------:R-:W2:Y:S02]  /*f140*/  @!P0 SYNCS.PHASECHK.TRANS64 P0, [R5+URZ+0x38440], R2 ;  /* 0x03844002050085a7 */ /* 0x000ea4000800007f */
[----:B--2---:R-:W-:Y:S05]  /*f150*/  @!P0 BRA `(.L_x_254) ;  /* 0xfffffffc00f08947 */ /* 0x004fea000383ffff */
[----:B------:R-:W-:Y:S05]  /*f160*/  BRA `(.L_x_316) ;  /* 0xffffffe800fc7947 */ /* 0x000fea000383ffff */
.L_x_256:
[----:B-1----:R1:W2:Y:S02]  /*f170*/  SYNCS.PHASECHK.TRANS64.TRYWAIT P0, [R7+URZ+0x38440], R0 ;  /* 0x03844000070075a7 */ /* 0x0022a4000800017f */
[----:B--2---:R-:W-:Y:S05]  /*f180*/  @!P0 NANOSLEEP.SYNCS 0x989680 ;  /* 0x009896800000895d */ /* 0x004fea0003900000 */
[----:B------:R-:W2:Y:S02]  /*f190*/  @!P0 SYNCS.PHASECHK.TRANS64 P0, [R7+URZ+0x38440], R0 ;  /* 0x03844000070085a7 */ /* 0x000ea4000800007f */
[----:B--2---:R-:W-:Y:S05]  /*f1a0*/  @!P0 BRA `(.L_x_256) ;  /* 0xfffffffc00f08947 */ /* 0x004fea000383ffff */
[----:B------:R-:W-:Y:S05]  /*f1b0*/  BRA `(.L_x_317) ;  /* 0xffffffec00147947 */ /* 0x000fea000383ffff */
.L_x_258:
[----:B-1----:R1:W2:Y:S02]  /*f1c0*/  SYNCS.PHASECHK.TRANS64.TRYWAIT P0, [R7+URZ+0x38440], R0 ;  /* 0x03844000070075a7 */ /* 0x0022a4000800017f */
[----:B--2---:R-:W-:Y:S05]  /*f1d0*/  @!P0 NANOSLEEP.SYNCS 0x989680 ;  /* 0x009896800000895d */ /* 0x004fea0003900000 */
[----:B------:R-:W2:Y:S02]  /*f1e0*/  @!P0 SYNCS.PHASECHK.TRANS64 P0, [R7+URZ+0x38440], R0 ;  /* 0x03844000070085a7 */ /* 0x000ea4000800007f */
[----:B--2---:R-:W-:Y:S05]  /*f1f0*/  @!P0 BRA `(.L_x_258) ;  /* 0xfffffffc00f08947 */ /* 0x004fea000383ffff */
[----:B------:R-:W-:Y:S05]  /*f200*/  BRA `(.L_x_318) ;  /* 0xffffffec002c7947 */ /* 0x000fea000383ffff */
.L_x_260:
[----:B-1----:R1:W2:Y:S02]  /*f210*/  SYNCS.PHASECHK.TRANS64.TRYWAIT P0, [R7+URZ+0x38440], R0 ;  /* 0x03844000070075a7 */ /* 0x0022a4000800017f */
[----:B--2---:R-:W-:Y:S05]  /*f220*/  @!P0 NANOSLEEP.SYNCS 0x989680 ;  /* 0x009896800000895d */ /* 0x004fea0003900000 */
[----:B------:R-:W2:Y:S02]  /*f230*/  @!P0 SYNCS.PHASECHK.TRANS64 P0, [R7+URZ+0x38440], R0 ;  /* 0x03844000070085a7 */ /* 0x000ea4000800007f */
[----:B--2---:R-:W-:Y:S05]  /*f240*/  @!P0 BRA `(.L_x_260) ;  /* 0xfffffffc00f08947 */ /* 0x004fea000383ffff */
[----:B------:R-:W-:Y:S05]  /*f250*/  BRA `(.L_x_319) ;  /* 0xffffffec00447947 */ /* 0x000fea000383ffff */
.L_x_262:
[----:B-1----:R1:W2:Y:S02]  /*f260*/  SYNCS.PHASECHK.TRANS64.TRYWAIT P0, [R7+URZ+0x38440], R0 ;  /* 0x03844000070075a7 */ /* 0x0022a4000800017f */
[----:B--2---:R-:W-:Y:S05]  /*f270*/  @!P0 NANOSLEEP.SYNCS 0x989680 ;  /* 0x009896800000895d */ /* 0x004fea0003900000 */
[----:B------:R-:W2:Y:S02]  /*f280*/  @!P0 SYNCS.PHASECHK.TRANS64 P0, [R7+URZ+0x38440], R0 ;  /* 0x03844000070085a7 */ /* 0x000ea4000800007f */
[----:B--2---:R-:W-:Y:S05]  /*f290*/  @!P0 BRA `(.L_x_262) ;  /* 0xfffffffc00f08947 */ /* 0x004fea000383ffff */
[----:B------:R-:W-:Y:S05]  /*f2a0*/  BRA `(.L_x_320) ;  /* 0xffffffec005c7947 */ /* 0x000fea000383ffff */
.L_x_264:
[----:B-1----:R1:W2:Y:S02]  /*f2b0*/  SYNCS.PHASECHK.TRANS64.TRYWAIT P0, [R7+URZ+0x38440], R0 ;  /* 0x03844000070075a7 */ /* 0x0022a4000800017f */
[----:B--2---:R-:W-:Y:S05]  /*f2c0*/  @!P0 NANOSLEEP.SYNCS 0x989680 ;  /* 0x009896800000895d */ /* 0x004fea0003900000 */
[----:B------:R-:W2:Y:S02]  /*f2d0*/  @!P0 SYNCS.PHASECHK.TRANS64 P0, [R7+URZ+0x38440], R0 ;  /* 0x03844000070085a7 */ /* 0x000ea4000800007f */
[----:B--2---:R-:W-:Y:S05]  /*f2e0*/  @!P0 BRA `(.L_x_264) ;  /* 0xfffffffc00f08947 */ /* 0x004fea000383ffff */
[----:B------:R-:W-:Y:S05]  /*f2f0*/  BRA `(.L_x_321) ;  /* 0xffffffec00747947 */ /* 0x000fea000383ffff */
.L_x_266:
[----:B-1----:R1:W2:Y:S02]  /*f300*/  SYNCS.PHASECHK.TRANS64.TRYWAIT P0, [R7+URZ+0x38440], R0 ;  /* 0x03844000070075a7 */ /* 0x0022a4000800017f */
[----:B--2---:R-:W-:Y:S05]  /*f310*/  @!P0 NANOSLEEP.SYNCS 0x989680 ;  /* 0x009896800000895d */ /* 0x004fea0003900000 */
[----:B------:R-:W2:Y:S02]  /*f320*/  @!P0 SYNCS.PHASECHK.TRANS64 P0, [R7+URZ+0x38440], R0 ;  /* 0x03844000070085a7 */ /* 0x000ea4000800007f */
[----:B--2---:R-:W-:Y:S05]  /*f330*/  @!P0 BRA `(.L_x_266) ;  /* 0xfffffffc00f08947 */ /* 0x004fea000383ffff */
[----:B------:R-:W-:Y:S05]  /*f340*/  BRA `(.L_x_322) ;  /* 0xffffffec008c7947 */ /* 0x000fea000383ffff */
        .weak           $__internal_0_$__cuda_sm20_div_u64
        .type           $__internal_0_$__cuda_sm20_div_u64,@function
        .size           $__internal_0_$__cuda_sm20_div_u64,(.L_x_245 - $__internal_0_$__cuda_sm20_div_u64)
$__internal_0_$__cuda_sm20_div_u64:
[----:B------:R-:W-:-:S04]  /*f350*/  IMAD.MOV.U32 R17, RZ, RZ, R23 ;  /* 0x000000ffff117224 */ /* 0x000fc800078e0017 */
[----:B------:R-:W1:Y:S08]  /*f360*/  I2F.U64.RP R0, R16 ;  /* 0x0000001000007312 */ /* 0x000e700000309000 */
[----:B-1----:R-:W1:Y:S02]  /*f370*/  MUFU.RCP R0, R0 ;  /* 0x0000000000007308 */ /* 0x002e640000001000 */
[----:B-1----:R-:W-:-:S06]  /*f380*/  VIADD R2, R0, 0x1ffffffe ;  /* 0x1ffffffe00027836 */ /* 0x002fcc0000000000 */
[----:B------:R-:W1:Y:S02]  /*f390*/  F2I.U64.TRUNC R2, R2 ;  /* 0x0000000200027311 */ /* 0x000e64000020d800 */
[----:B-1----:R-:W-:-:S04]  /*f3a0*/  IMAD.WIDE.U32 R14, R2, R16, RZ ;  /* 0x00000010020e7225 */ /* 0x002fc800078e00ff */
[----:B------:R-:W-:Y:S01]  /*f3b0*/  IMAD R15, R2, R23, R15 ;  /* 0x00000017020f7224 */ /* 0x000fe200078e020f */
[----:B------:R-:W-:-:S03]  /*f3c0*/  IADD3 R19, P1, RZ, -R14, RZ ;  /* 0x8000000eff137210 */ /* 0x000fc60007f3e0ff */
[----:B------:R-:W-:Y:S02]  /*f3d0*/  IMAD R15, R3, R16, R15 ;  /* 0x00000010030f7224 */ /* 0x000fe400078e020f */
[----:B------:R-:W-:-:S04]  /*f3e0*/  IMAD.HI.U32 R14, R2, R19, RZ ;  /* 0x00000013020e7227 */ /* 0x000fc800078e00ff */
[----:B------:R-:W-:Y:S02]  /*f3f0*/  IMAD.X R21, RZ, RZ, ~R15, P1 ;  /* 0x000000ffff157224 */ /* 0x000fe400008e0e0f */
[----:B------:R-:W-:Y:S02]  /*f400*/  IMAD.MOV.U32 R15, RZ, RZ, R2 ;  /* 0x000000ffff0f7224 */ /* 0x000fe400078e0002 */
[-C--:B------:R-:W-:Y:S02]  /*f410*/  IMAD R17, R3, R21.reuse, RZ ;  /* 0x0000001503117224 */ /* 0x080fe400078e02ff */
[----:B------:R-:W-:-:S04]  /*f420*/  IMAD.WIDE.U32 R14, P1, R2, R21, R14 ;  /* 0x00000015020e7225 */ /* 0x000fc8000782000e */
[----:B------:R-:W-:-:S04]  /*f430*/  IMAD.HI.U32 R21, R3, R21, RZ ;  /* 0x0000001503157227 */ /* 0x000fc800078e00ff */
[----:B------:R-:W-:-:S04]  /*f440*/  IMAD.HI.U32 R14, P2, R3, R19, R14 ;  /* 0x00000013030e7227 */ /* 0x000fc8000784000e */
[----:B------:R-:W-:Y:S01]  /*f450*/  IMAD.X R0, R21, 0x1, R3, P1 ;  /* 0x0000000115007824 */ /* 0x000fe200008e0603 */
[----:B------:R-:W-:-:S04]  /*f460*/  IADD3 R15, P3, R17, R14, RZ ;  /* 0x0000000e110f7210 */ /* 0x000fc80007f7e0ff */
[----:B------:R-:W-:Y:S01]  /*f470*/  IADD3.X R17, RZ, RZ, R0, P3, P2 ;  /* 0x000000ffff117210 */ /* 0x000fe20001fe4400 */
[----:B------:R-:W-:-:S04]  /*f480*/  IMAD.WIDE.U32 R2, R15, R16, RZ ;  /* 0x000000100f027225 */ /* 0x000fc800078e00ff */
[----:B------:R-:W-:Y:S01]  /*f490*/  IMAD R0, R15, R23, R3 ;  /* 0x000000170f007224 */ /* 0x000fe200078e0203 */
[----:B------:R-:W-:-:S03]  /*f4a0*/  IADD3 R3, P1, RZ, -R2, RZ ;  /* 0x80000002ff037210 */ /* 0x000fc60007f3e0ff */
[----:B------:R-:W-:Y:S02]  /*f4b0*/  IMAD R0, R17, R16, R0 ;  /* 0x0000001011007224 */ /* 0x000fe400078e0200 */
[----:B------:R-:W-:-:S04]  /*f4c0*/  IMAD.HI.U32 R14, R15, R3, RZ ;  /* 0x000000030f0e7227 */ /* 0x000fc800078e00ff */
[----:B------:R-:W-:-:S04]  /*f4d0*/  IMAD.X R0, RZ, RZ, ~R0, P1 ;  /* 0x000000ffff007224 */ /* 0x000fc800008e0e00 */
[----:B------:R-:W-:-:S04]  /*f4e0*/  IMAD.WIDE.U32 R14, P1, R15, R0, R14 ;  /* 0x000000000f0e7225 */ /* 0x000fc8000782000e */
[C---:B------:R-:W-:Y:S02]  /*f4f0*/  IMAD R2, R17.reuse, R0, RZ ;  /* 0x0000000011027224 */ /* 0x040fe400078e02ff */
[----:B------:R-:W-:Y:S01]  /*f500*/  IMAD.HI.U32 R15, P2, R17, R3, R14 ;  /* 0x00000003110f7227 */ /* 0x000fe2000784000e */
[----:B------:R-:W-:-:S03]  /*f510*/  MOV R3, RZ ;  /* 0x000000ff00037202 */ /* 0x000fc60000000f00 */
[----:B------:R-:W-:Y:S01]  /*f520*/  IMAD.HI.U32 R0, R17, R0, RZ ;  /* 0x0000000011007227 */ /* 0x000fe200078e00ff */
[----:B------:R-:W-:-:S03]  /*f530*/  IADD3 R15, P3, R2, R15, RZ ;  /* 0x0000000f020f7210 */ /* 0x000fc60007f7e0ff */
[----:B------:R-:W-:Y:S02]  /*f540*/  IMAD.X R17, R0, 0x1, R17, P1 ;  /* 0x0000000100117824 */ /* 0x000fe400008e0611 */
[----:B------:R-:W-:-:S03]  /*f550*/  IMAD.HI.U32 R2, R15, UR14, RZ ;  /* 0x0000000e0f027c27 */ /* 0x000fc6000f8e00ff */
[----:B------:R-:W-:Y:S01]  /*f560*/  IADD3.X R17, RZ, RZ, R17, P3, P2 ;  /* 0x000000ffff117210 */ /* 0x000fe20001fe4411 */
[----:B------:R-:W-:-:S04]  /*f570*/  IMAD.WIDE.U32 R2, R15, UR21, R2 ;  /* 0x000000150f027c25 */ /* 0x000fc8000f8e0002 */
[C---:B------:R-:W-:Y:S02]  /*f580*/  IMAD R15, R17.reuse, UR21, RZ ;  /* 0x00000015110f7c24 */ /* 0x040fe4000f8e02ff */
[----:B------:R-:W-:-:S04]  /*f590*/  IMAD.HI.U32 R2, P1, R17, UR14, R2 ;  /* 0x0000000e11027c27 */ /* 0x000fc8000f820002 */
[----:B------:R-:W-:Y:S01]  /*f5a0*/  IMAD.HI.U32 R0, R17, UR21, RZ ;  /* 0x0000001511007c27 */ /* 0x000fe2000f8e00ff */
[----:B------:R-:W-:-:S03]  /*f5b0*/  IADD3 R15, P2, R15, R2, RZ ;  /* 0x000000020f0f7210 */ /* 0x000fc60007f5e0ff */
[----:B------:R-:W-:Y:S02]  /*f5c0*/  IMAD.X R0, RZ, RZ, R0, P1 ;  /* 0x000000ffff007224 */ /* 0x000fe400008e0600 */
[----:B------:R-:W-:-:S04]  /*f5d0*/  IMAD.WIDE.U32 R2, R15, R16, RZ ;  /* 0x000000100f027225 */ /* 0x000fc800078e00ff */
[----:B------:R-:W-:Y:S01]  /*f5e0*/  IMAD.X R0, RZ, RZ, R0, P2 ;  /* 0x000000ffff007224 */ /* 0x000fe200010e0600 */
[----:B------:R-:W-:Y:S01]  /*f5f0*/  IADD3 R17, P2, -R2, UR14, RZ ;  /* 0x0000000e02117c10 */ /* 0x000fe2000ff5e1ff */
[----:B------:R-:W-:-:S03]  /*f600*/  IMAD R3, R15, R23, R3 ;  /* 0x000000170f037224 */ /* 0x000fc600078e0203 */
[-C--:B------:R-:W-:Y:S01]  /*f610*/  ISETP.GE.U32.AND P1, PT, R17, R16.reuse, PT ;  /* 0x000000101100720c */ /* 0x080fe20003f26070 */
[----:B------:R-:W-:-:S05]  /*f620*/  IMAD R0, R0, R16, R3 ;  /* 0x0000001000007224 */ /* 0x000fca00078e0203 */
[----:B------:R-:W-:Y:S01]  /*f630*/  IADD3.X R14, ~R0, UR21, RZ, P2, !PT ;  /* 0x00000015000e7c10 */ /* 0x000fe200097fe5ff */
[----:B------:R-:W-:Y:S01]  /*f640*/  VIADD R0, R15, 0x1 ;  /* 0x000000010f007836 */ /* 0x000fe20000000000 */
[----:B------:R-:W-:Y:S02]  /*f650*/  IADD3 R2, P2, -R16, R17, RZ ;  /* 0x0000001110027210 */ /* 0x000fe40007f5e1ff */
[----:B------:R-:W-:-:S03]  /*f660*/  ISETP.GE.U32.AND.EX P1, PT, R14, R23, PT, P1 ;  /* 0x000000170e00720c */ /* 0x000fc60003f26110 */
[----:B------:R-:W-:Y:S01]  /*f670*/  IMAD.X R3, R14, 0x1, ~R23, P2 ;  /* 0x000000010e037824 */ /* 0x000fe200010e0e17 */
[----:B------:R-:W-:Y:S02]  /*f680*/  SEL R2, R2, R17, P1 ;  /* 0x0000001102027207 */ /* 0x000fe40000800000 */
[----:B------:R-:W-:Y:S02]  /*f690*/  SEL R15, R0, R15, P1 ;  /* 0x0000000f000f7207 */ /* 0x000fe40000800000 */
[----:B------:R-:W-:Y:S02]  /*f6a0*/  SEL R3, R3, R14, P1 ;  /* 0x0000000e03037207 */ /* 0x000fe40000800000 */
[----:B------:R-:W-:Y:S01]  /*f6b0*/  ISETP.GE.U32.AND P1, PT, R2, R16, PT ;  /* 0x000000100200720c */ /* 0x000fe20003f26070 */
[----:B------:R-:W-:Y:S01]  /*f6c0*/  VIADD R0, R15, 0x1 ;  /* 0x000000010f007836 */ /* 0x000fe20000000000 */
[----:B------:R-:W-:Y:S01]  /*f6d0*/  ISETP.NE.U32.AND P2, PT, R16, RZ, PT ;  /* 0x000000ff1000720c */ /* 0x000fe20003f45070 */
[----:B------:R-:W-:Y:S01]  /*f6e0*/  IMAD.MOV.U32 R2, RZ, RZ, R12 ;  /* 0x000000ffff027224 */ /* 0x000fe200078e000c */
[----:B------:R-:W-:Y:S01]  /*f6f0*/  ISETP.GE.U32.AND.EX P1, PT, R3, R23, PT, P1 ;  /* 0x000000170300720c */ /* 0x000fe20003f26110 */
[----:B------:R-:W-:Y:S01]  /*f700*/  IMAD.MOV.U32 R3, RZ, RZ, 0x0 ;  /* 0x00000000ff037424 */ /* 0x000fe200078e00ff */
[----:B------:R-:W-:-:S02]  /*f710*/  ISETP.NE.AND.EX P2, PT, R23, RZ, PT, P2 ;  /* 0x000000ff1700720c */ /* 0x000fc40003f45320 */
[----:B------:R-:W-:-:S04]  /*f720*/  SEL R0, R0, R15, P1 ;  /* 0x0000000f00007207 */ /* 0x000fc80000800000 */
[----:B------:R-:W-:Y:S01]  /*f730*/  SEL R0, R0, 0xffffffff, P2 ;  /* 0xffffffff00007807 */ /* 0x000fe20001000000 */
[----:B------:R-:W-:Y:S06]  /*f740*/  RET.REL.NODEC R2 `(_ZN7cutlass13device_kernelINS_4gemm6kernel13GemmUniversalINS1_17GroupProblemShapeIN4cute5tupleIJiiiEEEEENS1_10collective13CollectiveMmaINS1_39MainloopSm90ArrayTmaGmmaWarpSpecializedILi8ENS6_IJNS5_1CILi1EEESD_SD_EEENS1_55KernelPtrArrayTmaWarpSpecializedCooperativeFP8FastAccumEEENS6_IJNSC_ILi128EEENSC_ILi256EEENSC_ILi64EEEEEENS_12float_e4m3_tEPNS6_IJlSD_NSC_ILi0EEEEEESL_SO_NS5_8TiledMMAINS5_8MMA_AtomIJNS5_4SM904GMMA31MMA_64x256x32_F32E4M3E4M3_SS_TNILNSS_7ScaleInE1ELSU_1EEEEEENS5_6LayoutINS6_IJNSC_ILi2EEESD_SD_EEENS6_IJSD_SM_SM_EEEEENS6_IJNS5_10UnderscoreES12_S12_EEEEENS5_13SM90_TMA_LOADENS5_14ComposedLayoutINS5_7SwizzleILi2ELi4ELi3EEENS5_18smem_ptr_flag_bitsILi8EEENSX_INS6_IJNSC_ILi8EEESJ_EEENS6_IJSJ_SD_EEEEEEEvNS5_8identityES15_S1F_vS1G_EENS_8epilogue10collective18CollectiveEpilogueINS1I_30Sm90PtrArrayTmaWarpSpecializedILi4ELi2ELi16ELb1ELb0ELi2EEEJSK_NS6_IJSH_NSC_ILi32EEEEEENS_6half_tEPNS6_IJSD_lSM_EEES1P_S1R_NS1I_6fusion15FusionCallbacksIS1M_NS1S_17LinearCombinationIS1P_fS1P_fLNS_15FloatRoundStyleE2EEESK_S1O_JEEES15_NS16_INS17_ILi3ELi4ELi3EEENS19_ILi16EEENSX_INS6_IJSJ_S1B_EEENS6_IJSD_SJ_EEEEEEENS5_17SM75_U16x8_LDSM_TENS5_14SM90_TMA_STOREES23_NS5_17SM90_U16x8_STSM_TENS5_9Copy_AtomIJNS5_17SM90_U32x4_STSM_NES1P_EEEvEEEvvEEEEvNT_6ParamsE) ;  /* 0xffffff08022c7950 */ /* 0x000fec0003c3ffff */
.L_x_245:
[----:B------:R-:W-:Y:S01]  /*f750*/  UMOV UR24, UR32 ;  /* 0x0000002000187c82 */ /* 0x000fe20008000000 */
[----:B------:R-:W-:Y:S02]  /*f760*/  UMOV UR25, UR35 ;  /* 0x0000002300197c82 */ /* 0x000fe40008000000 */
[----:B------:R-:W1:Y:S08]  /*f770*/  I2F.U64.RP R13, UR24 ;  /* 0x00000018000d7d12 */ /* 0x000e700008309000 */
[----:B-1----:R-:W1:Y:S02]  /*f780*/  MUFU.RCP R13, R13 ;  /* 0x0000000d000d7308 */ /* 0x002e640000001000 */
[----:B-1----:R-:W-:-:S06]  /*f790*/  VIADD R2, R13, 0x1ffffffe ;  /* 0x1ffffffe0d027836 */ /* 0x002fcc0000000000 */
[----:B------:R-:W1:Y:S02]  /*f7a0*/  F2I.U64.TRUNC R2, R2 ;  /* 0x0000000200027311 */ /* 0x000e64000020d800 */
[----:B-1----:R-:W-:Y:S01]  /*f7b0*/  R2UR UR24, R2 ;  /* 0x00000000021872ca */ /* 0x002fe200000e0000 */
[----:B------:R-:W-:Y:S01]  /*f7c0*/  IMAD.MOV.U32 R2, RZ, RZ, R12 ;  /* 0x000000ffff027224 */ /* 0x000fe200078e000c */
[----:B------:R-:W-:Y:S01]  /*f7d0*/  R2UR UR25, R3 ;  /* 0x00000000031972ca */ /* 0x000fe200000e0000 */
[----:B------:R-:W-:-:S10]  /*f7e0*/  IMAD.MOV.U32 R3, RZ, RZ, 0x0 ;  /* 0x00000000ff037424 */ /* 0x000fd400078e00ff */
[----:B------:R-:W-:-:S04]  /*f7f0*/  UIMAD.WIDE.U32 UR26, UR24, UR32, URZ ;  /* 0x00000020181a72a5 */ /* 0x000fc8000f8e003f */
[----:B------:R-:W-:Y:S02]  /*f800*/  UIMAD UR27, UR24, UR35, UR27 ;  /* 0x00000023181b72a4 */ /* 0x000fe4000f8e021b */
[----:B------:R-:W-:Y:S02]  /*f810*/  UIADD3 UR36, UP1, URZ, -UR26, URZ ;  /* 0x8000001a3f247290 */ /* 0x000fe4000ff3e03f */
[----:B------:R-:W-:Y:S02]  /*f820*/  UIMAD UR28, UR25, UR32, UR27 ;  /* 0x00000020191c72a4 */ /* 0x000fe4000f8e021b */
[----:B------:R-:W-:Y:S02]  /*f830*/  UIMAD.WIDE.U32 UR26, UR24, UR36, URZ ;  /* 0x00000024181a72a5 */ /* 0x000fe4000f8e003f */
[----:B------:R-:W-:-:S05]  /*f840*/  UIADD3.X UR37, URZ, ~UR28, URZ, UP1, !UPT ;  /* 0x8000001c3f257290 */ /* 0x000fca0008ffe43f */
[----:B------:R-:W-:Y:S01]  /*f850*/  UMOV UR26, UR27 ;  /* 0x0000001b001a7c82 */ /* 0x000fe20008000000 */
[----:B------:R-:W-:Y:S02]  /*f860*/  UMOV UR27, UR24 ;  /* 0x00000018001b7c82 */ /* 0x000fe40008000000 */
[----:B------:R-:W-:Y:S02]  /*f870*/  UIMAD.WIDE.U32 UR28, UP1, UR24, UR37, UR26 ;  /* 0x00000025181c72a5 */ /* 0x000fe4000f82001a */
[----:B------:R-:W-:Y:S02]  /*f880*/  UIMAD.WIDE.U32 UR26, UR25, UR37, URZ ;  /* 0x00000025191a72a5 */ /* 0x000fe4000f8e003f */
[----:B------:R-:W-:Y:S02]  /*f890*/  UIMAD.WIDE.U32 UR28, UP2, UR25, UR36, UR28 ;  /* 0x00000024191c72a5 */ /* 0x000fe4000f84001c */
[----:B------:R-:W-:Y:S02]  /*f8a0*/  UIMAD UR37, UR25, UR37, URZ ;  /* 0x00000025192572a4 */ /* 0x000fe4000f8e023f */
[----:B------:R-:W-:-:S02]  /*f8b0*/  UIADD3.X UR26, UR27, UR25, URZ, UP1, !UPT ;  /* 0x000000191b1a7290 */ /* 0x000fc40008ffe43f */
[----:B------:R-:W-:-:S04]  /*f8c0*/  UIADD3 UR29, UP4, UR37, UR29, URZ ;  /* 0x0000001d251d7290 */ /* 0x000fc8000ff9e03f */
[----:B------:R-:W-:Y:S02]  /*f8d0*/  UIMAD.WIDE.U32 UR24, UR29, UR32, URZ ;  /* 0x000000201d1872a5 */ /* 0x000fe4000f8e003f */
[----:B------:R-:W-:Y:S02]  /*f8e0*/  UIADD3.X UR36, URZ, URZ, UR26, UP4, UP2 ;  /* 0x0000003f3f247290 */ /* 0x000fe4000a7e441a */
[----:B------:R-:W-:Y:S02]  /*f8f0*/  UIMAD UR25, UR29, UR35, UR25 ;  /* 0x000000231d1972a4 */ /* 0x000fe4000f8e0219 */
[----:B------:R-:W-:Y:S02]  /*f900*/  UIADD3 UR37, UP1, URZ, -UR24, URZ ;  /* 0x800000183f257290 */ /* 0x000fe4000ff3e03f */
[----:B------:R-:W-:Y:S02]  /*f910*/  UIMAD UR26, UR36, UR32, UR25 ;  /* 0x00000020241a72a4 */ /* 0x000fe4000f8e0219 */
[----:B------:R-:W-:-:S02]  /*f920*/  UIMAD.WIDE.U32 UR24, UR29, UR37, URZ ;  /* 0x000000251d1872a5 */ /* 0x000fc4000f8e003f */
[----:B------:R-:W-:-:S05]  /*f930*/  UIADD3.X UR38, URZ, ~UR26, URZ, UP1, !UPT ;  /* 0x8000001a3f267290 */ /* 0x000fca0008ffe43f */
[----:B------:R-:W-:Y:S01]  /*f940*/  UMOV UR28, UR25 ;  /* 0x00000019001c7c82 */ /* 0x000fe20008000000 */
[----:B------:R-:W-:Y:S02]  /*f950*/  UIMAD.WIDE.U32 UR24, UR36, UR38, URZ ;  /* 0x00000026241872a5 */ /* 0x000fe4000f8e003f */
[----:B------:R-:W-:Y:S02]  /*f960*/  UIMAD.WIDE.U32 UR26, UP1, UR29, UR38, UR28 ;  /* 0x000000261d1a72a5 */ /* 0x000fe4000f82001c */
[----:B------:R-:W-:Y:S02]  /*f970*/  UIMAD UR28, UR36, UR38, URZ ;  /* 0x00000026241c72a4 */ /* 0x000fe4000f8e023f */
[----:B------:R-:W-:Y:S02]  /*f980*/  UIMAD.WIDE.U32 UR26, UP2, UR36, UR37, UR26 ;  /* 0x00000025241a72a5 */ /* 0x000fe4000f84001a */
[----:B------:R-:W-:Y:S02]  /*f990*/  UIADD3.X UR36, UR25, UR36, URZ, UP1, !UPT ;  /* 0x0000002419247290 */ /* 0x000fe40008ffe43f */
[----:B------:R-:W-:Y:S01]  /*f9a0*/  UIADD3 UR28, UP4, UR28, UR27, URZ ;  /* 0x0000001b1c1c7290 */ /* 0x000fe2000ff9e03f */
[----:B------:R-:W-:-:S03]  /*f9b0*/  UMOV UR25, URZ ;  /* 0x0000003f00197c82 */ /* 0x000fc60008000000 */
[----:B------:R-:W-:Y:S02]  /*f9c0*/  UIMAD.WIDE.U32 UR26, UR28, UR33, URZ ;  /* 0x000000211c1a72a5 */ /* 0x000fe4000f8e003f */
[----:B------:R-:W-:-:S05]  /*f9d0*/  UIADD3.X UR36, URZ, URZ, UR36, UP4, UP2 ;  /* 0x0000003f3f247290 */ /* 0x000fca000a7e4424 */
[----:B------:R-:W-:Y:S01]  /*f9e0*/  UMOV UR24, UR27 ;  /* 0x0000001b00187c82 */ /* 0x000fe20008000000 */
[----:B------:R-:W-:Y:S02]  /*f9f0*/  UIMAD.WIDE.U32 UR26, UR36, UR34, URZ ;  /* 0x00000022241a72a5 */ /* 0x000fe4000f8e003f */
[----:B------:R-:W-:Y:S02]  /*fa00*/  UIMAD.WIDE.U32 UR24, UR28, UR34, UR24 ;  /* 0x000000221c1872a5 */ /* 0x000fe4000f8e0018 */
[----:B------:R-:W-:Y:S02]  /*fa10*/  UIMAD UR28, UR36, UR34, URZ ;  /* 0x00000022241c72a4 */ /* 0x000fe4000f8e023f */
[----:B------:R-:W-:-:S04]  /*fa20*/  UIMAD.WIDE.U32 UR24, UP1, UR36, UR33, UR24 ;  /* 0x00000021241872a5 */ /* 0x000fc8000f820018 */
[----:B------:R-:W-:Y:S02]  /*fa30*/  UIADD3 UR28, UP2, UR28, UR25, URZ ;  /* 0x000000191c1c7290 */ /* 0x000fe4000ff5e03f */
[----:B------:R-:W-:Y:S02]  /*fa40*/  UIADD3.X UR26, UR27, URZ, URZ, UP1, !UPT ;  /* 0x0000003f1b1a7290 */ /* 0x000fe40008ffe43f */
[----:B------:R-:W-:Y:S02]  /*fa50*/  UIMAD.WIDE.U32 UR24, UR28, UR32, URZ ;  /* 0x000000201c1872a5 */ /* 0x000fe4000f8e003f */
[----:B------:R-:W-:Y:S02]  /*fa60*/  UIADD3.X UR26, URZ, UR26, URZ, UP2, !UPT ;  /* 0x0000001a3f1a7290 */ /* 0x000fe400097fe43f */
[----:B------:R-:W-:Y:S02]  /*fa70*/  UIMAD UR25, UR28, UR35, UR25 ;  /* 0x000000231c1972a4 */ /* 0x000fe4000f8e0219 */
[----:B------:R-:W-:-:S02]  /*fa80*/  UIADD3 UR27, UP2, -UR24, UR33, URZ ;  /* 0x00000021181b7290 */ /* 0x000fc4000ff5e13f */
[----:B------:R-:W-:Y:S02]  /*fa90*/  UIMAD UR25, UR26, UR32, UR25 ;  /* 0x000000201a1972a4 */ /* 0x000fe4000f8e0219 */
[----:B------:R-:W-:Y:S02]  /*faa0*/  UISETP.GE.U32.AND UP1, UPT, UR27, UR32, UPT ;  /* 0x000000201b00728c */ /* 0x000fe4000bf26070 */
[----:B------:R-:W-:Y:S02]  /*fab0*/  UIADD3.X UR34, ~UR25, UR34, URZ, UP2, !UPT ;  /* 0x0000002219227290 */ /* 0x000fe400097fe53f */
[----:B------:R-:W-:Y:S02]  /*fac0*/  UIADD3 UR25, UP2, -UR32, UR27, URZ ;  /* 0x0000001b20197290 */ /* 0x000fe4000ff5e13f */
[----:B------:R-:W-:Y:S02]  /*fad0*/  UISETP.GE.U32.AND.EX UP1, UPT, UR34, UR35, UPT, UP1 ;  /* 0x000000232200728c */ /* 0x000fe4000bf26110 */
[----:B------:R-:W-:-:S02]  /*fae0*/  UIADD3 UR24, UR28, 0x1, URZ ;  /* 0x000000011c187890 */ /* 0x000fc4000fffe03f */
[----:B------:R-:W-:Y:S02]  /*faf0*/  UIADD3.X UR26, ~UR35, UR34, URZ, UP2, !UPT ;  /* 0x00000022231a7290 */ /* 0x000fe400097fe53f */
[----:B------:R-:W-:Y:S02]  /*fb00*/  USEL UR25, UR25, UR27, UP1 ;  /* 0x0000001b19197287 */ /* 0x000fe40008800000 */
[----:B------:R-:W-:Y:S02]  /*fb10*/  USEL UR26, UR26, UR34, UP1 ;  /* 0x000000221a1a7287 */ /* 0x000fe40008800000 */
[----:B------:R-:W-:Y:S02]  /*fb20*/  USEL UR28, UR24, UR28, UP1 ;  /* 0x0000001c181c7287 */ /* 0x000fe40008800000 */
[----:B------:R-:W-:Y:S02]  /*fb30*/  UISETP.GE.U32.AND UP1, UPT, UR25, UR32, UPT ;  /* 0x000000201900728c */ /* 0x000fe4000bf26070 */
[----:B------:R-:W-:-:S02]  /*fb40*/  UISETP.NE.U32.AND UP2, UPT, UR32, URZ, UPT ;  /* 0x0000003f2000728c */ /* 0x000fc4000bf45070 */
[----:B------:R-:W-:Y:S02]  /*fb50*/  UIADD3 UR24, UR28, 0x1, URZ ;  /* 0x000000011c187890 */ /* 0x000fe4000fffe03f */
[----:B------:R-:W-:Y:S02]  /*fb60*/  UISETP.GE.U32.AND.EX UP1, UPT, UR26, UR35, UPT, UP1 ;  /* 0x000000231a00728c */ /* 0x000fe4000bf26110 */
[----:B------:R-:W-:Y:S02]  /*fb70*/  UISETP.NE.AND.EX UP2, UPT, UR35, URZ, UPT, UP2 ;  /* 0x0000003f2300728c */ /* 0x000fe4000bf45320 */
[----:B------:R-:W-:-:S04]  /*fb80*/  USEL UR24, UR24, UR28, UP1 ;  /* 0x0000001c18187287 */ /* 0x000fc80008800000 */
[----:B------:R-:W-:Y:S01]  /*fb90*/  USEL UR25, UR24, 0xffffffff, UP2 ;  /* 0xffffffff18197887 */ /* 0x000fe20009000000 */
[----:B------:R-:W-:Y:S11]  /*fba0*/  RET.REL.NODEC R2 `(_ZN7cutlass13device_kernelINS_4gemm6kernel13GemmUniversalINS1_17GroupProblemShapeIN4cute5tupleIJiiiEEEEENS1_10collective13CollectiveMmaINS1_39MainloopSm90ArrayTmaGmmaWarpSpecializedILi8ENS6_IJNS5_1CILi1EEESD_SD_EEENS1_55KernelPtrArrayTmaWarpSpecializedCooperativeFP8FastAccumEEENS6_IJNSC_ILi128EEENSC_ILi256EEENSC_ILi64EEEEEENS_12float_e4m3_tEPNS6_IJlSD_NSC_ILi0EEEEEESL_SO_NS5_8TiledMMAINS5_8MMA_AtomIJNS5_4SM904GMMA31MMA_64x256x32_F32E4M3E4M3_SS_TNILNSS_7ScaleInE1ELSU_1EEEEEENS5_6LayoutINS6_IJNSC_ILi2EEESD_SD_EEENS6_IJSD_SM_SM_EEEEENS6_IJNS5_10UnderscoreES12_S12_EEEEENS5_13SM90_TMA_LOADENS5_14ComposedLayoutINS5_7SwizzleILi2ELi4ELi3EEENS5_18smem_ptr_flag_bitsILi8EEENSX_INS6_IJNSC_ILi8EEESJ_EEENS6_IJSJ_SD_EEEEEEEvNS5_8identityES15_S1F_vS1G_EENS_8epilogue10collective18CollectiveEpilogueINS1I_30Sm90PtrArrayTmaWarpSpecializedILi4ELi2ELi16ELb1ELb0ELi2EEEJSK_NS6_IJSH_NSC_ILi32EEEEEENS_6half_tEPNS6_IJSD_lSM_EEES1P_S1R_NS1I_6fusion15FusionCallbacksIS1M_NS1S_17LinearCombinationIS1P_fS1P_fLNS_15FloatRoundStyleE2EEESK_S1O_JEEES15_NS16_INS17_ILi3ELi4ELi3EEENS19_ILi16EEENSX_INS6_IJSJ_S1B_EEENS6_IJSD_SJ_EEEEEEENS5_17SM75_U16x8_LDSM_TENS5_14SM90_TMA_STOREES23_NS5_17SM90_U16x8_STSM_TENS5_9Copy_AtomIJNS5_17SM90_U32x4_STSM_NES1P_EEEvEEEvvEEEEvNT_6ParamsE) ;  /* 0xffffff0402147950 */ /* 0x000ff60003c3ffff */
.L_x_323:
[----:B------:R-:W-:-:S00]  /*fbb0*/  BRA `(.L_x_323) ;  /* 0xfffffffc00fc7947 */ /* 0x000fc0000383ffff */
[----:B------:R-:W-:-:S00]  /*fbc0*/  NOP ;  /* 0x0000000000007918 */ /* 0x000fc00000000000 */
        /* <DEDUP_REMOVED lines=11> */
.L_x_324:


//--------------------- .nv.global.init           --------------------------
	.section	.nv.global.init,"aw",@progbits
.nv.global.init:
	.type		$str$24,@object
	.size		$str$24,($str$25 - $str$24)
$str$24:
        /*0000*/ 	.byte	0x28, 0x61, 0x64, 0x64, 0x72, 0x65, 0x73, 0x73, 0x20, 0x26, 0x20, 0x6d, 0x61, 0x73, 0x6b, 0x29
        /*0010*/ 	.byte	0x20, 0x3d, 0x3d, 0x20, 0x30, 0x00
	.type		$str$25,@object
	.size		$str$25,(__unnamed_1 - $str$25)
$str$25:
        /*0016*/ 	.byte	0x2f, 0x74, 0x6d, 0x70, 0x2f, 0x63, 0x75, 0x74, 0x6c, 0x61, 0x73, 0x73, 0x5f, 0x73, 0x77, 0x65
        /*0026*/ 	.byte	0x65, 0x70, 0x5f, 0x73, 0x72, 0x63, 0x2f, 0x69, 0x6e, 0x63, 0x6c, 0x75, 0x64, 0x65, 0x2f, 0x63
        /*0036*/ 	.byte	0x75, 0x74, 0x65, 0x2f, 0x70, 0x6f, 0x69, 0x6e, 0x74, 0x65, 0x72, 0x5f, 0x66, 0x6c, 0x61, 0x67
        /*0046*/ 	.byte	0x67, 0x65, 0x64, 0x2e, 0x68, 0x70, 0x70, 0x00
	.type		__unnamed_1,@object
	.size		__unnamed_1,(.L_0 - __unnamed_1)
__unnamed_1:
        /*004e*/ 	.byte	0x61, 0x75, 0x74, 0x6f, 0x20, 0x63, 0x75, 0x74, 0x65, 0x3a, 0x3a, 0x61, 0x73, 0x5f, 0x70, 0x6f
        /* <DEDUP_REMOVED lines=27> */
        /*020e*/ 	.byte	0x30, 0x39, 0x36, 0x3e, 0x3e, 0x3e, 0x3e, 0x3e, 0x5d, 0x00
.L_0:


//--------------------- .nv.shared._ZN7cutlass13device_kernelINS_4gemm6kernel13GemmUniversalINS1_17GroupProblemShapeIN4cute5tupleIJiiiEEEEENS1_10collective13CollectiveMmaINS1_39MainloopSm90ArrayTmaGmmaWarpSpecializedILi8ENS6_IJNS5_1CILi1EEESD_SD_EEENS1_55KernelPtrArrayTmaWarpSpecializedCooperativeFP8FastAccumEEENS6_IJNSC_ILi128EEENSC_ILi256EEENSC_ILi64EEEEEENS_12float_e4m3_tEPNS6_IJlSD_NSC_ILi0EEEEEESL_SO_NS5_8TiledMMAINS5_8MMA_AtomIJNS5_4SM904GMMA31MMA_64x256x32_F32E4M3E4M3_SS_TNILNSS_7ScaleInE1ELSU_1EEEEEENS5_6LayoutINS6_IJNSC_ILi2EEESD_SD_EEENS6_IJSD_SM_SM_EEEEENS6_IJNS5_10UnderscoreES12_S12_EEEEENS5_13SM90_TMA_LOADENS5_14ComposedLayoutINS5_7SwizzleILi2ELi4ELi3EEENS5_18smem_ptr_flag_bitsILi8EEENSX_INS6_IJNSC_ILi8EEESJ_EEENS6_IJSJ_SD_EEEEEEEvNS5_8identityES15_S1F_vS1G_EENS_8epilogue10collective18CollectiveEpilogueINS1I_30Sm90PtrArrayTmaWarpSpecializedILi4ELi2ELi16ELb1ELb0ELi2EEEJSK_NS6_IJSH_NSC_ILi32EEEEEENS_6half_tEPNS6_IJSD_lSM_EEES1P_S1R_NS1I_6fusion15FusionCallbacksIS1M_NS1S_17LinearCombinationIS1P_fS1P_fLNS_15FloatRoundStyleE2EEESK_S1O_JEEES15_NS16_INS17_ILi3ELi4ELi3EEENS19_ILi16EEENSX_INS6_IJSJ_S1B_EEENS6_IJSD_SJ_EEEEEEENS5_17SM75_U16x8_LDSM_TENS5_14SM90_TMA_STOREES23_NS5_17SM90_U16x8_STSM_TENS5_9Copy_AtomIJNS5_17SM90_U32x4_STSM_NES1P_EEEvEEEvvEEEEvNT_6ParamsE --------------------------
	.section	.nv.shared._ZN7cutlass13device_kernelINS_4gemm6kernel13GemmUniversalINS1_17GroupProblemShapeIN4cute5tupleIJiiiEEEEENS1_10collective13CollectiveMmaINS1_39MainloopSm90ArrayTmaGmmaWarpSpecializedILi8ENS6_IJNS5_1CILi1EEESD_SD_EEENS1_55KernelPtrArrayTmaWarpSpecializedCooperativeFP8FastAccumEEENS6_IJNSC_ILi128EEENSC_ILi256EEENSC_ILi64EEEEEENS_12float_e4m3_tEPNS6_IJlSD_NSC_ILi0EEEEEESL_SO_NS5_8TiledMMAINS5_8MMA_AtomIJNS5_4SM904GMMA31MMA_64x256x32_F32E4M3E4M3_SS_TNILNSS_7ScaleInE1ELSU_1EEEEEENS5_6LayoutINS6_IJNSC_ILi2EEESD_SD_EEENS6_IJSD_SM_SM_EEEEENS6_IJNS5_10UnderscoreES12_S12_EEEEENS5_13SM90_TMA_LOADENS5_14ComposedLayoutINS5_7SwizzleILi2ELi4ELi3EEENS5_18smem_ptr_flag_bitsILi8EEENSX_INS6_IJNSC_ILi8EEESJ_EEENS6_IJSJ_SD_EEEEEEEvNS5_8identityES15_S1F_vS1G_EENS_8epilogue10collective18CollectiveEpilogueINS1I_30Sm90PtrArrayTmaWarpSpecializedILi4ELi2ELi16ELb1ELb0ELi2EEEJSK_NS6_IJSH_NSC_ILi32EEEEEENS_6half_tEPNS6_IJSD_lSM_EEES1P_S1R_NS1I_6fusion15FusionCallbacksIS1M_NS1S_17LinearCombinationIS1P_fS1P_fLNS_15FloatRoundStyleE2EEESK_S1O_JEEES15_NS16_INS17_ILi3ELi4ELi3EEENS19_ILi16EEENSX_INS6_IJSJ_S1B_EEENS6_IJSD_SJ_EEEEEEENS5_17SM75_U16x8_LDSM_TENS5_14SM90_TMA_STOREES23_NS5_17SM90_U16x8_STSM_TENS5_9Copy_AtomIJNS5_17SM90_U32x4_STSM_NES1P_EEEvEEEvvEEEEvNT_6ParamsE,"aw",@nobits
	.sectionflags	@""
	.align	16
	.zero		1024


//--------------------- .nv.shared.reserved.0     --------------------------
	.section	.nv.shared.reserved.0,"aw",@nobits
	.weak		__nv_reservedSMEM_offset_0_alias
	.size		__nv_reservedSMEM_offset_0_alias, 0, 0
	.other		__nv_reservedSMEM_offset_0_alias,@"STO_CUDA_RESERVED_SHARED STV_DEFAULT"
__nv_reservedSMEM_offset_0_alias:
	.zero		0


//--------------------- .nv.global                --------------------------
	.section	.nv.global,"aw",@nobits
.nv.global:
	.type		_ZN39_INTERNAL_e9718ab4_4_k_cu_ce6582dd_34434cute1_E,@object
	.size		_ZN39_INTERNAL_e9718ab4_4_k_cu_ce6582dd_34434cute1_E,(_ZN39_INTERNAL_e9718ab4_4_k_cu_ce6582dd_34434cuda3std3__45__cpo6cbeginE - _ZN39_INTERNAL_e9718ab4_4_k_cu_ce6582dd_34434cute1_E)
_ZN39_INTERNAL_e9718ab4_4_k_cu_ce6582dd_34434cute1_E:
	.zero		1
	.type		_ZN39_INTERNAL_e9718ab4_4_k_cu_ce6582dd_34434cuda3std3__45__cpo6cbeginE,@object
	.size		_ZN39_INTERNAL_e9718ab4_4_k_cu_ce6582dd_34434cuda3std3__45__cpo6cbeginE,(_ZN39_INTERNAL_e9718ab4_4_k_cu_ce6582dd_34434cuda3std3__48in_placeE - _ZN39_INTERNAL_e9718ab4_4_k_cu_ce6582dd_34434cuda3std3__45__cpo6cbeginE)
_ZN39_INTERNAL_e9718ab4_4_k_cu_ce6582dd_34434cuda3std3__45__cpo6cbeginE:
	.zero		1
	.type		_ZN39_INTERNAL_e9718ab4_4_k_cu_ce6582dd_34434cuda3std3__48in_placeE,@object
	.size		_ZN39_INTERNAL_e9718ab4_4_k_cu_ce6582dd_34434cuda3std3__48in_placeE,(_ZN39_INTERNAL_e9718ab4_4_k_cu_ce6582dd_34434cuda3std6ranges3__45__cpo9iter_moveE - _ZN39_INTERNAL_e9718ab4_4_k_cu_ce6582dd_34434cuda3std3__48in_placeE)
_ZN39_INTERNAL_e9718ab4_4_k_cu_ce6582dd_34434cuda3std3__48in_placeE:
	.zero		1
	.type		_ZN39_INTERNAL_e9718ab4_4_k_cu_ce6582dd_34434cuda3std6ranges3__45__cpo9iter_moveE,@object
	.size		_ZN39_INTERNAL_e9718ab4_4_k_cu_ce6582dd_34434cuda3std6ranges3__45__cpo9iter_moveE,(_ZN39_INTERNAL_e9718ab4_4_k_cu_ce6582dd_34434cuda3std3__45__cpo5beginE - _ZN39_INTERNAL_e9718ab4_4_k_cu_ce6582dd_34434cuda3std6ranges3__45__cpo9iter_moveE)
_ZN39_INTERNAL_e9718ab4_4_k_cu_ce6582dd_34434cuda3std6ranges3__45__cpo9iter_moveE:
	.zero		1
	.type		_ZN39_INTERNAL_e9718ab4_4_k_cu_ce6582dd_34434cuda3std3__45__cpo5beginE,@object
	.size		_ZN39_INTERNAL_e9718ab4_4_k_cu_ce6582dd_34434cuda3std3__45__cpo5beginE,(_ZN39_INTERNAL_e9718ab4_4_k_cu_ce6582dd_34434cuda3std3__441_GLOBAL__N__e9718ab4_4_k_cu_ce6582dd_34436ignoreE - _ZN39_INTERNAL_e9718ab4_4_k_cu_ce6582dd_34434cuda3std3__45__cpo5beginE)
_ZN39_INTERNAL_e9718ab4_4_k_cu_ce6582dd_34434cuda3std3__45__cpo5beginE:
	.zero		1
	.type		_ZN39_INTERNAL_e9718ab4_4_k_cu_ce6582dd_34434cuda3std3__441_GLOBAL__N__e9718ab4_4_k_cu_ce6582dd_34436ignoreE,@object
	.size		_ZN39_INTERNAL_e9718ab4_4_k_cu_ce6582dd_34434cuda3std3__441_GLOBAL__N__e9718ab4_4_k_cu_ce6582dd_34436ignoreE,(_ZN39_INTERNAL_e9718ab4_4_k_cu_ce6582dd_34434cute7productE - _ZN39_INTERNAL_e9718ab4_4_k_cu_ce6582dd_34434cuda3std3__441_GLOBAL__N__e9718ab4_4_k_cu_ce6582dd_34436ignoreE)
_ZN39_INTERNAL_e9718ab4_4_k_cu_ce6582dd_34434cuda3std3__441_GLOBAL__N__e9718ab4_4_k_cu_ce6582dd_34436ignoreE:
	.zero		1
	.type		_ZN39_INTERNAL_e9718ab4_4_k_cu_ce6582dd_34434cute7productE,@object
	.size		_ZN39_INTERNAL_e9718ab4_4_k_cu_ce6582dd_34434cute7productE,(_ZN39_INTERNAL_e9718ab4_4_k_cu_ce6582dd_34434cuda3std3__45__cpo3endE - _ZN39_INTERNAL_e9718ab4_4_k_cu_ce6582dd_34434cute7productE)
_ZN39_INTERNAL_e9718ab4_4_k_cu_ce6582dd_34434cute7productE:
	.zero		1
	.type		_ZN39_INTERNAL_e9718ab4_4_k_cu_ce6582dd_34434cuda3std3__45__cpo3endE,@object
	.size		_ZN39_INTERNAL_e9718ab4_4_k_cu_ce6582dd_34434cuda3std3__45__cpo3endE,(_ZN39_INTERNAL_e9718ab4_4_k_cu_ce6582dd_34434cuda3std3__419piecewise_constructE - _ZN39_INTERNAL_e9718ab4_4_k_cu_ce6582dd_34434cuda3std3__45__cpo3endE)
_ZN39_INTERNAL_e9718ab4_4_k_cu_ce6582dd_34434cuda3std3__45__cpo3endE:
	.zero		1
	.type		_ZN39_INTERNAL_e9718ab4_4_k_cu_ce6582dd_34434cuda3std3__419piecewise_constructE,@object
	.size		_ZN39_INTERNAL_e9718ab4_4_k_cu_ce6582dd_34434cuda3std3__419piecewise_constructE,(_ZN39_INTERNAL_e9718ab4_4_k_cu_ce6582dd_34434cuda3std3__45__cpo4cendE - _ZN39_INTERNAL_e9718ab4_4_k_cu_ce6582dd_34434cuda3std3__419piecewise_constructE)
_ZN39_INTERNAL_e9718ab4_4_k_cu_ce6582dd_34434cuda3std3__419piecewise_constructE:
	.zero		1
	.type		_ZN39_INTERNAL_e9718ab4_4_k_cu_ce6582dd_34434cuda3std3__45__cpo4cendE,@object
	.size		_ZN39_INTERNAL_e9718ab4_4_k_cu_ce6582dd_34434cuda3std3__45__cpo4cendE,(_ZN39_INTERNAL_e9718ab4_4_k_cu_ce6582dd_34434cuda3std6ranges3__45__cpo4swapE - _ZN39_INTERNAL_e9718ab4_4_k_cu_ce6582dd_34434cuda3std3__45__cpo4cendE)
_ZN39_INTERNAL_e9718ab4_4_k_cu_ce6582dd_34434cuda3std3__45__cpo4cendE:
	.zero		1
	.type		_ZN39_INTERNAL_e9718ab4_4_k_cu_ce6582dd_34434cuda3std6ranges3__45__cpo4swapE,@object
	.size		_ZN39_INTERNAL_e9718ab4_4_k_cu_ce6582dd_34434cuda3std6ranges3__45__cpo4swapE,(.L_8 - _ZN39_INTERNAL_e9718ab4_4_k_cu_ce6582dd_34434cuda3std6ranges3__45__cpo4swapE)
_ZN39_INTERNAL_e9718ab4_4_k_cu_ce6582dd_34434cuda3std6ranges3__45__cpo4swapE:
	.zero		1
.L_8:


//--------------------- .nv.constant0._ZN7cutlass13device_kernelINS_4gemm6kernel13GemmUniversalINS1_17GroupProblemShapeIN4cute5tupleIJiiiEEEEENS1_10collective13CollectiveMmaINS1_39MainloopSm90ArrayTmaGmmaWarpSpecializedILi8ENS6_IJNS5_1CILi1EEESD_SD_EEENS1_55KernelPtrArrayTmaWarpSpecializedCooperativeFP8FastAccumEEENS6_IJNSC_ILi128EEENSC_ILi256EEENSC_ILi64EEEEEENS_12float_e4m3_tEPNS6_IJlSD_NSC_ILi0EEEEEESL_SO_NS5_8TiledMMAINS5_8MMA_AtomIJNS5_4SM904GMMA31MMA_64x256x32_F32E4M3E4M3_SS_TNILNSS_7ScaleInE1ELSU_1EEEEEENS5_6LayoutINS6_IJNSC_ILi2EEESD_SD_EEENS6_IJSD_SM_SM_EEEEENS6_IJNS5_10UnderscoreES12_S12_EEEEENS5_13SM90_TMA_LOADENS5_14ComposedLayoutINS5_7SwizzleILi2ELi4ELi3EEENS5_18smem_ptr_flag_bitsILi8EEENSX_INS6_IJNSC_ILi8EEESJ_EEENS6_IJSJ_SD_EEEEEEEvNS5_8identityES15_S1F_vS1G_EENS_8epilogue10collective18CollectiveEpilogueINS1I_30Sm90PtrArrayTmaWarpSpecializedILi4ELi2ELi16ELb1ELb0ELi2EEEJSK_NS6_IJSH_NSC_ILi32EEEEEENS_6half_tEPNS6_IJSD_lSM_EEES1P_S1R_NS1I_6fusion15FusionCallbacksIS1M_NS1S_17LinearCombinationIS1P_fS1P_fLNS_15FloatRoundStyleE2EEESK_S1O_JEEES15_NS16_INS17_ILi3ELi4ELi3EEENS19_ILi16EEENSX_INS6_IJSJ_S1B_EEENS6_IJSD_SJ_EEEEEEENS5_17SM75_U16x8_LDSM_TENS5_14SM90_TMA_STOREES23_NS5_17SM90_U16x8_STSM_TENS5_9Copy_AtomIJNS5_17SM90_U32x4_STSM_NES1P_EEEvEEEvvEEEEvNT_6ParamsE --------------------------
	.section	.nv.constant0._ZN7cutlass13device_kernelINS_4gemm6kernel13GemmUniversalINS1_17GroupProblemShapeIN4cute5tupleIJiiiEEEEENS1_10collective13CollectiveMmaINS1_39MainloopSm90ArrayTmaGmmaWarpSpecializedILi8ENS6_IJNS5_1CILi1EEESD_SD_EEENS1_55KernelPtrArrayTmaWarpSpecializedCooperativeFP8FastAccumEEENS6_IJNSC_ILi128EEENSC_ILi256EEENSC_ILi64EEEEEENS_12float_e4m3_tEPNS6_IJlSD_NSC_ILi0EEEEEESL_SO_NS5_8TiledMMAINS5_8MMA_AtomIJNS5_4SM904GMMA31MMA_64x256x32_F32E4M3E4M3_SS_TNILNSS_7ScaleInE1ELSU_1EEEEEENS5_6LayoutINS6_IJNSC_ILi2EEESD_SD_EEENS6_IJSD_SM_SM_EEEEENS6_IJNS5_10UnderscoreES12_S12_EEEEENS5_13SM90_TMA_LOADENS5_14ComposedLayoutINS5_7SwizzleILi2ELi4ELi3EEENS5_18smem_ptr_flag_bitsILi8EEENSX_INS6_IJNSC_ILi8EEESJ_EEENS6_IJSJ_SD_EEEEEEEvNS5_8identityES15_S1F_vS1G_EENS_8epilogue10collective18CollectiveEpilogueINS1I_30Sm90PtrArrayTmaWarpSpecializedILi4ELi2ELi16ELb1ELb0ELi2EEEJSK_NS6_IJSH_NSC_ILi32EEEEEENS_6half_tEPNS6_IJSD_lSM_EEES1P_S1R_NS1I_6fusion15FusionCallbacksIS1M_NS1S_17LinearCombinationIS1P_fS1P_fLNS_15FloatRoundStyleE2EEESK_S1O_JEEES15_NS16_INS17_ILi3ELi4ELi3EEENS19_ILi16EEENSX_INS6_IJSJ_S1B_EEENS6_IJSD_SJ_EEEEEEENS5_17SM75_U16x8_LDSM_TENS5_14SM90_TMA_STOREES23_NS5_17SM90_U16x8_STSM_TENS5_9Copy_AtomIJNS5_17SM90_U32x4_STSM_NES1P_EEEvEEEvvEEEEvNT_6ParamsE,"a",@progbits
	.sectionflags	@""
	.align	4
.nv.constant0._ZN7cutlass13device_kernelINS_4gemm6kernel13GemmUniversalINS1_17GroupProblemShapeIN4cute5tupleIJiiiEEEEENS1_10collective13CollectiveMmaINS1_39MainloopSm90ArrayTmaGmmaWarpSpecializedILi8ENS6_IJNS5_1CILi1EEESD_SD_EEENS1_55KernelPtrArrayTmaWarpSpecializedCooperativeFP8FastAccumEEENS6_IJNSC_ILi128EEENSC_ILi256EEENSC_ILi64EEEEEENS_12float_e4m3_tEPNS6_IJlSD_NSC_ILi0EEEEEESL_SO_NS5_8TiledMMAINS5_8MMA_AtomIJNS5_4SM904GMMA31MMA_64x256x32_F32E4M3E4M3_SS_TNILNSS_7ScaleInE1ELSU_1EEEEEENS5_6LayoutINS6_IJNSC_ILi2EEESD_SD_EEENS6_IJSD_SM_SM_EEEEENS6_IJNS5_10UnderscoreES12_S12_EEEEENS5_13SM90_TMA_LOADENS5_14ComposedLayoutINS5_7SwizzleILi2ELi4ELi3EEENS5_18smem_ptr_flag_bitsILi8EEENSX_INS6_IJNSC_ILi8EEESJ_EEENS6_IJSJ_SD_EEEEEEEvNS5_8identityES15_S1F_vS1G_EENS_8epilogue10collective18CollectiveEpilogueINS1I_30Sm90PtrArrayTmaWarpSpecializedILi4ELi2ELi16ELb1ELb0ELi2EEEJSK_NS6_IJSH_NSC_ILi32EEEEEENS_6half_tEPNS6_IJSD_lSM_EEES1P_S1R_NS1I_6fusion15FusionCallbacksIS1M_NS1S_17LinearCombinationIS1P_fS1P_fLNS_15FloatRoundStyleE2EEESK_S1O_JEEES15_NS16_INS17_ILi3ELi4ELi3EEENS19_ILi16EEENSX_INS6_IJSJ_S1B_EEENS6_IJSD_SJ_EEEEEEENS5_17SM75_U16x8_LDSM_TENS5_14SM90_TMA_STOREES23_NS5_17SM90_U16x8_STSM_TENS5_9Copy_AtomIJNS5_17SM90_U32x4_STSM_NES1P_EEEvEEEvvEEEEvNT_6ParamsE:
	.zero		2432


//--------------------- SYMBOLS --------------------------

	.type		.nv.reservedSmem.offset0,@object
	.size		.nv.reservedSmem.offset0,0x4
	.type		__assertfail,@function
